def attn_fwd(
    Q,
    K,
    V,
    Out,
    Lse,
    sm_scale,
    stride_qz,
    stride_qh,
    stride_qm,
    stride_qk,
    stride_kz,
    stride_kh,
    stride_kn,
    stride_kk,
    stride_vz,
    stride_vh,
    stride_vn,
    stride_vk,
    stride_oz,
    stride_oh,
    stride_om,
    stride_ok,
    seqlen_q,
    seqlen_k,
    BLOCK_M: tl.constexpr,
    BLOCK_N: tl.constexpr,
    HEAD_DIM: tl.constexpr,
    CAUSAL: tl.constexpr,
):
    start_m = tl.program_id(0)
    off_hz = tl.program_id(1)
    q_off = off_hz * stride_qh
    k_off = off_hz * stride_kh
    v_off = off_hz * stride_vh
    offs_m = start_m * BLOCK_M + tl.arange(0, BLOCK_M)
    offs_d = tl.arange(0, HEAD_DIM)
    offs_n = tl.arange(0, BLOCK_N)
    q_ptrs = Q + q_off + offs_m[:, None] * stride_qm + offs_d[None, :] * stride_qk
    k_ptrs = K + k_off + offs_d[:, None] * stride_kk + offs_n[None, :] * stride_kn
    v_ptrs = V + v_off + offs_n[:, None] * stride_vn + offs_d[None, :] * stride_vk
    m_i = tl.full([BLOCK_M], float("-inf"), dtype=tl.float32)
    l_i = tl.zeros([BLOCK_M], dtype=tl.float32) + 1.0
    acc = tl.zeros([BLOCK_M, HEAD_DIM], dtype=tl.float32)
    q = tl.load(q_ptrs)
    acc, l_i, m_i = _attn_fwd_inner(
        acc,
        l_i,
        m_i,
        q,
        k_ptrs,
        v_ptrs,
        sm_scale,
        stride_kn,
        stride_vn,
        start_m,
        seqlen_k,
        BLOCK_M,
        BLOCK_N,
        HEAD_DIM,
        CAUSAL,
    )
    acc = acc / l_i[:, None]
    lse = m_i + tl.math.log2(l_i) / 1.4426950408889634
    o_ptrs = (
        Out
        + off_hz * stride_oh
        + offs_m[:, None] * stride_om
        + offs_d[None, :] * stride_ok
    )
    tl.store(o_ptrs, acc.to(Out.dtype.element_ty))
    tl.store(Lse + off_hz * seqlen_q + offs_m, lse)

# config = {"BLOCK_M": 256, "BLOCK_N": 64, "HEAD_DIM": 128, "arch": "sm_100", "causal": true, "dtype": "bf16", "num_stages": 2, "num_warps": 8}
# arch = sm_100


// ===== COMPILED SASS (sm_100a) =====

	.target	sm_100a

	.elftype	@"ET_EXEC"


//--------------------- .note.nv.tkinfo           --------------------------
	.section	.note.nv.tkinfo,"",@"SHT_NOTE"
	.sectionflags	@"SHF_NOTE_NV_TKINFO"
	.tkinfo
        /*0018*/ 	.word	0x00000081
        /*0030*/ 	.string	""
        /*0030*/ 	.string	"ptxas-blackwell"
        /*0030*/ 	.string	"Cuda compilation tools, release 12.9, V12.9.86"
        /*0030*/ 	.string	"Build cuda_12.9.r12.9/compiler.36037853_0"
        /*0030*/ 	.string	"-v  -suppress-debug-info  -lineinfo  -arch sm_100a "



//--------------------- .note.nv.cuver            --------------------------
	.section	.note.nv.cuver,"",@"SHT_NOTE"
	.sectionflags	@"SHF_NOTE_NV_CUVER"
        /*0018*/ 	.short	0x0001
        /*001a*/ 	.short	0x0064
        /*001c*/ 	.short	0x0001
        /*001e*/ 	.short	0x0000
        /*0020*/ 	.short	0x0001
        /*0022*/ 	.short	0x0000


//--------------------- .nv.info                  --------------------------
	.section	.nv.info,"",@"SHT_CUDA_INFO"
	.align	4


	//----- nvinfo : EIATTR_REGCOUNT
	.align		4
        /*0000*/ 	.byte	0x04, 0x2f
        /*0002*/ 	.short	(.L_5 - .L_4)
	.align		4
.L_4:
        /*0004*/ 	.word	index@(attn_fwd)
        /*0008*/ 	.word	0x000000ff


	//----- nvinfo : EIATTR_FRAME_SIZE
	.align		4
.L_5:
        /*000c*/ 	.byte	0x04, 0x11
        /*000e*/ 	.short	(.L_7 - .L_6)
	.align		4
.L_6:
        /*0010*/ 	.word	index@($__internal_2_$__cuda_sm10x_tcgen05_guardrail_trap_unallocated_columns_being_dealloced)
        /*0014*/ 	.word	0x00000068


	//----- nvinfo : EIATTR_FRAME_SIZE
	.align		4
.L_7:
        /*0018*/ 	.byte	0x04, 0x11
        /*001a*/ 	.short	(.L_9 - .L_8)
	.align		4
.L_8:
        /*001c*/ 	.word	index@($__internal_1_$__cuda_sm10x_tcgen05_guardrail_trap_phase_invalid_during_alloc)
        /*0020*/ 	.word	0x00000068


	//----- nvinfo : EIATTR_FRAME_SIZE
	.align		4
.L_9:
        /*0024*/ 	.byte	0x04, 0x11
        /*0026*/ 	.short	(.L_11 - .L_10)
	.align		4
.L_10:
        /*0028*/ 	.word	index@($__internal_0_$__cuda_sm10x_tcgen05_guardrail_trap_col_being_dealloced_not_returned_by_alloc)
        /*002c*/ 	.word	0x00000068


	//----- nvinfo : EIATTR_FRAME_SIZE
	.align		4
.L_11:
        /*0030*/ 	.byte	0x04, 0x11
        /*0032*/ 	.short	(.L_13 - .L_12)
	.align		4
.L_12:
        /*0034*/ 	.word	index@(attn_fwd)
        /*0038*/ 	.word	0x00000068


	//----- nvinfo : EIATTR_MIN_STACK_SIZE
	.align		4
.L_13:
        /*003c*/ 	.byte	0x04, 0x12
        /*003e*/ 	.short	(.L_15 - .L_14)
	.align		4
.L_14:
        /*0040*/ 	.word	index@(attn_fwd)
        /*0044*/ 	.word	0x00000068
.L_15:


//--------------------- .nv.info.attn_fwd         --------------------------
	.section	.nv.info.attn_fwd,"",@"SHT_CUDA_INFO"
	.sectionflags	@""
	.align	4


	//----- nvinfo : EIATTR_CUDA_API_VERSION
	.align		4
        /*0000*/ 	.byte	0x04, 0x37
        /*0002*/ 	.short	(.L_17 - .L_16)
.L_16:
        /*0004*/ 	.word	0x00000081


	//----- nvinfo : EIATTR_KPARAM_INFO
	.align		4
.L_17:
        /*0008*/ 	.byte	0x04, 0x17
        /*000a*/ 	.short	(.L_19 - .L_18)
.L_18:
        /*000c*/ 	.word	0x00000000
        /*0010*/ 	.short	0x0019
        /*0012*/ 	.short	0x0080
        /*0014*/ 	.byte	0x00, 0xf4, 0x21, 0x00


	//----- nvinfo : EIATTR_KPARAM_INFO
	.align		4
.L_19:
        /*0018*/ 	.byte	0x04, 0x17
        /*001a*/ 	.short	(.L_21 - .L_20)
.L_20:
        /*001c*/ 	.word	0x00000000
        /*0020*/ 	.short	0x0018
        /*0022*/ 	.short	0x0078
        /*0024*/ 	.byte	0x00, 0xf4, 0x21, 0x00


	//----- nvinfo : EIATTR_KPARAM_INFO
	.align		4
.L_21:
        /*0028*/ 	.byte	0x04, 0x17
        /*002a*/ 	.short	(.L_23 - .L_22)
.L_22:
        /*002c*/ 	.word	0x00000000
        /*0030*/ 	.short	0x0017
        /*0032*/ 	.short	0x0070
        /*0034*/ 	.byte	0x00, 0xf0, 0x11, 0x00


	//----- nvinfo : EIATTR_KPARAM_INFO
	.align		4
.L_23:
        /*0038*/ 	.byte	0x04, 0x17
        /*003a*/ 	.short	(.L_25 - .L_24)
.L_24:
        /*003c*/ 	.word	0x00000000
        /*0040*/ 	.short	0x0016
        /*0042*/ 	.short	0x006c
        /*0044*/ 	.byte	0x00, 0xf0, 0x11, 0x00


	//----- nvinfo : EIATTR_KPARAM_INFO
	.align		4
.L_25:
        /*0048*/ 	.byte	0x04, 0x17
        /*004a*/ 	.short	(.L_27 - .L_26)
.L_26:
        /*004c*/ 	.word	0x00000000
        /*0050*/ 	.short	0x0015
        /*0052*/ 	.short	0x0068
        /*0054*/ 	.byte	0x00, 0xf0, 0x11, 0x00


	//----- nvinfo : EIATTR_KPARAM_INFO
	.align		4
.L_27:
        /*0058*/ 	.byte	0x04, 0x17
        /*005a*/ 	.short	(.L_29 - .L_28)
.L_28:
        /*005c*/ 	.word	0x00000000
        /*0060*/ 	.short	0x0014
        /*0062*/ 	.short	0x0064
        /*0064*/ 	.byte	0x00, 0xf0, 0x11, 0x00


	//----- nvinfo : EIATTR_KPARAM_INFO
	.align		4
.L_29:
        /*0068*/ 	.byte	0x04, 0x17
        /*006a*/ 	.short	(.L_31 - .L_30)
.L_30:
        /*006c*/ 	.word	0x00000000
        /*0070*/ 	.short	0x0013
        /*0072*/ 	.short	0x0060
        /*0074*/ 	.byte	0x00, 0xf0, 0x11, 0x00


	//----- nvinfo : EIATTR_KPARAM_INFO
	.align		4
.L_31:
        /*0078*/ 	.byte	0x04, 0x17
        /*007a*/ 	.short	(.L_33 - .L_32)
.L_32:
        /*007c*/ 	.word	0x00000000
        /*0080*/ 	.short	0x0012
        /*0082*/ 	.short	0x005c
        /*0084*/ 	.byte	0x00, 0xf0, 0x11, 0x00


	//----- nvinfo : EIATTR_KPARAM_INFO
	.align		4
.L_33:
        /*0088*/ 	.byte	0x04, 0x17
        /*008a*/ 	.short	(.L_35 - .L_34)
.L_34:
        /*008c*/ 	.word	0x00000000
        /*0090*/ 	.short	0x0011
        /*0092*/ 	.short	0x0058
        /*0094*/ 	.byte	0x00, 0xf0, 0x11, 0x00


	//----- nvinfo : EIATTR_KPARAM_INFO
	.align		4
.L_35:
        /*0098*/ 	.byte	0x04, 0x17
        /*009a*/ 	.short	(.L_37 - .L_36)
.L_36:
        /*009c*/ 	.word	0x00000000
        /*00a0*/ 	.short	0x0010
        /*00a2*/ 	.short	0x0054
        /*00a4*/ 	.byte	0x00, 0xf0, 0x11, 0x00


	//----- nvinfo : EIATTR_KPARAM_INFO
	.align		4
.L_37:
        /*00a8*/ 	.byte	0x04, 0x17
        /*00aa*/ 	.short	(.L_39 - .L_38)
.L_38:
        /*00ac*/ 	.word	0x00000000
        /*00b0*/ 	.short	0x000f
        /*00b2*/ 	.short	0x0050
        /*00b4*/ 	.byte	0x00, 0xf0, 0x11, 0x00


	//----- nvinfo : EIATTR_KPARAM_INFO
	.align		4
.L_39:
        /*00b8*/ 	.byte	0x04, 0x17
        /*00ba*/ 	.short	(.L_41 - .L_40)
.L_40:
        /*00bc*/ 	.word	0x00000000
        /*00c0*/ 	.short	0x000e
        /*00c2*/ 	.short	0x004c
        /*00c4*/ 	.byte	0x00, 0xf0, 0x11, 0x00


	//----- nvinfo : EIATTR_KPARAM_INFO
	.align		4
.L_41:
        /*00c8*/ 	.byte	0x04, 0x17
        /*00ca*/ 	.short	(.L_43 - .L_42)
.L_42:
        /*00cc*/ 	.word	0x00000000
        /*00d0*/ 	.short	0x000d
        /*00d2*/ 	.short	0x0048
        /*00d4*/ 	.byte	0x00, 0xf0, 0x11, 0x00


	//----- nvinfo : EIATTR_KPARAM_INFO
	.align		4
.L_43:
        /*00d8*/ 	.byte	0x04, 0x17
        /*00da*/ 	.short	(.L_45 - .L_44)
.L_44:
        /*00dc*/ 	.word	0x00000000
        /*00e0*/ 	.short	0x000c
        /*00e2*/ 	.short	0x0044
        /*00e4*/ 	.byte	0x00, 0xf0, 0x11, 0x00


	//----- nvinfo : EIATTR_KPARAM_INFO
	.align		4
.L_45:
        /*00e8*/ 	.byte	0x04, 0x17
        /*00ea*/ 	.short	(.L_47 - .L_46)
.L_46:
        /*00ec*/ 	.word	0x00000000
        /*00f0*/ 	.short	0x000b
        /*00f2*/ 	.short	0x0040
        /*00f4*/ 	.byte	0x00, 0xf0, 0x11, 0x00


	//----- nvinfo : EIATTR_KPARAM_INFO
	.align		4
.L_47:
        /*00f8*/ 	.byte	0x04, 0x17
        /*00fa*/ 	.short	(.L_49 - .L_48)
.L_48:
        /*00fc*/ 	.word	0x00000000
        /*0100*/ 	.short	0x000a
        /*0102*/ 	.short	0x003c
        /*0104*/ 	.byte	0x00, 0xf0, 0x11, 0x00


	//----- nvinfo : EIATTR_KPARAM_INFO
	.align		4
.L_49:
        /*0108*/ 	.byte	0x04, 0x17
        /*010a*/ 	.short	(.L_51 - .L_50)
.L_50:
        /*010c*/ 	.word	0x00000000
        /*0110*/ 	.short	0x0009
        /*0112*/ 	.short	0x0038
        /*0114*/ 	.byte	0x00, 0xf0, 0x11, 0x00


	//----- nvinfo : EIATTR_KPARAM_INFO
	.align		4
.L_51:
        /*0118*/ 	.byte	0x04, 0x17
        /*011a*/ 	.short	(.L_53 - .L_52)
.L_52:
        /*011c*/ 	.word	0x00000000
        /*0120*/ 	.short	0x0008
        /*0122*/ 	.short	0x0034
        /*0124*/ 	.byte	0x00, 0xf0, 0x11, 0x00


	//----- nvinfo : EIATTR_KPARAM_INFO
	.align		4
.L_53:
        /*0128*/ 	.byte	0x04, 0x17
        /*012a*/ 	.short	(.L_55 - .L_54)
.L_54:
        /*012c*/ 	.word	0x00000000
        /*0130*/ 	.short	0x0007
        /*0132*/ 	.short	0x0030
        /*0134*/ 	.byte	0x00, 0xf0, 0x11, 0x00


	//----- nvinfo : EIATTR_KPARAM_INFO
	.align		4
.L_55:
        /*0138*/ 	.byte	0x04, 0x17
        /*013a*/ 	.short	(.L_57 - .L_56)
.L_56:
        /*013c*/ 	.word	0x00000000
        /*0140*/ 	.short	0x0006
        /*0142*/ 	.short	0x002c
        /*0144*/ 	.byte	0x00, 0xf0, 0x11, 0x00


	//----- nvinfo : EIATTR_KPARAM_INFO
	.align		4
.L_57:
        /*0148*/ 	.byte	0x04, 0x17
        /*014a*/ 	.short	(.L_59 - .L_58)
.L_58:
        /*014c*/ 	.word	0x00000000
        /*0150*/ 	.short	0x0005
        /*0152*/ 	.short	0x0028
        /*0154*/ 	.byte	0x00, 0xf0, 0x11, 0x00


	//----- nvinfo : EIATTR_KPARAM_INFO
	.align		4
.L_59:
        /*0158*/ 	.byte	0x04, 0x17
        /*015a*/ 	.short	(.L_61 - .L_60)
.L_60:
        /*015c*/ 	.word	0x00000000
        /*0160*/ 	.short	0x0004
        /*0162*/ 	.short	0x0020
        /*0164*/ 	.byte	0x00, 0xf4, 0x21, 0x00


	//----- nvinfo : EIATTR_KPARAM_INFO
	.align		4
.L_61:
        /*0168*/ 	.byte	0x04, 0x17
        /*016a*/ 	.short	(.L_63 - .L_62)
.L_62:
        /*016c*/ 	.word	0x00000000
        /*0170*/ 	.short	0x0003
        /*0172*/ 	.short	0x0018
        /*0174*/ 	.byte	0x00, 0xf4, 0x21, 0x00


	//----- nvinfo : EIATTR_KPARAM_INFO
	.align		4
.L_63:
        /*0178*/ 	.byte	0x04, 0x17
        /*017a*/ 	.short	(.L_65 - .L_64)
.L_64:
        /*017c*/ 	.word	0x00000000
        /*0180*/ 	.short	0x0002
        /*0182*/ 	.short	0x0010
        /*0184*/ 	.byte	0x00, 0xf4, 0x21, 0x00


	//----- nvinfo : EIATTR_KPARAM_INFO
	.align		4
.L_65:
        /*0188*/ 	.byte	0x04, 0x17
        /*018a*/ 	.short	(.L_67 - .L_66)
.L_66:
        /*018c*/ 	.word	0x00000000
        /*0190*/ 	.short	0x0001
        /*0192*/ 	.short	0x0008
        /*0194*/ 	.byte	0x00, 0xf4, 0x21, 0x00


	//----- nvinfo : EIATTR_KPARAM_INFO
	.align		4
.L_67:
        /*0198*/ 	.byte	0x04, 0x17
        /*019a*/ 	.short	(.L_69 - .L_68)
.L_68:
        /*019c*/ 	.word	0x00000000
        /*01a0*/ 	.short	0x0000
        /*01a2*/ 	.short	0x0000
        /*01a4*/ 	.byte	0x00, 0xf4, 0x21, 0x00


	//----- nvinfo : EIATTR_AT_ENTRY_FRAGMENTS
	.align		4
.L_69:
        /*01a8*/ 	.byte	0x04, 0x4f
        /*01aa*/ 	.short	(.L_71 - .L_70)


	//   ....[0]....
.L_70:
        /*01ac*/ 	.word	0x00000004


	//----- nvinfo : EIATTR_RESERVED_SMEM_USED
	.align		4
.L_71:
        /*01b0*/ 	.byte	0x01, 0x41
	.zero		2


	//----- nvinfo : EIATTR_SPARSE_MMA_MASK
	.align		4
        /*01b4*/ 	.byte	0x03, 0x50
        /*01b6*/ 	.short	0x0000


	//----- nvinfo : EIATTR_TCGEN05_1CTA_USED
	.align		4
        /*01b8*/ 	.byte	0x01, 0x51
	.zero		2


	//----- nvinfo : EIATTR_MAXREG_COUNT
	.align		4
        /*01bc*/ 	.byte	0x03, 0x1b
        /*01be*/ 	.short	0x00ff


	//----- nvinfo : EIATTR_NUM_BARRIERS
	.align		4
        /*01c0*/ 	.byte	0x02, 0x4c
        /*01c2*/ 	.byte	0x01
	.zero		1


	//----- nvinfo : EIATTR_ANNOTATIONS
	.align		4
        /*01c4*/ 	.byte	0x04, 0x55
        /*01c6*/ 	.short	(.L_73 - .L_72)


	//   ....[0]....
.L_72:
        /*01c8*/ 	.word	0x00000001
        /*01cc*/ 	.byte	0x70, 0x0c, 0x00, 0x00, 0x01, 0x00, 0x00, 0x00, 0x50, 0x15, 0x00, 0x00, 0x01, 0x00, 0x00, 0x00
        /* <DEDUP_REMOVED lines=11> */
        /*028c*/ 	.byte	0x10, 0xb1, 0x00, 0x00, 0x01, 0x00, 0x00, 0x00, 0xf0, 0xe9, 0x00, 0x00


	//----- nvinfo : EIATTR_INT_WARP_WIDE_INSTR_OFFSETS
	.align		4
.L_73:
        /*0298*/ 	.byte	0x04, 0x31
        /*029a*/ 	.short	(.L_75 - .L_74)


	//   ....[0]....
.L_74:
        /*029c*/ 	.word	0x00002cf0


	//   ....[1]....
        /*02a0*/ 	.word	0x00002d10


	//   ....[2]....
        /*02a4*/ 	.word	0x000042b0


	//   ....[3]....
        /*02a8*/ 	.word	0x00004350


	//   ....[4]....
        /*02ac*/ 	.word	0x00009480


	//   ....[5]....
        /*02b0*/ 	.word	0x00013580


	//   ....[6]....
        /*02b4*/ 	.word	0x000135d0


	//----- nvinfo : EIATTR_COOP_GROUP_MASK_REGIDS
	.align		4
.L_75:
        /*02b8*/ 	.byte	0x04, 0x29
        /*02ba*/ 	.short	(.L_77 - .L_76)


	//   ....[0]....
.L_76:
        /*02bc*/ 	.word	0xffffffff


	//   ....[1]....
        /*02c0*/ 	.word	0xffffffff


	//   ....[2]....
        /*02c4*/ 	.word	0xffffffff


	//   ....[3]....
        /*02c8*/ 	.word	0xffffffff


	//----- nvinfo : EIATTR_COOP_GROUP_INSTR_OFFSETS
	.align		4
.L_77:
        /*02cc*/ 	.byte	0x04, 0x28
        /*02ce*/ 	.short	(.L_79 - .L_78)


	//   ....[0]....
.L_78:
        /*02d0*/ 	.word	0x00000070


	//   ....[1]....
        /*02d4*/ 	.word	0x00000330


	//   ....[2]....
        /*02d8*/ 	.word	0x00013410


	//   ....[3]....
        /*02dc*/ 	.word	0x00013680


	//----- nvinfo : EIATTR_VRC_CTA_INIT_COUNT
	.align		4
.L_79:
        /*02e0*/ 	.byte	0x02, 0x4a
        /*02e2*/ 	.byte	0x80
	.zero		1


	//----- nvinfo : EIATTR_MBARRIER_INSTR_OFFSETS
	.align		4
        /*02e4*/ 	.byte	0x04, 0x39
        /*02e6*/ 	.short	(.L_81 - .L_80)


	//   ....[0]....
.L_80:
        /*02e8*/ 	.word	0x00003c10
        /*02ec*/ 	.word	0x000000ff
        /*02f0*/ 	.word	0x0001c000
        /*02f4*/ 	.short	0x0100
        /*02f6*/ 	.byte	0x47
	.zero		1


	//   ....[1]....
        /*02f8*/ 	.word	0x000042e0
        /*02fc*/ 	.word	0x000000ff
        /*0300*/ 	.word	0x0001c008
        /*0304*/ 	.short	0x0100
        /*0306*/ 	.byte	0x47
	.zero		1


	//   ....[2]....
        /*0308*/ 	.word	0x000045c0
        /*030c*/ 	.word	0x000000ff
        /*0310*/ 	.word	0x00014000
        /*0314*/ 	.short	0x0100
        /*0316*/ 	.byte	0x47
	.zero		1


	//   ....[3]....
        /*0318*/ 	.word	0x00004b50
        /*031c*/ 	.word	0x000000ff
        /*0320*/ 	.word	0x00014000
        /*0324*/ 	.short	0x010a
        /*0326*/ 	.byte	0x47
	.zero		1


	//   ....[4]....
        /*0328*/ 	.word	0x000059a0
        /*032c*/ 	.word	0x000000ff
        /*0330*/ 	.word	0x00014000
        /*0334*/ 	.short	0x0108
        /*0336*/ 	.byte	0x47
	.zero		1


	//   ....[5]....
        /*0338*/ 	.word	0x00009920
        /*033c*/ 	.word	0x000000ff
        /*0340*/ 	.word	0x0001c010
        /*0344*/ 	.short	0x0100
        /*0346*/ 	.byte	0x47
	.zero		1


	//   ....[6]....
        /*0348*/ 	.word	0x00009cf0
        /*034c*/ 	.word	0x000000ff
        /*0350*/ 	.word	0x0001c010
        /*0354*/ 	.short	0x010a
        /*0356*/ 	.byte	0x47
	.zero		1


	//   ....[7]....
        /*0358*/ 	.word	0x0000c450
        /*035c*/ 	.word	0x000000ff
        /*0360*/ 	.word	0x0001c010
        /*0364*/ 	.short	0x0108
        /*0366*/ 	.byte	0x47
	.zero		1


	//   ....[8]....
        /*0368*/ 	.word	0x0000c530
        /*036c*/ 	.word	0x000000ff
        /*0370*/ 	.word	0x00000000
        /*0374*/ 	.short	0x010a
        /*0376*/ 	.byte	0x08
	.zero		1


	//   ....[9]....
        /*0378*/ 	.word	0x0000ea60
        /*037c*/ 	.word	0x000000ff
        /*0380*/ 	.word	0x00000000
        /*0384*/ 	.short	0x010a
        /*0386*/ 	.byte	0x08
	.zero		1


	//   ....[10]....
        /*0388*/ 	.word	0x0000ebb0
        /*038c*/ 	.word	0x000000ff
        /*0390*/ 	.word	0x0001c000
        /*0394*/ 	.short	0x0108
        /*0396*/ 	.byte	0x47
	.zero		1


	//   ....[11]....
        /*0398*/ 	.word	0x0000ecd0
        /*039c*/ 	.word	0x000000ff
        /*03a0*/ 	.word	0x0001c008
        /*03a4*/ 	.short	0x0108
        /*03a6*/ 	.byte	0x47
	.zero		1


	//   ....[12]....
        /*03a8*/ 	.word	0x000136a0
        /*03ac*/ 	.word	0x000000ff
        /*03b0*/ 	.word	0x00014000
        /*03b4*/ 	.short	0x010a
        /*03b6*/ 	.byte	0x47
	.zero		1


	//   ....[13]....
        /*03b8*/ 	.word	0x000136d0
        /*03bc*/ 	.word	0x000000ff
        /*03c0*/ 	.word	0x0001c010
        /*03c4*/ 	.short	0x010a
        /*03c6*/ 	.byte	0x47
	.zero		1


	//   ....[14]....
        /*03c8*/ 	.word	0x00013700
        /*03cc*/ 	.word	0x000000ff
        /*03d0*/ 	.word	0x00000000
        /*03d4*/ 	.short	0x010a
        /*03d6*/ 	.byte	0x08
	.zero		1


	//   ....[15]....
        /*03d8*/ 	.word	0x00013730
        /*03dc*/ 	.word	0x000000ff
        /*03e0*/ 	.word	0x00000000
        /*03e4*/ 	.short	0x010a
        /*03e6*/ 	.byte	0x08
	.zero		1


	//----- nvinfo : EIATTR_NUM_MBARRIERS
	.align		4
.L_81:
        /*03e8*/ 	.byte	0x03, 0x38
        /*03ea*/ 	.short	0xffff


	//----- nvinfo : EIATTR_EXIT_INSTR_OFFSETS
	.align		4
        /*03ec*/ 	.byte	0x04, 0x1c
        /*03ee*/ 	.short	(.L_83 - .L_82)


	//   ....[0]....
.L_82:
        /*03f0*/ 	.word	0x00013690


	//----- nvinfo : EIATTR_REQNTID
	.align		4
.L_83:
        /*03f4*/ 	.byte	0x04, 0x10
        /*03f6*/ 	.short	(.L_85 - .L_84)
.L_84:
        /*03f8*/ 	.word	0x00000100
        /*03fc*/ 	.word	0x00000001
        /*0400*/ 	.word	0x00000001


	//----- nvinfo : EIATTR_CRS_STACK_SIZE
	.align		4
.L_85:
        /*0404*/ 	.byte	0x04, 0x1e
        /*0406*/ 	.short	(.L_87 - .L_86)
.L_86:
        /*0408*/ 	.word	0x00000000


	//----- nvinfo : EIATTR_CBANK_PARAM_SIZE
	.align		4
.L_87:
        /*040c*/ 	.byte	0x03, 0x19
        /*040e*/ 	.short	0x0088


	//----- nvinfo : EIATTR_PARAM_CBANK
	.align		4
        /*0410*/ 	.byte	0x04, 0x0a
        /*0412*/ 	.short	(.L_89 - .L_88)
	.align		4
.L_88:
        /*0414*/ 	.word	index@(.nv.constant0.attn_fwd)
        /*0418*/ 	.short	0x0380
        /*041a*/ 	.short	0x0088


	//----- nvinfo : EIATTR_SW_WAR
	.align		4
.L_89:
        /*041c*/ 	.byte	0x04, 0x36
        /*041e*/ 	.short	(.L_91 - .L_90)
.L_90:
        /*0420*/ 	.word	0x00000008
.L_91:


//--------------------- .nv.compat                --------------------------
	.section	.nv.compat,"",@"SHT_CUDA_COMPAT_INFO"
	.align	4
        /*0000*/ 	.byte	0x02, 0x02, 0x02, 0x00, 0x02, 0x05, 0x05, 0x00, 0x02, 0x03, 0x00, 0x00, 0x02, 0x06, 0x01, 0x00


//--------------------- .nv.callgraph             --------------------------
	.section	.nv.callgraph,"",@"SHT_CUDA_CALLGRAPH"
	.align	4
	.sectionentsize	8
	.align		4
        /*0000*/ 	.word	0x00000000
	.align		4
        /*0004*/ 	.word	0xffffffff
	.align		4
        /*0008*/ 	.word	0x00000000
	.align		4
        /*000c*/ 	.word	0xfffffffe
	.align		4
        /*0010*/ 	.word	0x00000000
	.align		4
        /*0014*/ 	.word	0xfffffffd
	.align		4
        /*0018*/ 	.word	0x00000000
	.align		4
        /*001c*/ 	.word	0xfffffffc


//--------------------- .nv.constant4             --------------------------
	.section	.nv.constant4,"a",@progbits
	.align	8
	.align		8
.nv.constant4:
        /*0000*/ 	.dword	_$_str


//--------------------- .text.attn_fwd            --------------------------
	.section	.text.attn_fwd,"ax",@progbits
	.align	128
        .global         attn_fwd
        .type           attn_fwd,@function
        .size           attn_fwd,(.L_x_31 - attn_fwd)
        .other          attn_fwd,@"STO_CUDA_ENTRY STV_DEFAULT"
attn_fwd:
.text.attn_fwd:
[----:B------:R-:W0:Y:S01]  /*0000*/  LDC R1, c[0x0][0x37c] ;  /* 0x0000df00ff017b82 */ /* 0x000e220000000800 */
[----:B------:R-:W1:Y:S01]  /*0010*/  S2R R138, SR_TID.X ;  /* 0x00000000008a7919 */ /* 0x000e620000002100 */
[----:B0-----:R-:W-:Y:S01]  /*0020*/  VIADD R1, R1, 0xffffff98 ;  /* 0xffffff9801017836 */ /* 0x001fe20000000000 */
[----:B-1----:R-:W-:-:S13]  /*0030*/  ISETP.GE.U32.AND P0, PT, R138, 0x20, PT ;  /* 0x000000208a00780c */ /* 0x002fda0003f06070 */
[----:B------:R-:W-:Y:S02]  /*0040*/  VOTEU.ANY UP0, P0 ;  /* 0x0000000000ff7886 */ /* 0x000fe40000000100 */
[----:B------:R-:W-:Y:S05]  /*0050*/  BRA.U UP0, `(.L_x_0) ;  /* 0x0000000100b87547 */ /* 0x000fea000b800000 */
[----:B------:R-:W0:Y:S01]  /*0060*/  S2UR UR6, SR_CgaCtaId ;  /* 0x00000000000679c3 */ /* 0x000e220000008800 */
[----:B------:R-:W-:Y:S01]  /*0070*/  NOP ;  /* 0x0000000000007918 */ /* 0x000fe20000000000 */
[----:B------:R-:W-:Y:S02]  /*0080*/  UMOV UR4, 0x40 ;  /* 0x0000004000047882 */ /* 0x000fe40000000000 */
[----:B0-----:R-:W-:-:S09]  /*0090*/  ULEA UR4, UR6, UR4, 0x18 ;  /* 0x0000000406047291 */ /* 0x001fd2000f8ec0ff */
[----:B------:R-:W0:Y:S01]  /*00a0*/  LDS.U8 R0, [UR4] ;  /* 0x00000004ff007984 */ /* 0x000e220008000000 */
[----:B------:R-:W-:Y:S02]  /*00b0*/  UMOV UR4, 0x400 ;  /* 0x0000040000047882 */ /* 0x000fe40000000000 */
[----:B------:R-:W-:Y:S01]  /*00c0*/  ULEA UR4, UR6, UR4, 0x18 ;  /* 0x0000000406047291 */ /* 0x000fe2000f8ec0ff */
[----:B0-----:R-:W-:-:S13]  /*00d0*/  ISETP.NE.AND P0, PT, R0, RZ, PT ;  /* 0x000000ff0000720c */ /* 0x001fda0003f05270 */
[----:B------:R-:W-:Y:S05]  /*00e0*/  @P0 BRA `(.L_x_1) ;  /* 0x00000000007c0947 */ /* 0x000fea0003800000 */
[----:B------:R-:W-:-:S13]  /*00f0*/  ELECT P0, URZ, PT ;  /* 0x0000000000ff782f */ /* 0x000fda0003800000 */
[----:B------:R-:W-:Y:S05]  /*0100*/  @!P0 BRA `(.L_x_2) ;  /* 0x0000000000848947 */ /* 0x000fea0003800000 */
[----:B------:R-:W-:Y:S01]  /*0110*/  UMOV UR5, 0x10 ;  /* 0x0000001000057882 */ /* 0x000fe20000000000 */
[----:B------:R-:W-:Y:S02]  /*0120*/  IMAD.MOV.U32 R4, RZ, RZ, 0x1 ;  /* 0x00000001ff047424 */ /* 0x000fe400078e00ff */
[----:B------:R-:W-:Y:S02]  /*0130*/  IMAD.MOV.U32 R5, RZ, RZ, 0xffff ;  /* 0x0000ffffff057424 */ /* 0x000fe400078e00ff */
[----:B------:R-:W-:Y:S04]  /*0140*/  DEPBAR.LE SB0, 0x36 ;  /* 0x00008d800000791a */ /* 0x000fe80000000000 */
[----:B------:R-:W0:Y:S02]  /*0150*/  UTCATOMSWS.FIND_AND_SET.ALIGN UP1, UR5, UR5 ;  /* 0x00000005000575e3 */ /* 0x000e240008020800 */
[----:B0-----:R-:W-:-:S04]  /*0160*/  PLOP3.LUT P0, PT, PT, PT, UP1, 0x80, 0x8 ;  /* 0x000000000008781c */ /* 0x001fc80003f0f018 */
[----:B------:R-:W-:-:S04]  /*0170*/  SEL R0, RZ, 0xffffffff, !P0 ;  /* 0xffffffffff007807 */ /* 0x000fc80004000000 */
[----:B------:R-:W-:Y:S01]  /*0180*/  ISETP.NE.AND P0, PT, R0, RZ, PT ;  /* 0x000000ff0000720c */ /* 0x000fe20003f05270 */
[----:B------:R-:W-:-:S12]  /*0190*/  IMAD.U32 R0, RZ, RZ, UR5 ;  /* 0x00000005ff007e24 */ /* 0x000fd8000f8e00ff */
[----:B------:R-:W-:Y:S05]  /*01a0*/  @P0 BRA `(.L_x_3) ;  /* 0x0000000000240947 */ /* 0x000fea0003800000 */
.L_x_4:
[----:B------:R-:W-:Y:S05]  /*01b0*/  NANOSLEEP 0x64 ;  /* 0x000000640000795d */ /* 0x000fea0003800000 */
[----:B------:R-:W-:-:S05]  /*01c0*/  UMOV UR5, 0x10 ;  /* 0x0000001000057882 */ /* 0x000fca0000000000 */
[----:B------:R-:W-:Y:S04]  /*01d0*/  DEPBAR.LE SB0, 0x36 ;  /* 0x00008d800000791a */ /* 0x000fe80000000000 */
[----:B------:R-:W0:Y:S02]  /*01e0*/  UTCATOMSWS.FIND_AND_SET.ALIGN UP1, UR5, UR5 ;  /* 0x00000005000575e3 */ /* 0x000e240008020800 */
[----:B0-----:R-:W-:-:S04]  /*01f0*/  PLOP3.LUT P0, PT, PT, PT, UP1, 0x80, 0x8 ;  /* 0x000000000008781c */ /* 0x001fc80003f0f018 */
[----:B------:R-:W-:-:S04]  /*0200*/  SEL R0, RZ, 0xffffffff, !P0 ;  /* 0xffffffffff007807 */ /* 0x000fc80004000000 */
[----:B------:R-:W-:Y:S02]  /*0210*/  ISETP.NE.AND P0, PT, R0, RZ, PT ;  /* 0x000000ff0000720c */ /* 0x000fe40003f05270 */
[----:B------:R-:W-:-:S11]  /*0220*/  MOV R0, UR5 ;  /* 0x0000000500007c02 */ /* 0x000fd60008000f00 */
[----:B------:R-:W-:Y:S05]  /*0230*/  @!P0 BRA `(.L_x_4) ;  /* 0xfffffffc00dc8947 */ /* 0x000fea000383ffff */
.L_x_3:
[C---:B------:R-:W-:Y:S01]  /*0240*/  VIADD R3, R0.reuse, 0x10 ;  /* 0x0000001000037836 */ /* 0x040fe20000000000 */
[----:B------:R-:W-:Y:S01]  /*0250*/  UMOV UR5, 0x50 ;  /* 0x0000005000057882 */ /* 0x000fe20000000000 */
[----:B------:R-:W-:Y:S01]  /*0260*/  SHF.L.U32 R2, R5, R0, RZ ;  /* 0x0000000005027219 */ /* 0x000fe200000006ff */
[----:B------:R-:W-:Y:S01]  /*0270*/  ULEA UR5, UR6, UR5, 0x18 ;  /* 0x0000000506057291 */ /* 0x000fe2000f8ec0ff */
[----:B------:R-:W-:Y:S01]  /*0280*/  IMAD.SHL.U32 R0, R0, 0x20, RZ ;  /* 0x0000002000007824 */ /* 0x000fe200078e00ff */
[----:B------:R-:W-:-:S04]  /*0290*/  SHF.L.U32 R3, R4, R3, RZ ;  /* 0x0000000304037219 */ /* 0x000fc800000006ff */
[----:B------:R-:W-:-:S05]  /*02a0*/  LOP3.LUT R2, R3, R2, RZ, 0xfc, !PT ;  /* 0x0000000203027212 */ /* 0x000fca00078efcff */
[----:B------:R0:W-:Y:S04]  /*02b0*/  ATOMS.OR RZ, [UR5], R2 ;  /* 0x00000002ffff798c */ /* 0x0001e8000b000005 */
[----:B------:R0:W-:Y:S01]  /*02c0*/  STS [UR4], R0 ;  /* 0x00000000ff007988 */ /* 0x0001e20008000804 */
[----:B------:R-:W-:Y:S05]  /*02d0*/  BRA `(.L_x_2) ;  /* 0x0000000000107947 */ /* 0x000fea0003800000 */
.L_x_1:
[----:B------:R-:W-:Y:S01]  /*02e0*/  IMAD.MOV.U32 R0, RZ, RZ, -0x1 ;  /* 0xffffffffff007424 */ /* 0x000fe200078e00ff */
[----:B------:R-:W-:-:S04]  /*02f0*/  MOV R2, 0x320 ;  /* 0x0000032000027802 */ /* 0x000fc80000000f00 */
[----:B------:R0:W-:Y:S03]  /*0300*/  STS [UR4], R0 ;  /* 0x00000000ff007988 */ /* 0x0001e60008000804 */
[----:B0-----:R-:W-:Y:S05]  /*0310*/  CALL.REL.NOINC `($__internal_1_$__cuda_sm10x_tcgen05_guardrail_trap_phase_invalid_during_alloc) ;  /* 0x00000134001c7944 */ /* 0x001fea0003c00000 */
.L_x_2:
[----:B------:R-:W-:Y:S05]  /*0320*/  WARPSYNC.ALL ;  /* 0x0000000000007948 */ /* 0x000fea0003800000 */
[----:B------:R-:W-:Y:S01]  /*0330*/  NOP ;  /* 0x0000000000007918 */ /* 0x000fe20000000000 */
.L_x_0:
[----:B------:R-:W1:Y:S01]  /*0340*/  S2UR UR8, SR_CgaCtaId ;  /* 0x00000000000879c3 */ /* 0x000e620000008800 */
[----:B------:R-:W2:Y:S01]  /*0350*/  S2R R3, SR_CTAID.X ;  /* 0x0000000000037919 */ /* 0x000ea20000002500 */
[----:B------:R-:W3:Y:S01]  /*0360*/  LDCU.64 UR4, c[0x0][0x3b0] ;  /* 0x00007600ff0477ac */ /* 0x000ee20008000a00 */
[----:B------:R-:W-:Y:S01]  /*0370*/  UMOV UR71, 0x400 ;  /* 0x0000040000477882 */ /* 0x000fe20000000000 */
[----:B------:R-:W4:Y:S04]  /*0380*/  LDCU.64 UR14, c[0x0][0x358] ;  /* 0x00006b00ff0e77ac */ /* 0x000f280008000a00 */
[----:B------:R-:W3:Y:S01]  /*0390*/  S2UR UR10, SR_CTAID.Y ;  /* 0x00000000000a79c3 */ /* 0x000ee20000002600 */
[----:B------:R-:W0:Y:S07]  /*03a0*/  LDCU.64 UR6, c[0x0][0x3b0] ;  /* 0x00007600ff0677ac */ /* 0x000e2e0008000a00 */
[----:B------:R-:W4:Y:S01]  /*03b0*/  LDC.64 R8, c[0x0][0x380] ;  /* 0x0000e000ff087b82 */ /* 0x000f220000000a00 */
[----:B-1----:R-:W-:-:S07]  /*03c0*/  ULEA UR71, UR8, UR71, 0x18 ;  /* 0x0000004708477291 */ /* 0x002fce000f8ec0ff */
[----:B------:R-:W-:Y:S08]  /*03d0*/  BAR.SYNC.DEFER_BLOCKING 0x0 ;  /* 0x0000000000007b1d */ /* 0x000ff00000010000 */
[----:B------:R-:W1:Y:S01]  /*03e0*/  LDC.64 R250, c[0x0][0x380] ;  /* 0x0000e000fffa7b82 */ /* 0x000e620000000a00 */
[----:B---3--:R-:W-:Y:S01]  /*03f0*/  UIMAD UR4, UR10, UR4, URZ ;  /* 0x000000040a0472a4 */ /* 0x008fe2000f8e02ff */
[----:B--2---:R-:W-:Y:S01]  /*0400*/  PRMT R140, R138, 0x6540, R3 ;  /* 0x000065408a8c7816 */ /* 0x004fe20000000003 */
[----:B0-----:R-:W-:-:S02]  /*0410*/  UIMAD UR6, UR10, UR6, URZ ;  /* 0x000000060a0672a4 */ /* 0x001fc4000f8e02ff */
[----:B------:R-:W-:Y:S02]  /*0420*/  USHF.L.U32 UR9, UR4, 0x1, URZ ;  /* 0x0000000104097899 */ /* 0x000fe400080006ff */
[C---:B------:R-:W-:Y:S01]  /*0430*/  IMAD R2, R140.reuse, UR5, RZ ;  /* 0x000000058c027c24 */ /* 0x040fe2000f8e02ff */
[----:B------:R-:W-:Y:S01]  /*0440*/  UIMAD.WIDE UR4, UR4, 0x2, URZ ;  /* 0x00000002040478a5 */ /* 0x000fe2000f8e02ff */
[----:B------:R-:W0:Y:S01]  /*0450*/  LDC R0, c[0x0][0x3b8] ;  /* 0x0000ee00ff007b82 */ /* 0x000e220000000800 */
[----:B------:R-:W-:Y:S01]  /*0460*/  IMAD R4, R140, UR7, RZ ;  /* 0x000000078c047c24 */ /* 0x000fe2000f8e02ff */
[----:B------:R-:W-:Y:S01]  /*0470*/  USHF.L.U32 UR7, UR6, 0x1, URZ ;  /* 0x0000000106077899 */ /* 0x000fe200080006ff */
[C---:B------:R-:W-:Y:S02]  /*0480*/  IMAD.SHL.U32 R3, R2.reuse, 0x2, RZ ;  /* 0x0000000202037824 */ /* 0x040fe400078e00ff */
[----:B------:R-:W-:Y:S01]  /*0490*/  IMAD.HI R6, R2, 0x2, RZ ;  /* 0x0000000202067827 */ /* 0x000fe200078e02ff */
[----:B------:R-:W-:-:S02]  /*04a0*/  SHF.L.U32 R5, R4, 0x1, RZ ;  /* 0x0000000104057819 */ /* 0x000fc400000006ff */
[----:B----4-:R-:W-:Y:S01]  /*04b0*/  IADD3 R2, P1, P0, R3, UR9, R8 ;  /* 0x0000000903027c10 */ /* 0x010fe2000f83e008 */
[----:B------:R-:W2:Y:S03]  /*04c0*/  LDS R139, [UR71] ;  /* 0x00000047ff8b7984 */ /* 0x000ea60008000800 */
[----:B------:R-:W-:Y:S01]  /*04d0*/  IADD3.X R3, PT, PT, R6, UR5, R9, P1, P0 ;  /* 0x0000000506037c10 */ /* 0x000fe20008fe0409 */
[----:B------:R-:W-:Y:S01]  /*04e0*/  BAR.SYNC.DEFER_BLOCKING 0x0 ;  /* 0x0000000000007b1d */ /* 0x000fe20000010000 */
[----:B------:R-:W-:Y:S01]  /*04f0*/  UIMAD.WIDE UR4, UR6, 0x2, URZ ;  /* 0x00000002060478a5 */ /* 0x000fe2000f8e02ff */
[----:B-1----:R-:W-:-:S04]  /*0500*/  IADD3 R250, P0, P1, R5, UR7, R250 ;  /* 0x0000000705fa7c10 */ /* 0x002fc8000f91e0fa */
[----:B------:R1:W3:Y:S01]  /*0510*/  LDG.E.U16 R141, desc[UR14][R2.64] ;  /* 0x0000000e028d7981 */ /* 0x0002e2000c1e1500 */
[----:B0-----:R-:W-:Y:S02]  /*0520*/  IMAD R5, R0, 0xf4, RZ ;  /* 0x000000f400057824 */ /* 0x001fe400078e02ff */
[----:B------:R-:W-:-:S04]  /*0530*/  IMAD.HI R108, R4, 0x2, RZ ;  /* 0x00000002046c7827 */ /* 0x000fc800078e02ff */
[C---:B------:R-:W-:Y:S02]  /*0540*/  IMAD R7, R0.reuse, 0xf6, RZ ;  /* 0x000000f600077824 */ /* 0x040fe400078e02ff */
[----:B------:R-:W-:Y:S01]  /*0550*/  IMAD R9, R0, 0xf8, RZ ;  /* 0x000000f800097824 */ /* 0x000fe200078e02ff */
[----:B------:R-:W-:Y:S01]  /*0560*/  IADD3.X R108, PT, PT, R108, UR5, R251, P0, P1 ;  /* 0x000000056c6c7c10 */ /* 0x000fe200087e24fb */
[C---:B-1----:R-:W-:Y:S01]  /*0570*/  IMAD.SHL.U32 R3, R0.reuse, 0x8, RZ ;  /* 0x0000000800037824 */ /* 0x042fe200078e00ff */
[-C--:B------:R-:W-:Y:S01]  /*0580*/  IADD3 RZ, P4, PT, R5, R250.reuse, RZ ;  /* 0x000000fa05ff7210 */ /* 0x080fe20007f9e0ff */
[C---:B------:R-:W-:Y:S01]  /*0590*/  IMAD R11, R0.reuse, 0xfa, RZ ;  /* 0x000000fa000b7824 */ /* 0x040fe200078e02ff */
[CC--:B------:R-:W-:Y:S01]  /*05a0*/  LEA R78, P3, R0.reuse, R250.reuse, 0x4 ;  /* 0x000000fa004e7211 */ /* 0x0c0fe200078620ff */
[C---:B------:R-:W-:Y:S01]  /*05b0*/  IMAD.SHL.U32 R5, R0.reuse, 0x10, RZ ;  /* 0x0000001000057824 */ /* 0x040fe200078e00ff */
[-C--:B------:R-:W-:Y:S01]  /*05c0*/  IADD3 RZ, P2, PT, R7, R250.reuse, RZ ;  /* 0x000000fa07ff7210 */ /* 0x080fe20007f5e0ff */
[C---:B------:R-:W-:Y:S01]  /*05d0*/  IMAD.SHL.U32 R7, R0.reuse, 0x20, RZ ;  /* 0x0000002000077824 */ /* 0x040fe200078e00ff */
[CC--:B------:R-:W-:Y:S01]  /*05e0*/  LEA R2, P6, R0.reuse, R250.reuse, 0x5 ;  /* 0x000000fa00027211 */ /* 0x0c0fe200078c28ff */
[C---:B------:R-:W-:Y:S01]  /*05f0*/  IMAD R21, R0.reuse, 0x90, RZ ;  /* 0x0000009000157824 */ /* 0x040fe200078e02ff */
[-C--:B------:R-:W-:Y:S01]  /*0600*/  IADD3 RZ, P1, PT, R9, R250.reuse, RZ ;  /* 0x000000fa09ff7210 */ /* 0x080fe20007f3e0ff */
[C---:B------:R-:W-:Y:S01]  /*0610*/  IMAD R13, R0.reuse, 0xa, RZ ;  /* 0x0000000a000d7824 */ /* 0x040fe200078e02ff */
[C---:B------:R-:W-:Y:S01]  /*0620*/  LEA R4, P5, R0.reuse, R250, 0x6 ;  /* 0x000000fa00047211 */ /* 0x040fe200078a30ff */
[C---:B------:R-:W-:Y:S01]  /*0630*/  IMAD.SHL.U32 R9, R0.reuse, 0x40, RZ ;  /* 0x0000004000097824 */ /* 0x040fe200078e00ff */
[----:B------:R-:W-:Y:S01]  /*0640*/  LEA.HI.X.SX32 R79, R3, R108, 0x1, P3 ;  /* 0x0000006c034f7211 */ /* 0x000fe200018f0eff */
[C---:B------:R-:W-:Y:S01]  /*0650*/  IMAD R15, R0.reuse, 0x14, RZ ;  /* 0x00000014000f7824 */ /* 0x040fe200078e02ff */
[CC--:B------:R-:W-:Y:S01]  /*0660*/  LEA R6, P3, R0.reuse, R250.reuse, 0x7 ;  /* 0x000000fa00067211 */ /* 0x0c0fe200078638ff */
[C---:B------:R-:W-:Y:S01]  /*0670*/  IMAD R70, R0.reuse, 0x48, RZ ;  /* 0x0000004800467824 */ /* 0x040fe200078e02ff */
[----:B------:R-:W-:Y:S01]  /*0680*/  IADD3 RZ, P0, PT, R11, R250, RZ ;  /* 0x000000fa0bff7210 */ /* 0x000fe20007f1e0ff */
[C---:B------:R-:W-:Y:S01]  /*0690*/  IMAD R11, R0.reuse, 0x5, RZ ;  /* 0x00000005000b7824 */ /* 0x040fe200078e02ff */
[----:B------:R-:W-:Y:S01]  /*06a0*/  LEA.HI.X.SX32 R3, R5, R108, 0x1, P6 ;  /* 0x0000006c05037211 */ /* 0x000fe200030f0eff */
[C---:B------:R-:W-:Y:S01]  /*06b0*/  IMAD R17, R0.reuse, 0x28, RZ ;  /* 0x0000002800117824 */ /* 0x040fe200078e02ff */
[----:B------:R-:W-:Y:S01]  /*06c0*/  IADD3 R8, P6, PT, R21, R250, RZ ;  /* 0x000000fa15087210 */ /* 0x000fe20007fde0ff */
        /* <DEDUP_REMOVED lines=8> */
[----:B------:R-:W-:Y:S01]  /*0750*/  IMAD R27, R0, 0x60, RZ ;  /* 0x00000060001b7824 */ /* 0x000fe200078e02ff */
        /* <DEDUP_REMOVED lines=27> */
[----:B------:R-:W-:Y:S01]  /*0910*/  IMAD R42, R0, 0xa2, RZ ;  /* 0x000000a2002a7824 */ /* 0x000fe200078e02ff */
[----:B------:R-:W-:Y:S01]  /*0920*/  LEA.HI.X.SX32 R23, R120, R108, 0x1, P5 ;  /* 0x0000006c78177211 */ /* 0x000fe200028f0eff */
[----:B------:R-:W-:Y:S01]  /*0930*/  IMAD R39, R0, 0x41, RZ ;  /* 0x0000004100277824 */ /* 0x000fe200078e02ff */
        /* <DEDUP_REMOVED lines=11> */
[----:B------:R-:W-:Y:S01]  /*09f0*/  IMAD R45, R0, 0x59, RZ ;  /* 0x00000059002d7824 */ /* 0x000fe200078e02ff */
        /* <DEDUP_REMOVED lines=39> */
[----:B--2---:R0:W-:Y:S01]  /*0c70*/  STL.64 [R1+0x58], R138 ;  /* 0x0000588a01007387 */ /* 0x0041e20000100a00 */
[----:B------:R-:W-:Y:S01]  /*0c80*/  IADD3 R54, P3, PT, R95, R250, RZ ;  /* 0x000000fa5f367210 */ /* 0x000fe20007f7e0ff */
[----:B------:R-:W-:Y:S01]  /*0c90*/  IMAD R71, R0, 0x24, RZ ;  /* 0x0000002400477824 */ /* 0x000fe200078e02ff */
[----:B------:R-:W-:-:S02]  /*0ca0*/  LEA.HI.X.SX32 R51, R51, R108, 0x1, P6 ;  /* 0x0000006c33337211 */ /* 0x000fc400030f0eff */
[C---:B------:R-:W-:Y:S01]  /*0cb0*/  SHF.L.U32 R84, R0.reuse, 0x1, RZ ;  /* 0x0000000100547819 */ /* 0x040fe200000006ff */
        /* <DEDUP_REMOVED lines=19> */
[-C--:B------:R-:W-:Y:S01]  /*0df0*/  LEA.HI.X.SX32 R61, R61, R108.reuse, 0x1, P3 ;  /* 0x0000006c3d3d7211 */ /* 0x080fe200018f0eff */
        /* <DEDUP_REMOVED lines=19> */
[C---:B0-----:R-:W-:Y:S01]  /*0f30*/  LEA R138, P6, R0.reuse, R250, 0x2 ;  /* 0x000000fa008a7211 */ /* 0x041fe200078c10ff */
[C---:B------:R-:W-:Y:S01]  /*0f40*/  IMAD R184, R0.reuse, 0x6a, RZ ;  /* 0x0000006a00b87824 */ /* 0x040fe200078e02ff */
[----:B------:R-:W-:Y:S01]  /*0f50*/  LEA.HI.X.SX32 R75, R75, R108, 0x1, P5 ;  /* 0x0000006c4b4b7211 */ /* 0x000fe200028f0eff */
[----:B------:R-:W-:Y:S01]  /*0f60*/  IMAD R99, R0, 0x2a, RZ ;  /* 0x0000002a00637824 */ /* 0x000fe200078e02ff */
[----:B------:R-:W-:Y:S01]  /*0f70*/  IADD3 R80, P5, PT, R80, R250, RZ ;  /* 0x000000fa50507210 */ /* 0x000fe20007fbe0ff */
[----:B------:R-:W-:Y:S01]  /*0f80*/  IMAD R107, R0, 0x4b, RZ ;  /* 0x0000004b006b7824 */ /* 0x000fe200078e02ff */
[-C--:B------:R-:W-:Y:S01]  /*0f90*/  LEA.HI.X.SX32 R139, R84, R108.reuse, 0x1, P6 ;  /* 0x0000006c548b7211 */ /* 0x080fe200030f0eff */
[C---:B------:R-:W-:Y:S01]  /*0fa0*/  IMAD R119, R0.reuse, 0x73, RZ ;  /* 0x0000007300777824 */ /* 0x040fe200078e02ff */
[----:B------:R-:W-:Y:S01]  /*0fb0*/  LEA.HI.X.SX32 R81, R81, R108, 0x1, P5 ;  /* 0x0000006c51517211 */ /* 0x000fe200028f0eff */
[C---:B------:R-:W-:Y:S01]  /*0fc0*/  IMAD R116, R0.reuse, 0xd6, RZ ;  /* 0x000000d600747824 */ /* 0x040fe200078e02ff */
[----:B------:R-:W0:Y:S01]  /*0fd0*/  LDCU.64 UR4, c[0x0][0x3b0] ;  /* 0x00007600ff0477ac */ /* 0x000e220008000a00 */
[C---:B------:R-:W-:Y:S01]  /*0fe0*/  IMAD R151, R0.reuse, 0x16, RZ ;  /* 0x0000001600977824 */ /* 0x040fe200078e02ff */
[----:B------:R-:W5:Y:S01]  /*0ff0*/  LDG.E.U16 R4, desc[UR14][R4.64] ;  /* 0x0000000e04047981 */ /* 0x000f62000c1e1500 */
[----:B------:R-:W-:-:S02]  /*1000*/  IMAD R97, R0, 0x15, RZ ;  /* 0x0000001500617824 */ /* 0x000fc400078e02ff */
[C---:B------:R-:W-:Y:S01]  /*1010*/  IMAD R102, R0.reuse, 0x86, RZ ;  /* 0x0000008600667824 */ /* 0x040fe200078e02ff */
[----:B------:R-:W5:Y:S01]  /*1020*/  LDG.E.U16 R8, desc[UR14][R8.64] ;  /* 0x0000000e08087981 */ /* 0x000f62000c1e1500 */
[C---:B------:R-:W-:Y:S02]  /*1030*/  IMAD R117, R0.reuse, 0x6b, RZ ;  /* 0x0000006b00757824 */ /* 0x040fe400078e02ff */
[C---:B------:R-:W-:Y:S01]  /*1040*/  IMAD R127, R0.reuse, 0xb, RZ ;  /* 0x0000000b007f7824 */ /* 0x040fe200078e02ff */
[----:B------:R-:W5:Y:S01]  /*1050*/  LDG.E.U16 R2, desc[UR14][R2.64] ;  /* 0x0000000e02027981 */ /* 0x000f62000c1e1500 */
[C---:B------:R-:W-:Y:S02]  /*1060*/  IMAD R147, R0.reuse, 0x6, RZ ;  /* 0x0000000600937824 */ /* 0x040fe400078e02ff */
        /* <DEDUP_REMOVED lines=9> */
[C---:B------:R-:W-:Y:S02]  /*1100*/  IMAD R125, R0.reuse, 0x3, RZ ;  /* 0x00000003007d7824 */ /* 0x040fe400078e02ff */
[----:B------:R-:W-:-:S02]  /*1110*/  IMAD R135, R0, 0x23, RZ ;  /* 0x0000002300877824 */ /* 0x000fc400078e02ff */
[C---:B------:R-:W-:Y:S02]  /*1120*/  IMAD R171, R0.reuse, 0x36, RZ ;  /* 0x0000003600ab7824 */ /* 0x040fe400078e02ff */
[C---:B------:R-:W-:Y:S01]  /*1130*/  IMAD R182, R0.reuse, 0x76, RZ ;  /* 0x0000007600b67824 */ /* 0x040fe200078e02ff */
[----:B------:R-:W-:Y:S01]  /*1140*/  LEA.HI.X.SX32 R129, R129, R108, 0x1, P2 ;  /* 0x0000006c81817211 */ /* 0x000fe200010f0eff */
[C---:B------:R-:W-:Y:S02]  /*1150*/  IMAD R169, R0.reuse, 0x74, RZ ;  /* 0x0000007400a97824 */ /* 0x040fe400078e02ff */
[C---:B------:R-:W-:Y:S01]  /*1160*/  IMAD R115, R0.reuse, 0x63, RZ ;  /* 0x0000006300737824 */ /* 0x040fe200078e02ff */
[----:B------:R-:W-:Y:S01]  /*1170*/  IADD3 R130, P2, PT, R161, R250, RZ ;  /* 0x000000faa1827210 */ /* 0x000fe20007f5e0ff */
[C---:B------:R-:W-:Y:S01]  /*1180*/  IMAD R131, R0.reuse, 0x13, RZ ;  /* 0x0000001300837824 */ /* 0x040fe200078e02ff */
[----:B------:R-:W5:Y:S01]  /*1190*/  LDG.E.U16 R6, desc[UR14][R6.64] ;  /* 0x0000000e06067981 */ /* 0x000f62000c1e1500 */
[----:B------:R-:W-:-:S02]  /*11a0*/  IMAD R221, R0, 0x56, RZ ;  /* 0x0000005600dd7824 */ /* 0x000fc400078e02ff */
[C---:B------:R-:W-:Y:S02]  /*11b0*/  IMAD R133, R0.reuse, 0x1b, RZ ;  /* 0x0000001b00857824 */ /* 0x040fe400078e02ff */
[C---:B------:R-:W-:Y:S02]  /*11c0*/  IMAD R145, R0.reuse, 0x3b, RZ ;  /* 0x0000003b00917824 */ /* 0x040fe400078e02ff */
[C---:B------:R-:W-:Y:S02]  /*11d0*/  IMAD R174, R0.reuse, 0x3a, RZ ;  /* 0x0000003a00ae7824 */ /* 0x040fe400078e02ff */
[C---:B------:R-:W-:Y:S02]  /*11e0*/  IMAD R200, R0.reuse, 0x66, RZ ;  /* 0x0000006600c87824 */ /* 0x040fe400078e02ff */
[C---:B------:R-:W-:Y:S01]  /*11f0*/  IMAD R123, R0.reuse, 0x2c, RZ ;  /* 0x0000002c007b7824 */ /* 0x040fe200078e02ff */
[----:B------:R-:W-:Y:S01]  /*1200*/  LEA.HI.X.SX32 R131, R131, R108, 0x1, P2 ;  /* 0x0000006c83837211 */ /* 0x000fe200010f0eff */
[C---:B------:R-:W-:Y:S01]  /*1210*/  IMAD R112, R0.reuse, 0xb6, RZ ;  /* 0x000000b600707824 */ /* 0x040fe200078e02ff */
[----:B------:R-:W-:Y:S01]  /*1220*/  IADD3 R136, P2, PT, R221, R250, RZ ;  /* 0x000000fadd887210 */ /* 0x000fe20007f5e0ff */
        /* <DEDUP_REMOVED lines=15> */
[C---:B------:R-:W-:Y:S01]  /*1320*/  IMAD.SHL.U32 R157, R0.reuse, 0x4, RZ ;  /* 0x00000004009d7824 */ /* 0x040fe200078e00ff */
        /* <DEDUP_REMOVED lines=33> */
[----:B------:R-:W5:Y:S04]  /*1540*/  LDG.E.U16 R48, desc[UR14][R48.64] ;  /* 0x0000000e30307981 */ /* 0x000f68000c1e1500 */
[----:B---3--:R1:W-:Y:S01]  /*1550*/  STL.64 [R1+0x60], R140 ;  /* 0x0000608c01007387 */ /* 0x0083e20000100a00 */
[C---:B------:R-:W-:Y:S02]  /*1560*/  IMAD R197, R0.reuse, 0x3e, RZ ;  /* 0x0000003e00c57824 */ /* 0x040fe400078e02ff */
[C---:B------:R-:W-:Y:S02]  /*1570*/  IMAD R227, R0.reuse, 0x27, RZ ;  /* 0x0000002700e37824 */ /* 0x040fe400078e02ff */
[----:B------:R-:W-:-:S02]  /*1580*/  IMAD R199, R0, 0xf, RZ ;  /* 0x0000000f00c77824 */ /* 0x000fc400078e02ff */
[C---:B------:R-:W-:Y:S02]  /*1590*/  IMAD R209, R0.reuse, 0x17, RZ ;  /* 0x0000001700d17824 */ /* 0x040fe400078e02ff */
[C---:B------:R-:W-:Y:S02]  /*15a0*/  IMAD R223, R0.reuse, 0x5e, RZ ;  /* 0x0000005e00df7824 */ /* 0x040fe400078e02ff */
[----:B------:R-:W-:Y:S01]  /*15b0*/  IMAD R201, R0, 0x7d, RZ ;  /* 0x0000007d00c97824 */ /* 0x000fe200078e02ff */
[----:B-1----:R-:W-:Y:S01]  /*15c0*/  IADD3 R140, P3, PT, R84, R250, RZ ;  /* 0x000000fa548c7210 */ /* 0x002fe20007f7e0ff */
[C---:B------:R-:W-:Y:S02]  /*15d0*/  IMAD R231, R0.reuse, 0xca, RZ ;  /* 0x000000ca00e77824 */ /* 0x040fe400078e02ff */
[C---:B------:R-:W-:Y:S01]  /*15e0*/  IMAD R214, R0.reuse, 0xea, RZ ;  /* 0x000000ea00d67824 */ /* 0x040fe200078e02ff */
[C---:B------:R-:W-:Y:S01]  /*15f0*/  LEA.HI.X.SX32 R141, R0.reuse, R108, 0x1, P3 ;  /* 0x0000006c008d7211 */ /* 0x040fe200018f0eff */
[----:B------:R-:W-:Y:S01]  /*1600*/  IMAD R216, R0, 0x8c, RZ ;  /* 0x0000008c00d87824 */ /* 0x000fe200078e02ff */
[----:B------:R-:W-:Y:S01]  /*1610*/  IADD3 R70, P3, PT, R70, R250, RZ ;  /* 0x000000fa46467210 */ /* 0x000fe20007f7e0ff */
[----:B------:R-:W-:-:S02]  /*1620*/  IMAD R213, R0, 0x1f, RZ ;  /* 0x0000001f00d57824 */ /* 0x000fc400078e02ff */
[C---:B------:R-:W-:Y:S01]  /*1630*/  IMAD R237, R0.reuse, 0xaa, RZ ;  /* 0x000000aa00ed7824 */ /* 0x040fe200078e02ff */
[----:B------:R-:W-:Y:S01]  /*1640*/  LEA.HI.X.SX32 R71, R71, R108, 0x1, P3 ;  /* 0x0000006c47477211 */ /* 0x000fe200018f0eff */
[----:B------:R-:W-:Y:S01]  /*1650*/  IMAD R233, R0, 0xba, RZ ;  /* 0x000000ba00e97824 */ /* 0x000fe200078e02ff */
[-C--:B------:R-:W-:Y:S01]  /*1660*/  IADD3 R76, P3, PT, R76, R250.reuse, RZ ;  /* 0x000000fa4c4c7210 */ /* 0x080fe20007f7e0ff */
[----:B------:R-:W-:Y:S01]  /*1670*/  IMAD R218, R0, 0x9c, RZ ;  /* 0x0000009c00da7824 */ /* 0x000fe200078e02ff */
[----:B------:R-:W-:Y:S01]  /*1680*/  IADD3 R84, P6, PT, R86, R250, RZ ;  /* 0x000000fa56547210 */ /* 0x000fe20007fde0ff */
[C---:B------:R-:W-:Y:S01]  /*1690*/  IMAD R225, R0.reuse, 0x2f, RZ ;  /* 0x0000002f00e17824 */ /* 0x040fe200078e02ff */
[----:B------:R-:W-:Y:S01]  /*16a0*/  LEA.HI.X.SX32 R77, R77, R108, 0x1, P3 ;  /* 0x0000006c4d4d7211 */ /* 0x000fe200018f0eff */
[----:B------:R-:W-:Y:S01]  /*16b0*/  IMAD R207, R0, 0x65, RZ ;  /* 0x0000006500cf7824 */ /* 0x000fe200078e02ff */
[-C--:B------:R-:W-:Y:S01]  /*16c0*/  IADD3 R82, P3, PT, R82, R250.reuse, RZ ;  /* 0x000000fa52527210 */ /* 0x080fe20007f7e0ff */
[C---:B------:R-:W-:Y:S01]  /*16d0*/  IMAD R215, R0.reuse, 0x75, RZ ;  /* 0x0000007500d77824 */ /* 0x040fe200078e02ff */
[----:B------:R-:W-:Y:S01]  /*16e0*/  IADD3 R86, P5, PT, R83, R250, RZ ;  /* 0x000000fa53567210 */ /* 0x000fe20007fbe0ff */
[----:B------:R-:W-:Y:S01]  /*16f0*/  IMAD R128, R0, 0x6e, RZ ;  /* 0x0000006e00807824 */ /* 0x000fe200078e02ff */
[----:B------:R-:W-:Y:S01]  /*1700*/  LEA.HI.X.SX32 R83, R176, R108, 0x1, P3 ;  /* 0x0000006cb0537211 */ /* 0x000fe200018f0eff */
[----:B------:R-:W-:Y:S01]  /*1710*/  IMAD R203, R0, 0x55, RZ ;  /* 0x0000005500cb7824 */ /* 0x000fe200078e02ff */
[----:B------:R-:W-:Y:S01]  /*1720*/  IADD3 R88, P3, PT, R88, R250, RZ ;  /* 0x000000fa58587210 */ /* 0x000fe20007f7e0ff */
[C---:B------:R-:W-:Y:S01]  /*1730*/  IMAD R205, R0.reuse, 0x5d, RZ ;  /* 0x0000005d00cd7824 */ /* 0x040fe200078e02ff */
[-C--:B------:R-:W-:Y:S01]  /*1740*/  LEA.HI.X.SX32 R85, R85, R108.reuse, 0x1, P6 ;  /* 0x0000006c55557211 */ /* 0x080fe200030f0eff */
[C---:B------:R-:W-:Y:S01]  /*1750*/  IMAD R224, R0.reuse, 0xcc, RZ ;  /* 0x000000cc00e07824 */ /* 0x040fe200078e02ff */
[----:B------:R-:W-:Y:S01]  /*1760*/  LEA.HI.X.SX32 R89, R89, R108, 0x1, P3 ;  /* 0x0000006c59597211 */ /* 0x000fe200018f0eff */
[C---:B------:R-:W-:Y:S01]  /*1770*/  IMAD R228, R0.reuse, 0xdc, RZ ;  /* 0x000000dc00e47824 */ /* 0x040fe200078e02ff */
[-C--:B------:R-:W-:Y:S01]  /*1780*/  IADD3 R94, P3, PT, R153, R250.reuse, RZ ;  /* 0x000000fa995e7210 */ /* 0x080fe20007f7e0ff */
        /* <DEDUP_REMOVED lines=10> */
[C---:B------:R-:W-:Y:S01]  /*1830*/  IMAD R235, R0.reuse, 0x3f, RZ ;  /* 0x0000003f00eb7824 */ /* 0x040fe200078e02ff */
[----:B------:R-:W-:Y:S01]  /*1840*/  IADD3 R106, P3, PT, R109, R250, RZ ;  /* 0x000000fa6d6a7210 */ /* 0x000fe20007f7e0ff */
        /* <DEDUP_REMOVED lines=14> */
[----:B0-----:R-:W-:Y:S01]  /*1930*/  UIMAD UR4, UR10, UR4, URZ ;  /* 0x000000040a0472a4 */ /* 0x001fe2000f8e02ff */
[-C--:B------:R-:W-:Y:S01]  /*1940*/  LEA.HI.X.SX32 R107, R107, R108.reuse, 0x1, P3 ;  /* 0x0000006c6b6b7211 */ /* 0x080fe200018f0eff */
[----:B------:R-:W5:Y:S01]  /*1950*/  LDG.E.U16 R50, desc[UR14][R50.64] ;  /* 0x0000000e32327981 */ /* 0x000f62000c1e1500 */
[----:B------:R-:W-:-:S02]  /*1960*/  LEA.HI.X.SX32 R119, R119, R108, 0x1, P4 ;  /* 0x0000006c77777211 */ /* 0x000fc400020f0eff */
[-C--:B------:R-:W-:Y:S01]  /*1970*/  IADD3 R116, P3, PT, R116, R250.reuse, RZ ;  /* 0x000000fa74747210 */ /* 0x080fe20007f7e0ff */
[----:B------:R-:W5:Y:S01]  /*1980*/  LDG.E.U16 R52, desc[UR14][R52.64] ;  /* 0x0000000e34347981 */ /* 0x000f62000c1e1500 */
[----:B------:R-:W-:Y:S02]  /*1990*/  IADD3 R126, P4, PT, R151, R250, RZ ;  /* 0x000000fa977e7210 */ /* 0x000fe40007f9e0ff */
[----:B------:R-:W-:Y:S01]  /*19a0*/  LEA.HI.X.SX32 R97, R97, R108, 0x1, P6 ;  /* 0x0000006c61617211 */ /* 0x000fe200030f0eff */
[----:B------:R-:W5:Y:S01]  /*19b0*/  LDG.E.U16 R54, desc[UR14][R54.64] ;  /* 0x0000000e36367981 */ /* 0x000f62000c1e1500 */
[----:B------:R-:W-:Y:S02]  /*19c0*/  IADD3 R102, P6, PT, R102, R250, RZ ;  /* 0x000000fa66667210 */ /* 0x000fe40007fde0ff */
[-C--:B------:R-:W-:Y:S01]  /*19d0*/  LEA.HI.X.SX32 R117, R117, R108.reuse, 0x1, P3 ;  /* 0x0000006c75757211 */ /* 0x080fe200018f0eff */
[----:B------:R-:W5:Y:S01]  /*19e0*/  LDG.E.U16 R56, desc[UR14][R56.64] ;  /* 0x0000000e38387981 */ /* 0x000f62000c1e1500 */
[----:B------:R-:W-:-:S02]  /*19f0*/  LEA.HI.X.SX32 R127, R127, R108, 0x1, P4 ;  /* 0x0000006c7f7f7211 */ /* 0x000fc400020f0eff */
[----:B------:R-:W-:Y:S01]  /*1a00*/  LEA.HI.X.SX32 R93, R93, R108, 0x1, P5 ;  /* 0x0000006c5d5d7211 */ /* 0x000fe200028f0eff */
[----:B------:R-:W5:Y:S01]  /*1a10*/  LDG.E.U16 R58, desc[UR14][R58.64] ;  /* 0x0000000e3a3a7981 */ /* 0x000f62000c1e1500 */
[-C--:B------:R-:W-:Y:S02]  /*1a20*/  IADD3 R124, P3, PT, R147, R250.reuse, RZ ;  /* 0x000000fa937c7210 */ /* 0x080fe40007f7e0ff */
[-C--:B------:R-:W-:Y:S01]  /*1a30*/  IADD3 R134, P4, PT, R217, R250.reuse, RZ ;  /* 0x000000fad9867210 */ /* 0x080fe20007f9e0ff */
[----:B------:R-:W5:Y:S01]  /*1a40*/  LDG.E.U16 R60, desc[UR14][R60.64] ;  /* 0x0000000e3c3c7981 */ /* 0x000f62000c1e1500 */
[----:B------:R-:W-:Y:S02]  /*1a50*/  IADD3 R98, P5, PT, R159, R250, RZ ;  /* 0x000000fa9f627210 */ /* 0x000fe40007fbe0ff */
[----:B------:R-:W-:Y:S01]  /*1a60*/  LEA.HI.X.SX32 R103, R103, R108, 0x1, P6 ;  /* 0x0000006c67677211 */ /* 0x000fe200030f0eff */
[----:B------:R-:W5:Y:S01]  /*1a70*/  LDG.E.U16 R62, desc[UR14][R62.64] ;  /* 0x0000000e3e3e7981 */ /* 0x000f62000c1e1500 */
[----:B------:R-:W-:-:S02]  /*1a80*/  IADD3 R114, P6, PT, R114, R250, RZ ;  /* 0x000000fa72727210 */ /* 0x000fc40007fde0ff */
[-C--:B------:R-:W-:Y:S01]  /*1a90*/  LEA.HI.X.SX32 R125, R125, R108.reuse, 0x1, P3 ;  /* 0x0000006c7d7d7211 */ /* 0x080fe200018f0eff */
[----:B------:R-:W5:Y:S01]  /*1aa0*/  LDG.E.U16 R64, desc[UR14][R64.64] ;  /* 0x0000000e40407981 */ /* 0x000f62000c1e1500 */
[-C--:B------:R-:W-:Y:S02]  /*1ab0*/  LEA.HI.X.SX32 R135, R135, R108.reuse, 0x1, P4 ;  /* 0x0000006c87877211 */ /* 0x080fe400020f0eff */
[----:B------:R-:W-:Y:S01]  /*1ac0*/  LEA.HI.X.SX32 R99, R99, R108, 0x1, P5 ;  /* 0x0000006c63637211 */ /* 0x000fe200028f0eff */
[----:B------:R-:W5:Y:S01]  /*1ad0*/  LDG.E.U16 R66, desc[UR14][R66.64] ;  /* 0x0000000e42427981 */ /* 0x000f62000c1e1500 */
[-C--:B------:R-:W-:Y:S02]  /*1ae0*/  IADD3 R132, P3, PT, R171, R250.reuse, RZ ;  /* 0x000000faab847210 */ /* 0x080fe40007f7e0ff */
[-C--:B------:R-:W-:Y:S01]  /*1af0*/  IADD3 R144, P4, PT, R182, R250.reuse, RZ ;  /* 0x000000fab6907210 */ /* 0x080fe20007f9e0ff */
[----:B------:R-:W5:Y:S01]  /*1b00*/  LDG.E.U16 R72, desc[UR14][R72.64] ;  /* 0x0000000e48487981 */ /* 0x000f62000c1e1500 */
[----:B------:R-:W-:-:S02]  /*1b10*/  IADD3 R104, P5, PT, R169, R250, RZ ;  /* 0x000000faa9687210 */ /* 0x000fc40007fbe0ff */
[----:B------:R-:W-:Y:S01]  /*1b20*/  LEA.HI.X.SX32 R115, R115, R108, 0x1, P6 ;  /* 0x0000006c73737211 */ /* 0x000fe200030f0eff */
[----:B------:R-:W5:Y:S01]  /*1b30*/  LDG.E.U16 R74, desc[UR14][R74.64] ;  /* 0x0000000e4a4a7981 */ /* 0x000f62000c1e1500 */
[----:B------:R-:W-:Y:S02]  /*1b40*/  IADD3 R122, P6, PT, R122, R250, RZ ;  /* 0x000000fa7a7a7210 */ /* 0x000fe40007fde0ff */
[-C--:B------:R-:W-:Y:S01]  /*1b50*/  LEA.HI.X.SX32 R133, R133, R108.reuse, 0x1, P3 ;  /* 0x0000006c85857211 */ /* 0x080fe200018f0eff */
[----:B------:R-:W5:Y:S01]  /*1b60*/  LDG.E.U16 R80, desc[UR14][R80.64] ;  /* 0x0000000e50507981 */ /* 0x000f62000c1e1500 */
[-C--:B------:R-:W-:Y:S02]  /*1b70*/  LEA.HI.X.SX32 R145, R145, R108.reuse, 0x1, P4 ;  /* 0x0000006c91917211 */ /* 0x080fe400020f0eff */
[----:B------:R-:W-:Y:S01]  /*1b80*/  LEA.HI.X.SX32 R105, R174, R108, 0x1, P5 ;  /* 0x0000006cae697211 */ /* 0x000fe200028f0eff */
[----:B------:R-:W5:Y:S01]  /*1b90*/  LDG.E.U16 R130, desc[UR14][R130.64] ;  /* 0x0000000e82827981 */ /* 0x000f62000c1e1500 */
[----:B------:R-:W-:-:S02]  /*1ba0*/  IADD3 R142, P3, PT, R200, R250, RZ ;  /* 0x000000fac88e7210 */ /* 0x000fc40007f7e0ff */
[CC--:B------:R-:W-:Y:S01]  /*1bb0*/  IADD3 R150, P4, PT, R123.reuse, R250.reuse, RZ ;  /* 0x000000fa7b967210 */ /* 0x0c0fe20007f9e0ff */
[----:B------:R-:W5:Y:S01]  /*1bc0*/  LDG.E.U16 R18, desc[UR14][R18.64] ;  /* 0x0000000e12127981 */ /* 0x000f62000c1e1500 */
[----:B------:R-:W-:Y:S02]  /*1bd0*/  IADD3 R112, P5, PT, R112, R250, RZ ;  /* 0x000000fa70707210 */ /* 0x000fe40007fbe0ff */
[-C--:B------:R-:W-:Y:S01]  /*1be0*/  LEA.HI.X.SX32 R123, R123, R108.reuse, 0x1, P6 ;  /* 0x0000006c7b7b7211 */ /* 0x080fe200030f0eff */
[----:B------:R-:W5:Y:S01]  /*1bf0*/  LDG.E.U16 R16, desc[UR14][R16.64] ;  /* 0x0000000e10107981 */ /* 0x000f62000c1e1500 */
[----:B------:R-:W-:Y:S02]  /*1c00*/  LEA.HI.X.SX32 R137, R137, R108, 0x1, P2 ;  /* 0x0000006c89897211 */ /* 0x000fe400010f0eff */
[-C--:B------:R-:W-:Y:S01]  /*1c10*/  IADD3 R158, P6, PT, R149, R250.reuse, RZ ;  /* 0x000000fa959e7210 */ /* 0x080fe20007fde0ff */
[----:B------:R0:W5:Y:S01]  /*1c20*/  LDG.E.U16 R9, desc[UR14][R122.64] ;  /* 0x0000000e7a097981 */ /* 0x000162000c1e1500 */
[----:B------:R-:W-:-:S02]  /*1c30*/  IADD3 R146, P2, PT, R121, R250, RZ ;  /* 0x000000fa79927210 */ /* 0x000fc40007f5e0ff */
[-C--:B------:R-:W-:Y:S01]  /*1c40*/  LEA.HI.X.SX32 R143, R143, R108.reuse, 0x1, P3 ;  /* 0x0000006c8f8f7211 */ /* 0x080fe200018f0eff */
[----:B------:R-:W5:Y:S01]  /*1c50*/  LDG.E.U16 R68, desc[UR14][R68.64] ;  /* 0x0000000e44447981 */ /* 0x000f62000c1e1500 */
[----:B------:R-:W-:Y:S02]  /*1c60*/  LEA.HI.X.SX32 R113, R113, R108, 0x1, P5 ;  /* 0x0000006c71717211 */ /* 0x000fe400028f0eff */
[----:B------:R-:W-:Y:S02]  /*1c70*/  IADD3 R148, P3, PT, R148, R250, RZ ;  /* 0x000000fa94947210 */ /* 0x000fe40007f7e0ff */
[----:B------:R-:W-:Y:S01]  /*1c80*/  LEA.HI.X.SX32 R201, R201, R108, 0x1, P0 ;  /* 0x0000006cc9c97211 */ /* 0x000fe200000f0eff */
[----:B0-----:R-:W0:Y:S01]  /*1c90*/  LDC R122, c[0x0][0x3b8] ;  /* 0x0000ee00ff7a7b82 */ /* 0x001e220000000800 */
[----:B------:R-:W-:Y:S01]  /*1ca0*/  IADD3 R120, P5, PT, R120, R250, RZ ;  /* 0x000000fa78787210 */ /* 0x000fe20007fbe0ff */
[----:B------:R-:W-:Y:S01]  /*1cb0*/  USHF.L.U32 UR6, UR4, 0x1, URZ ;  /* 0x0000000104067899 */ /* 0x000fe200080006ff */
        /* <DEDUP_REMOVED lines=8> */
[----:B------:R-:W-:Y:S02]  /*1d40*/  LEA R156, P4, R0, R250, 0x3 ;  /* 0x000000fa009c7211 */ /* 0x000fe400078818ff */
[-C--:B------:R-:W-:Y:S01]  /*1d50*/  LEA.HI.X.SX32 R149, R247, R108.reuse, 0x1, P3 ;  /* 0x0000006cf7957211 */ /* 0x080fe200018f0eff */
[----:B------:R-:W5:Y:S01]  /*1d60*/  LDG.E.U16 R82, desc[UR14][R82.64] ;  /* 0x0000000e52527981 */ /* 0x000f62000c1e1500 */
[----:B------:R-:W-:-:S02]  /*1d70*/  LEA.HI.X.SX32 R121, R121, R108, 0x1, P5 ;  /* 0x0000006c79797211 */ /* 0x000fc400028f0eff */
[-C--:B------:R-:W-:Y:S01]  /*1d80*/  IADD3 R160, P3, PT, R155, R250.reuse, RZ ;  /* 0x000000fa9ba07210 */ /* 0x080fe20007f7e0ff */
[----:B------:R-:W5:Y:S01]  /*1d90*/  LDG.E.U16 R11, desc[UR14][R148.64] ;  /* 0x0000000e940b7981 */ /* 0x000f62000c1e1500 */
[----:B------:R-:W-:Y:S02]  /*1da0*/  IADD3 R154, P5, PT, R154, R250, RZ ;  /* 0x000000fa9a9a7210 */ /* 0x000fe40007fbe0ff */
[-C--:B------:R-:W-:Y:S01]  /*1db0*/  LEA.HI.X.SX32 R171, R171, R108.reuse, 0x1, P6 ;  /* 0x0000006cabab7211 */ /* 0x080fe200030f0eff */
[----:B------:R1:W5:Y:S01]  /*1dc0*/  LDG.E.U16 R5, desc[UR14][R120.64] ;  /* 0x0000000e78057981 */ /* 0x000362000c1e1500 */
[-C--:B------:R-:W-:Y:S02]  /*1dd0*/  LEA.HI.X.SX32 R157, R157, R108.reuse, 0x1, P4 ;  /* 0x0000006c9d9d7211 */ /* 0x080fe400020f0eff */
[----:B------:R-:W-:Y:S01]  /*1de0*/  LEA.HI.X.SX32 R153, R153, R108, 0x1, P2 ;  /* 0x0000006c99997211 */ /* 0x000fe200010f0eff */
[----:B------:R2:W5:Y:S01]  /*1df0*/  LDG.E.U16 R84, desc[UR14][R84.64] ;  /* 0x0000000e54547981 */ /* 0x000562000c1e1500 */
[----:B------:R-:W-:-:S02]  /*1e00*/  IADD3 R176, P6, PT, R176, R250, RZ ;  /* 0x000000fab0b07210 */ /* 0x000fc40007fde0ff */
[-C--:B------:R-:W-:Y:S01]  /*1e10*/  IADD3 R162, P4, PT, R162, R250.reuse, RZ ;  /* 0x000000faa2a27210 */ /* 0x080fe20007f9e0ff */
[----:B------:R2:W5:Y:S01]  /*1e20*/  LDG.E.U16 R86, desc[UR14][R86.64] ;  /* 0x0000000e56567981 */ /* 0x000562000c1e1500 */
[----:B------:R-:W-:Y:S01]  /*1e30*/  IADD3 R164, P2, PT, R164, R250, RZ ;  /* 0x000000faa4a47210 */ /* 0x000fe20007f5e0ff */
[----:B-1----:R-:W1:Y:S01]  /*1e40*/  LDC.64 R120, c[0x0][0x380] ;  /* 0x0000e000ff787b82 */ /* 0x002e620000000a00 */
[----:B------:R-:W-:Y:S01]  /*1e50*/  LEA.HI.X.SX32 R161, R161, R108, 0x1, P3 ;  /* 0x0000006ca1a17211 */ /* 0x000fe200018f0eff */
[----:B------:R2:W5:Y:S01]  /*1e60*/  LDG.E.U16 R88, desc[UR14][R88.64] ;  /* 0x0000000e58587981 */ /* 0x000562000c1e1500 */
[----:B------:R-:W-:Y:S02]  /*1e70*/  IADD3 R166, P3, PT, R166, R250, RZ ;  /* 0x000000faa6a67210 */ /* 0x000fe40007f7e0ff */
[----:B------:R-:W-:Y:S01]  /*1e80*/  LEA.HI.X.SX32 R155, R155, R108, 0x1, P5 ;  /* 0x0000006c9b9b7211 */ /* 0x000fe200028f0eff */
[----:B------:R2:W5:Y:S01]  /*1e90*/  LDG.E.U16 R90, desc[UR14][R90.64] ;  /* 0x0000000e5a5a7981 */ /* 0x000562000c1e1500 */
[----:B------:R-:W-:-:S02]  /*1ea0*/  IADD3 R168, P5, PT, R163, R250, RZ ;  /* 0x000000faa3a87210 */ /* 0x000fc40007fbe0ff */
[-C--:B------:R-:W-:Y:S01]  /*1eb0*/  LEA.HI.X.SX32 R177, R177, R108.reuse, 0x1, P6 ;  /* 0x0000006cb1b17211 */ /* 0x080fe200030f0eff */
[----:B------:R2:W5:Y:S01]  /*1ec0*/  LDG.E.U16 R92, desc[UR14][R92.64] ;  /* 0x0000000e5c5c7981 */ /* 0x000562000c1e1500 */
[-C--:B------:R-:W-:Y:S02]  /*1ed0*/  LEA.HI.X.SX32 R163, R241, R108.reuse, 0x1, P4 ;  /* 0x0000006cf1a37211 */ /* 0x080fe400020f0eff */
[----:B------:R-:W-:Y:S01]  /*1ee0*/  LEA.HI.X.SX32 R165, R165, R108, 0x1, P2 ;  /* 0x0000006ca5a57211 */ /* 0x000fe200010f0eff */
[----:B------:R2:W5:Y:S01]  /*1ef0*/  LDG.E.U16 R94, desc[UR14][R94.64] ;  /* 0x0000000e5e5e7981 */ /* 0x000562000c1e1500 */
[-C--:B------:R-:W-:Y:S02]  /*1f00*/  IADD3 R192, P6, PT, R243, R250.reuse, RZ ;  /* 0x000000faf3c07210 */ /* 0x080fe40007fde0ff */
[-C--:B------:R-:W-:Y:S01]  /*1f10*/  IADD3 R172, P4, PT, R172, R250.reuse, RZ ;  /* 0x000000faacac7210 */ /* 0x080fe20007f9e0ff */
[----:B------:R2:W5:Y:S01]  /*1f20*/  LDG.E.U16 R96, desc[UR14][R96.64] ;  /* 0x0000000e60607981 */ /* 0x000562000c1e1500 */
[----:B------:R-:W-:-:S02]  /*1f30*/  IADD3 R174, P2, PT, R174, R250, RZ ;  /* 0x000000faaeae7210 */ /* 0x000fc40007f5e0ff */
[----:B------:R-:W-:Y:S01]  /*1f40*/  LEA.HI.X.SX32 R167, R167, R108, 0x1, P3 ;  /* 0x0000006ca7a77211 */ /* 0x000fe200018f0eff */
[----:B------:R2:W5:Y:S01]  /*1f50*/  LDG.E.U16 R98, desc[UR14][R98.64] ;  /* 0x0000000e62627981 */ /* 0x000562000c1e1500 */
[----:B------:R-:W-:Y:S02]  /*1f60*/  IADD3 R178, P3, PT, R183, R250, RZ ;  /* 0x000000fab7b27210 */ /* 0x000fe40007f7e0ff */
[----:B------:R-:W-:Y:S01]  /*1f70*/  LEA.HI.X.SX32 R169, R169, R108, 0x1, P5 ;  /* 0x0000006ca9a97211 */ /* 0x000fe200028f0eff */
[----:B------:R2:W5:Y:S01]  /*1f80*/  LDG.E.U16 R100, desc[UR14][R100.64] ;  /* 0x0000000e64647981 */ /* 0x000562000c1e1500 */
[----:B------:R-:W-:Y:S02]  /*1f90*/  IADD3 R180, P5, PT, R173, R250, RZ ;  /* 0x000000faadb47210 */ /* 0x000fe40007fbe0ff */
[-C--:B------:R-:W-:Y:S01]  /*1fa0*/  LEA.HI.X.SX32 R193, R193, R108.reuse, 0x1, P6 ;  /* 0x0000006cc1c17211 */ /* 0x080fe200030f0eff */
[----:B------:R2:W5:Y:S01]  /*1fb0*/  LDG.E.U16 R104, desc[UR14][R104.64] ;  /* 0x0000000e68687981 */ /* 0x000562000c1e1500 */
[----:B------:R-:W-:-:S02]  /*1fc0*/  LEA.HI.X.SX32 R183, R239, R108, 0x1, P1 ;  /* 0x0000006cefb77211 */ /* 0x000fc400008f0eff */
[-C--:B------:R-:W-:Y:S01]  /*1fd0*/  LEA.HI.X.SX32 R173, R173, R108.reuse, 0x1, P4 ;  /* 0x0000006cadad7211 */ /* 0x080fe200020f0eff */
[----:B------:R2:W5:Y:S01]  /*1fe0*/  LDG.E.U16 R102, desc[UR14][R102.64] ;  /* 0x0000000e66667981 */ /* 0x000562000c1e1500 */
[----:B------:R-:W-:Y:S02]  /*1ff0*/  LEA.HI.X.SX32 R175, R175, R108, 0x1, P2 ;  /* 0x0000006cafaf7211 */ /* 0x000fe400010f0eff */
[-C--:B------:R-:W-:Y:S01]  /*2000*/  IADD3 R210, P6, PT, R210, R250.reuse, RZ ;  /* 0x000000fad2d27210 */ /* 0x080fe20007fde0ff */
        /* <DEDUP_REMOVED lines=8> */
[-C--:B------:R-:W-:Y:S01]  /*2090*/  LEA.HI.X.SX32 R211, R211, R108.reuse, 0x1, P6 ;  /* 0x0000006cd3d37211 */ /* 0x080fe200030f0eff */
[----:B------:R2:W5:Y:S01]  /*20a0*/  LDG.E.U16 R114, desc[UR14][R114.64] ;  /* 0x0000000e72727981 */ /* 0x000562000c1e1500 */
[-C--:B------:R-:W-:Y:S02]  /*20b0*/  LEA.HI.X.SX32 R185, R185, R108.reuse, 0x1, P1 ;  /* 0x0000006cb9b97211 */ /* 0x080fe400008f0eff */
[-C--:B------:R-:W-:Y:S01]  /*20c0*/  LEA.HI.X.SX32 R187, R187, R108.reuse, 0x1, P4 ;  /* 0x0000006cbbbb7211 */ /* 0x080fe200020f0eff */
[----:B------:R2:W5:Y:S01]  /*20d0*/  LDG.E.U16 R116, desc[UR14][R116.64] ;  /* 0x0000000e74747981 */ /* 0x000562000c1e1500 */
[----:B------:R-:W-:-:S02]  /*20e0*/  LEA.HI.X.SX32 R191, R191, R108, 0x1, P2 ;  /* 0x0000006cbfbf7211 */ /* 0x000fc400010f0eff */
[----:B------:R-:W-:Y:S01]  /*20f0*/  IADD3 R226, P6, PT, R219, R250, RZ ;  /* 0x000000fadbe27210 */ /* 0x000fe20007fde0ff */
        /* <DEDUP_REMOVED lines=23> */
[-C--:B------:R-:W-:Y:S02]  /*2270*/  IADD3 R216, P1, PT, R216, R250.reuse, RZ ;  /* 0x000000fad8d87210 */ /* 0x080fe40007f3e0ff */
[-C--:B------:R-:W-:Y:S01]  /*2280*/  IADD3 R202, P0, PT, R237, R250.reuse, RZ ;  /* 0x000000faedca7210 */ /* 0x080fe20007f1e0ff */
[C---:B------:R-:W-:Y:S01]  /*2290*/  IMAD R241, R0.reuse, 0x4f, RZ ;  /* 0x0000004f00f17824 */ /* 0x040fe200078e02ff */
[----:B------:R-:W-:Y:S01]  /*22a0*/  IADD3 R204, P5, PT, R233, R250, RZ ;  /* 0x000000fae9cc7210 */ /* 0x000fe20007fbe0ff */
[----:B------:R-:W-:Y:S01]  /*22b0*/  IMAD R243, R0, 0x57, RZ ;  /* 0x0000005700f37824 */ /* 0x000fe200078e02ff */
[----:B------:R-:W-:Y:S01]  /*22c0*/  LEA.HI.X.SX32 R213, R213, R108, 0x1, P3 ;  /* 0x0000006cd5d57211 */ /* 0x000fe200018f0eff */
[----:B0-----:R-:W-:Y:S01]  /*22d0*/  IMAD R148, R122, 0xfc, RZ ;  /* 0x000000fc7a947824 */ /* 0x001fe200078e02ff */
[----:B------:R-:W-:Y:S01]  /*22e0*/  IADD3 R218, P3, PT, R218, R250, RZ ;  /* 0x000000fadada7210 */ /* 0x000fe20007f7e0ff */
[C---:B------:R-:W-:Y:S01]  /*22f0*/  IMAD R150, R122.reuse, 0xfe, RZ ;  /* 0x000000fe7a967824 */ /* 0x040fe200078e02ff */
[-C--:B------:R-:W-:Y:S01]  /*2300*/  LEA.HI.X.SX32 R233, R225, R108.reuse, 0x1, P6 ;  /* 0x0000006ce1e97211 */ /* 0x080fe200030f0eff */
[----:B------:R-:W-:Y:S01]  /*2310*/  IMAD R252, R122, 0x7f, RZ ;  /* 0x0000007f7afc7824 */ /* 0x000fe200078e02ff */
[-C--:B------:R-:W-:Y:S01]  /*2320*/  LEA.HI.X.SX32 R207, R207, R108.reuse, 0x1, P4 ;  /* 0x0000006ccfcf7211 */ /* 0x080fe200020f0eff */
[----:B------:R2:W5:Y:S01]  /*2330*/  LDG.E.U16 R146, desc[UR14][R146.64] ;  /* 0x0000000e92927981 */ /* 0x000562000c1e1500 */
[----:B------:R-:W-:-:S02]  /*2340*/  LEA.HI.X.SX32 R215, R215, R108, 0x1, P2 ;  /* 0x0000006cd7d77211 */ /* 0x000fc400010f0eff */
[----:B------:R-:W-:Y:S01]  /*2350*/  LEA.HI.X.SX32 R217, R217, R108, 0x1, P1 ;  /* 0x0000006cd9d97211 */ /* 0x000fe200008f0eff */
[----:B------:R-:W-:Y:S01]  /*2360*/  IMAD R237, R0, 0x47, RZ ;  /* 0x0000004700ed7824 */ /* 0x000fe200078e02ff */
[----:B------:R-:W-:Y:S01]  /*2370*/  IADD3 R238, P6, PT, R128, R250, RZ ;  /* 0x000000fa80ee7210 */ /* 0x000fe20007fde0ff */
        /* <DEDUP_REMOVED lines=8> */
[-C--:B------:R-:W-:Y:S01]  /*2400*/  IADD3 R220, P0, PT, R220, R250.reuse, RZ ;  /* 0x000000fadcdc7210 */ /* 0x080fe20007f1e0ff */
[----:B------:R2:W5:Y:S01]  /*2410*/  LDG.E.U16 R154, desc[UR14][R154.64] ;  /* 0x0000000e9a9a7981 */ /* 0x000562000c1e1500 */
[----:B------:R-:W-:Y:S02]  /*2420*/  IADD3 R222, P5, PT, R222, R250, RZ ;  /* 0x000000fadede7210 */ /* 0x000fe40007fbe0ff */
[----:B------:R-:W-:Y:S01]  /*2430*/  LEA.HI.X.SX32 R219, R219, R108, 0x1, P3 ;  /* 0x0000006cdbdb7211 */ /* 0x000fe200018f0eff */
[----:B------:R2:W5:Y:S01]  /*2440*/  LDG.E.U16 R158, desc[UR14][R158.64] ;  /* 0x0000000e9e9e7981 */ /* 0x000562000c1e1500 */
[----:B------:R-:W-:Y:S02]  /*2450*/  IADD3 R234, P3, PT, R234, R250, RZ ;  /* 0x000000faeaea7210 */ /* 0x000fe40007f7e0ff */
[-C--:B------:R-:W-:Y:S01]  /*2460*/  LEA.HI.X.SX32 R239, R229, R108.reuse, 0x1, P6 ;  /* 0x0000006ce5ef7211 */ /* 0x080fe200030f0eff */
[----:B------:R2:W5:Y:S01]  /*2470*/  LDG.E.U16 R162, desc[UR14][R162.64] ;  /* 0x0000000ea2a27981 */ /* 0x000562000c1e1500 */
[-C--:B------:R-:W-:Y:S01]  /*2480*/  LEA.HI.X.SX32 R225, R200, R108.reuse, 0x1, P4 ;  /* 0x0000006cc8e17211 */ /* 0x080fe200020f0eff */
[----:B------:R-:W-:Y:S01]  /*2490*/  IMAD R200, R0, 0x5f, RZ ;  /* 0x0000005f00c87824 */ /* 0x000fe200078e02ff */
[-C--:B------:R-:W-:Y:S01]  /*24a0*/  LEA.HI.X.SX32 R229, R128, R108.reuse, 0x1, P2 ;  /* 0x0000006c80e57211 */ /* 0x080fe200010f0eff */
[----:B------:R-:W-:Y:S01]  /*24b0*/  IMAD R128, R0, 0x6f, RZ ;  /* 0x0000006f00807824 */ /* 0x000fe200078e02ff */
[-C--:B------:R-:W-:Y:S01]  /*24c0*/  LEA.HI.X.SX32 R231, R182, R108.reuse, 0x1, P1 ;  /* 0x0000006cb6e77211 */ /* 0x080fe200008f0eff */
[C---:B------:R-:W-:Y:S01]  /*24d0*/  IMAD R182, R0.reuse, 0x67, RZ ;  /* 0x0000006700b67824 */ /* 0x040fe200078e02ff */
[-C--:B------:R-:W-:Y:S01]  /*24e0*/  LEA.HI.X.SX32 R221, R221, R108.reuse, 0x1, P0 ;  /* 0x0000006cdddd7211 */ /* 0x080fe200000f0eff */
[----:B------:R-:W-:Y:S01]  /*24f0*/  IMAD R0, R0, 0x77, RZ ;  /* 0x0000007700007824 */ /* 0x000fe200078e02ff */
[----:B------:R-:W-:Y:S01]  /*2500*/  LEA.HI.X.SX32 R223, R223, R108, 0x1, P5 ;  /* 0x0000006cdfdf7211 */ /* 0x000fe200028f0eff */
[----:B------:R2:W5:Y:S01]  /*2510*/  LDG.E.U16 R164, desc[UR14][R164.64] ;  /* 0x0000000ea4a47981 */ /* 0x000562000c1e1500 */
[----:B------:R-:W-:-:S02]  /*2520*/  IADD3 R236, P0, PT, R236, R250, RZ ;  /* 0x000000faecec7210 */ /* 0x000fc40007f1e0ff */
[-C--:B------:R-:W-:Y:S01]  /*2530*/  IADD3 R240, P5, PT, R240, R250.reuse, RZ ;  /* 0x000000faf0f07210 */ /* 0x080fe20007fbe0ff */
[----:B------:R2:W5:Y:S01]  /*2540*/  LDG.E.U16 R170, desc[UR14][R170.64] ;  /* 0x0000000eaaaa7981 */ /* 0x000562000c1e1500 */
[-C--:B------:R-:W-:Y:S02]  /*2550*/  IADD3 R242, P4, PT, R242, R250.reuse, RZ ;  /* 0x000000faf2f27210 */ /* 0x080fe40007f9e0ff */
[-C--:B------:R-:W-:Y:S01]  /*2560*/  IADD3 R244, P6, PT, R244, R250.reuse, RZ ;  /* 0x000000faf4f47210 */ /* 0x080fe20007fde0ff */
[----:B------:R2:W5:Y:S01]  /*2570*/  LDG.E.U16 R166, desc[UR14][R166.64] ;  /* 0x0000000ea6a67981 */ /* 0x000562000c1e1500 */
[-C--:B------:R-:W-:Y:S02]  /*2580*/  IADD3 R246, P2, PT, R246, R250.reuse, RZ ;  /* 0x000000faf6f67210 */ /* 0x080fe40007f5e0ff */
[----:B------:R-:W-:Y:S01]  /*2590*/  IADD3 R248, P1, PT, R248, R250, RZ ;  /* 0x000000faf8f87210 */ /* 0x000fe20007f3e0ff */
[----:B------:R2:W5:Y:S01]  /*25a0*/  LDG.E.U16 R168, desc[UR14][R168.64] ;  /* 0x0000000ea8a87981 */ /* 0x000562000c1e1500 */
[----:B------:R-:W-:-:S02]  /*25b0*/  LEA.HI.X.SX32 R235, R235, R108, 0x1, P3 ;  /* 0x0000006cebeb7211 */ /* 0x000fc400018f0eff */
[----:B------:R-:W-:Y:S01]  /*25c0*/  IADD3 R250, P3, PT, R251, R250, RZ ;  /* 0x000000fafbfa7210 */ /* 0x000fe20007f7e0ff */
[----:B------:R2:W5:Y:S03]  /*25d0*/  LDG.E.U16 R180, desc[UR14][R180.64] ;  /* 0x0000000eb4b47981 */ /* 0x000566000c1e1500 */
[-C--:B------:R-:W-:Y:S01]  /*25e0*/  LEA.HI.X.SX32 R251, R0, R108.reuse, 0x1, P3 ;  /* 0x0000006c00fb7211 */ /* 0x080fe200018f0eff */
[----:B------:R2:W5:Y:S04]  /*25f0*/  LDG.E.U16 R172, desc[UR14][R172.64] ;  /* 0x0000000eacac7981 */ /* 0x000568000c1e1500 */
[----:B------:R2:W5:Y:S01]  /*2600*/  LDG.E.U16 R0, desc[UR14][R140.64] ;  /* 0x0000000e8c007981 */ /* 0x000562000c1e1500 */
[----:B------:R-:W-:-:S02]  /*2610*/  LEA.HI.X.SX32 R237, R237, R108, 0x1, P0 ;  /* 0x0000006ceded7211 */ /* 0x000fc400000f0eff */
[-C--:B------:R-:W-:Y:S01]  /*2620*/  LEA.HI.X.SX32 R241, R241, R108.reuse, 0x1, P5 ;  /* 0x0000006cf1f17211 */ /* 0x080fe200028f0eff */
[----:B------:R2:W5:Y:S01]  /*2630*/  LDG.E.U16 R174, desc[UR14][R174.64] ;  /* 0x0000000eaeae7981 */ /* 0x000562000c1e1500 */
[-C--:B------:R-:W-:Y:S02]  /*2640*/  LEA.HI.X.SX32 R243, R243, R108.reuse, 0x1, P4 ;  /* 0x0000006cf3f37211 */ /* 0x080fe400020f0eff */
[-C--:B------:R-:W-:Y:S01]  /*2650*/  LEA.HI.X.SX32 R245, R200, R108.reuse, 0x1, P6 ;  /* 0x0000006cc8f57211 */ /* 0x080fe200030f0eff */
[----:B------:R2:W5:Y:S04]  /*2660*/  LDG.E.U16 R176, desc[UR14][R176.64] ;  /* 0x0000000eb0b07981 */ /* 0x000568000c1e1500 */
[----:B------:R-:W3:Y:S04]  /*2670*/  LDL.LU.64 R140, [R1+0x60] ;  /* 0x00006000018c7983 */ /* 0x000ee80000300a00 */
[----:B------:R-:W4:Y:S01]  /*2680*/  LDL.LU.64 R138, [R1+0x58] ;  /* 0x00005800018a7983 */ /* 0x000f220000300a00 */
[----:B------:R-:W-:-:S02]  /*2690*/  LEA.HI.X.SX32 R247, R182, R108, 0x1, P2 ;  /* 0x0000006cb6f77211 */ /* 0x000fc400010f0eff */
[----:B------:R-:W-:Y:S01]  /*26a0*/  LEA.HI.X.SX32 R249, R128, R108, 0x1, P1 ;  /* 0x0000006c80f97211 */ /* 0x000fe200008f0eff */
[----:B------:R2:W5:Y:S04]  /*26b0*/  LDG.E.U16 R178, desc[UR14][R178.64] ;  /* 0x0000000eb2b27981 */ /* 0x000568000c1e1500 */
        /* <DEDUP_REMOVED lines=32> */
[----:B------:R2:W5:Y:S01]  /*28c0*/  LDG.E.U16 R250, desc[UR14][R250.64] ;  /* 0x0000000efafa7981 */ /* 0x000562000c1e1500 */
[----:B---3--:R-:W-:Y:S01]  /*28d0*/  IMAD R13, R140, UR5, RZ ;  /* 0x000000058c0d7c24 */ /* 0x008fe2000f8e02ff */
[----:B------:R-:W-:-:S03]  /*28e0*/  UIMAD.WIDE UR4, UR4, 0x2, URZ ;  /* 0x00000002040478a5 */ /* 0x000fc6000f8e02ff */
[C---:B------:R-:W-:Y:S02]  /*28f0*/  IMAD.SHL.U32 R15, R13.reuse, 0x2, RZ ;  /* 0x000000020d0f7824 */ /* 0x040fe400078e00ff */
[----:B------:R-:W-:-:S03]  /*2900*/  IMAD.HI R108, R13, 0x2, RZ ;  /* 0x000000020d6c7827 */ /* 0x000fc600078e02ff */
[----:B-1----:R-:W-:Y:S01]  /*2910*/  IADD3 R15, P1, P0, R15, UR6, R120 ;  /* 0x000000060f0f7c10 */ /* 0x002fe2000f83e078 */
[----:B------:R-:W-:Y:S02]  /*2920*/  IMAD R120, R122, 0x7e, RZ ;  /* 0x0000007e7a787824 */ /* 0x000fe400078e02ff */
[----:B------:R-:W0:Y:S01]  /*2930*/  LDCU UR4, c[0x0][0x3c8] ;  /* 0x00007900ff0477ac */ /* 0x000e220008000800 */
[----:B------:R-:W-:Y:S02]  /*2940*/  IADD3.X R121, PT, PT, R108, UR5, R121, P1, P0 ;  /* 0x000000056c797c10 */ /* 0x000fe40008fe0479 */
[-C--:B------:R-:W-:Y:S02]  /*2950*/  IADD3 R148, P0, PT, R148, R15.reuse, RZ ;  /* 0x0000000f94947210 */ /* 0x080fe40007f1e0ff */
[----:B------:R-:W-:Y:S01]  /*2960*/  IADD3 R150, P1, PT, R150, R15, RZ ;  /* 0x0000000f96967210 */ /* 0x000fe20007f3e0ff */
[--C-:B------:R-:W-:Y:S01]  /*2970*/  IMAD R108, R122, 0xf4, R15.reuse ;  /* 0x000000f47a6c7824 */ /* 0x100fe200078e020f */
[-C--:B------:R-:W-:Y:S01]  /*2980*/  LEA.HI.X.SX32 R149, R120, R121.reuse, 0x1, P0 ;  /* 0x0000007978957211 */ /* 0x080fe200000f0eff */
[--C-:B------:R-:W-:Y:S01]  /*2990*/  IMAD R200, R122, 0xfa, R15.reuse ;  /* 0x000000fa7ac87824 */ /* 0x100fe200078e020f */
[----:B------:R-:W-:Y:S01]  /*29a0*/  LEA.HI.X.SX32 R151, R252, R121, 0x1, P1 ;  /* 0x00000079fc977211 */ /* 0x000fe200008f0eff */
[C-C-:B------:R-:W-:Y:S01]  /*29b0*/  IMAD R128, R122.reuse, 0xf6, R15.reuse ;  /* 0x000000f67a807824 */ /* 0x140fe200078e020f */
[----:B------:R-:W1:Y:S01]  /*29c0*/  LDC.64 R120, c[0x0][0x3c0] ;  /* 0x0000f000ff787b82 */ /* 0x000e620000000a00 */
[----:B------:R-:W-:Y:S01]  /*29d0*/  IMAD R182, R122, 0xf8, R15 ;  /* 0x000000f87ab67824 */ /* 0x000fe200078e020f */
[----:B------:R2:W5:Y:S04]  /*29e0*/  LDG.E.U16 R108, desc[UR14][R108.64] ;  /* 0x0000000e6c6c7981 */ /* 0x000568000c1e1500 */
[----:B------:R2:W5:Y:S02]  /*29f0*/  LDG.E.U16 R148, desc[UR14][R148.64] ;  /* 0x0000000e94947981 */ /* 0x000564000c1e1500 */
[----:B------:R-:W3:Y:S02]  /*2a00*/  LDC.64 R122, c[0x0][0x388] ;  /* 0x0000e200ff7a7b82 */ /* 0x000ee40000000a00 */
[----:B------:R2:W5:Y:S04]  /*2a10*/  LDG.E.U16 R150, desc[UR14][R150.64] ;  /* 0x0000000e96967981 */ /* 0x000568000c1e1500 */
[----:B------:R2:W5:Y:S04]  /*2a20*/  LDG.E.U16 R128, desc[UR14][R128.64] ;  /* 0x0000000e80807981 */ /* 0x000568000c1e1500 */
[----:B------:R2:W5:Y:S04]  /*2a30*/  LDG.E.U16 R182, desc[UR14][R182.64] ;  /* 0x0000000eb6b67981 */ /* 0x000568000c1e1500 */
[----:B------:R2:W5:Y:S01]  /*2a40*/  LDG.E.U16 R200, desc[UR14][R200.64] ;  /* 0x0000000ec8c87981 */ /* 0x000562000c1e1500 */
[----:B----4-:R-:W-:-:S02]  /*2a50*/  LOP3.LUT R15, R138, 0xc0, RZ, 0xc0, !PT ;  /* 0x000000c08a0f7812 */ /* 0x010fc400078ec0ff */
[----:B------:R-:W-:Y:S02]  /*2a60*/  LOP3.LUT R13, R138, 0x7f, RZ, 0xc0, !PT ;  /* 0x0000007f8a0d7812 */ /* 0x000fe400078ec0ff */
[----:B------:R-:W-:Y:S01]  /*2a70*/  R2UR UR7, R15 ;  /* 0x000000000f0772ca */ /* 0x000fe200000e0000 */
[----:B-1----:R-:W-:Y:S02]  /*2a80*/  IMAD R120, R120, UR10, RZ ;  /* 0x0000000a78787c24 */ /* 0x002fe4000f8e02ff */
[----:B0-----:R-:W-:Y:S01]  /*2a90*/  IMAD R15, R13, UR4, RZ ;  /* 0x000000040d0f7c24 */ /* 0x001fe2000f8e02ff */
[----:B------:R-:W-:Y:S01]  /*2aa0*/  SHF.R.U32.HI R19, RZ, 0x5, R138 ;  /* 0x00000005ff137819 */ /* 0x000fe2000001168a */
[----:B------:R-:W-:Y:S02]  /*2ab0*/  IMAD.SHL.U32 R13, R120, 0x2, RZ ;  /* 0x00000002780d7824 */ /* 0x000fe400078e00ff */
[----:B------:R-:W-:Y:S01]  /*2ac0*/  IMAD.SHL.U32 R17, R15, 0x2, RZ ;  /* 0x000000020f117824 */ /* 0x000fe200078e00ff */
[----:B------:R-:W-:-:S02]  /*2ad0*/  R2UR UR4, R19 ;  /* 0x00000000130472ca */ /* 0x000fc400000e0000 */
[----:B------:R-:W-:Y:S02]  /*2ae0*/  R2UR UR70, R139 ;  /* 0x000000008b4672ca */ /* 0x000fe400000e0000 */
[----:B------:R-:W-:Y:S01]  /*2af0*/  LOP3.LUT R69, R138, 0x3f, RZ, 0xc0, !PT ;  /* 0x0000003f8a457812 */ /* 0x000fe200078ec0ff */
[----:B------:R-:W-:Y:S01]  /*2b00*/  IMAD.HI R15, R15, 0x2, RZ ;  /* 0x000000020f0f7827 */ /* 0x000fe200078e02ff */
[----:B---3--:R-:W-:Y:S02]  /*2b10*/  IADD3 R122, P0, P1, R17, R122, R13 ;  /* 0x0000007a117a7210 */ /* 0x008fe4000791e00d */
[----:B------:R-:W-:Y:S01]  /*2b20*/  SHF.L.U32 R13, R69, 0x1, RZ ;  /* 0x00000001450d7819 */ /* 0x000fe200000006ff */
[----:B------:R-:W-:-:S04]  /*2b30*/  IMAD.HI R120, R120, 0x2, RZ ;  /* 0x0000000278787827 */ /* 0x000fc800078e02ff */
[----:B------:R-:W-:Y:S01]  /*2b40*/  IMAD.U32 R252, RZ, RZ, UR7 ;  /* 0x00000007fffc7e24 */ /* 0x000fe2000f8e00ff */
[----:B------:R-:W-:-:S03]  /*2b50*/  IADD3.X R123, PT, PT, R15, R123, R120, P0, P1 ;  /* 0x0000007b0f7b7210 */ /* 0x000fc600007e2478 */
[----:B------:R-:W-:Y:S01]  /*2b60*/  IMAD R15, R252, 0x100, R13 ;  /* 0x00000100fc0f7824 */ /* 0x000fe200078e020d */
[----:B--2---:R-:W-:Y:S06]  /*2b70*/  BRA.U UP0, `(.L_x_5) ;  /* 0x0000000100187547 */ /* 0x004fec000b800000 */
[----:B------:R-:W-:Y:S01]  /*2b80*/  ELECT P0, URZ, PT ;  /* 0x0000000000ff782f */ /* 0x000fe20003800000 */
[----:B------:R-:W-:Y:S01]  /*2b90*/  IMAD.MOV.U32 R17, RZ, RZ, 0x1 ;  /* 0x00000001ff117424 */ /* 0x000fe200078e00ff */
[----:B------:R-:W-:Y:S01]  /*2ba0*/  UMOV UR5, 0x40 ;  /* 0x0000004000057882 */ /* 0x000fe20000000000 */
[----:B------:R-:W-:Y:S01]  /*2bb0*/  UVIRTCOUNT.DEALLOC.SMPOOL 0x80 ;  /* 0x000000800000784c */ /* 0x000fe20000000000 */
[----:B------:R-:W-:-:S09]  /*2bc0*/  ULEA UR5, UR8, UR5, 0x18 ;  /* 0x0000000508057291 */ /* 0x000fd2000f8ec0ff */
[----:B------:R0:W-:Y:S03]  /*2bd0*/  @P0 STS.U8 [UR5], R17 ;  /* 0x00000011ff000988 */ /* 0x0001e60008000005 */
.L_x_5:
[C---:B0-----:R-:W-:Y:S01]  /*2be0*/  LOP3.LUT R17, R15.reuse, 0x10, RZ, 0x3c, !PT ;  /* 0x000000100f117812 */ /* 0x041fe200078e3cff */
[----:B------:R-:W-:Y:S01]  /*2bf0*/  STS.U16 [R15+UR71], R141 ;  /* 0x0000008d0f007988 */ /* 0x000fe20008000447 */
[----:B------:R-:W-:Y:S01]  /*2c00*/  LOP3.LUT R19, R15, 0x20, RZ, 0x3c, !PT ;  /* 0x000000200f137812 */ /* 0x000fe200078e3cff */
[----:B------:R-:W0:Y:S01]  /*2c10*/  LDC R21, c[0x0][0x3c4] ;  /* 0x0000f100ff157b82 */ /* 0x000e220000000800 */
[----:B------:R-:W-:Y:S01]  /*2c20*/  USHF.L.U32 UR6, UR4, 0x15, URZ ;  /* 0x0000001504067899 */ /* 0x000fe200080006ff */
[----:B-----5:R-:W-:Y:S01]  /*2c30*/  STS.U16 [R15+UR71+0x400], R78 ;  /* 0x0004004e0f007988 */ /* 0x020fe20008000447 */
[----:B------:R-:W-:Y:S01]  /*2c40*/  ULOP3.LUT UR9, UR4, 0x4, URZ, 0xc0, !UPT ;  /* 0x0000000404097892 */ /* 0x000fe2000f8ec0ff */
[----:B------:R-:W-:Y:S01]  /*2c50*/  LOP3.LUT P4, RZ, R138, 0xff, RZ, 0xc0, !PT ;  /* 0x000000ff8aff7812 */ /* 0x000fe2000788c0ff */
[----:B------:R-:W-:Y:S01]  /*2c60*/  ULOP3.LUT UR6, UR6, 0x600000, URZ, 0xc0, !UPT ;  /* 0x0060000006067892 */ /* 0x000fe2000f8ec0ff */
[----:B------:R1:W-:Y:S01]  /*2c70*/  STS.U16 [R15+UR71+0x800], R2 ;  /* 0x000800020f007988 */ /* 0x0003e20008000447 */
[----:B------:R-:W-:Y:S01]  /*2c80*/  UMOV UR16, 0x1 ;  /* 0x0000000100107882 */ /* 0x000fe20000000000 */
[----:B------:R-:W2:Y:S01]  /*2c90*/  LDC R23, c[0x0][0x3c4] ;  /* 0x0000f100ff177b82 */ /* 0x000ea20000000800 */
[----:B------:R-:W-:Y:S01]  /*2ca0*/  UIADD3 UR13, UPT, UPT, UR70, UR6, URZ ;  /* 0x00000006460d7290 */ /* 0x000fe2000fffe0ff */
[----:B------:R-:W-:Y:S04]  /*2cb0*/  STS.U16 [R15+UR71+0x1000], R4 ;  /* 0x001000040f007988 */ /* 0x000fe80008000447 */
[----:B------:R-:W-:Y:S01]  /*2cc0*/  STS.U16 [R15+UR71+0x2000], R6 ;  /* 0x002000060f007988 */ /* 0x000fe20008000447 */
[----:B------:R-:W-:Y:S01]  /*2cd0*/  ULEA UR13, UR9, UR13, 0x5 ;  /* 0x0000000d090d7291 */ /* 0x000fe2000f8e28ff */
[----:B------:R-:W3:Y:S01]  /*2ce0*/  LDC R25, c[0x0][0x3c4] ;  /* 0x0000f100ff197b82 */ /* 0x000ee20000000800 */
[----:B------:R-:W-:Y:S01]  /*2cf0*/  VOTEU.ALL UP1, P4 ;  /* 0x0000000000ff7886 */ /* 0x000fe20002020000 */
[----:B------:R-:W-:Y:S01]  /*2d00*/  STS.U16 [R15+UR71+0x2400], R8 ;  /* 0x002400080f007988 */ /* 0x000fe20008000447 */
[----:B------:R-:W-:-:S03]  /*2d10*/  VOTEU.ALL UP2, P4 ;  /* 0x0000000000ff7886 */ /* 0x000fc60002040000 */
[----:B------:R-:W-:Y:S01]  /*2d20*/  STS.U16 [R15+UR71+0x1400], R16 ;  /* 0x001400100f007988 */ /* 0x000fe20008000447 */
[----:B------:R-:W-:-:S04]  /*2d30*/  @!UP1 UIADD3 UR10, UPT, UPT, -UR16, 0x100000, URZ ;  /* 0x00100000100a9890 */ /* 0x000fc8000fffe1ff */
[----:B------:R-:W-:Y:S02]  /*2d40*/  @!UP1 USHF.L.U32 UR11, UR10, 0xb, URZ ;  /* 0x0000000b0a0b9899 */ /* 0x000fe400080006ff */
[----:B------:R-:W-:Y:S01]  /*2d50*/  @!UP1 USHF.L.U32 UR10, UR10, 0x1, URZ ;  /* 0x000000010a0a9899 */ /* 0x000fe200080006ff */
[----:B------:R-:W4:Y:S01]  /*2d60*/  LDC R27, c[0x0][0x3c4] ;  /* 0x0000f100ff1b7b82 */ /* 0x000f220000000800 */
[----:B------:R0:W-:Y:S04]  /*2d70*/  STS.U16 [R15+UR71+0x2800], R18 ;  /* 0x002800120f007988 */ /* 0x0001e80008000447 */
[----:B------:R-:W-:Y:S03]  /*2d80*/  STS.U16 [R15+UR71+0x2c00], R20 ;  /* 0x002c00140f007988 */ /* 0x000fe60008000447 */
[----:B------:R-:W2:Y:S01]  /*2d90*/  LDC R29, c[0x0][0x3c4] ;  /* 0x0000f100ff1d7b82 */ /* 0x000ea20000000800 */
[----:B------:R-:W-:Y:S04]  /*2da0*/  STS.U16 [R15+UR71+0xc00], R22 ;  /* 0x000c00160f007988 */ /* 0x000fe80008000447 */
[----:B------:R-:W-:Y:S03]  /*2db0*/  STS.U16 [R15+UR71+0x1800], R24 ;  /* 0x001800180f007988 */ /* 0x000fe60008000447 */
[----:B------:R-:W2:Y:S01]  /*2dc0*/  LDC R31, c[0x0][0x3c4] ;  /* 0x0000f100ff1f7b82 */ /* 0x000ea20000000800 */
[----:B------:R-:W-:Y:S04]  /*2dd0*/  STS.U16 [R15+UR71+0x3000], R26 ;  /* 0x0030001a0f007988 */ /* 0x000fe80008000447 */
[----:B------:R-:W-:Y:S03]  /*2de0*/  STS.U16 [R15+UR71+0x3400], R28 ;  /* 0x0034001c0f007988 */ /* 0x000fe60008000447 */
[----:B------:R-:W2:Y:S01]  /*2df0*/  LDC R33, c[0x0][0x3c4] ;  /* 0x0000f100ff217b82 */ /* 0x000ea20000000800 */
[----:B------:R-:W-:Y:S04]  /*2e00*/  STS.U16 [R15+UR71+0x1c00], R32 ;  /* 0x001c00200f007988 */ /* 0x000fe80008000447 */
[----:B------:R-:W-:Y:S03]  /*2e10*/  STS.U16 [R15+UR71+0x3800], R34 ;  /* 0x003800220f007988 */ /* 0x000fe60008000447 */
[----:B------:R-:W3:Y:S01]  /*2e20*/  S2UR UR74, SR_CTAID.X ;  /* 0x00000000004a79c3 */ /* 0x000ee20000002500 */
[----:B------:R-:W-:Y:S07]  /*2e30*/  STS.U16 [R15+UR71+0x3c00], R36 ;  /* 0x003c00240f007988 */ /* 0x000fee0008000447 */
[----:B------:R-:W2:Y:S01]  /*2e40*/  LDC R35, c[0x0][0x3c4] ;  /* 0x0000f100ff237b82 */ /* 0x000ea20000000800 */
[----:B------:R4:W-:Y:S01]  /*2e50*/  STS.U16 [R17+UR71+0x80], R0 ;  /* 0x0000800011007988 */ /* 0x0009e20008000447 */
[----:B------:R-:W-:Y:S01]  /*2e60*/  IMAD.SHL.U32 R137, R138, 0x80, RZ ;  /* 0x000000808a897824 */ /* 0x000fe200078e00ff */
[----:B------:R-:W-:Y:S01]  /*2e70*/  UIADD3 UR12, UPT, UPT, UR70, 0x100, URZ ;  /* 0x00000100460c7890 */ /* 0x000fe2000fffe0ff */
[----:B-1----:R-:W-:Y:S01]  /*2e80*/  LOP3.LUT R2, R2, 0xfbffffff, RZ, 0xc0, !PT ;  /* 0xfbffffff02027812 */ /* 0x002fe200078ec0ff */
[----:B------:R-:W-:Y:S01]  /*2e90*/  STS.U16 [R17+UR71+0x2080], R38 ;  /* 0x0020802611007988 */ /* 0x000fe20008000447 */
[----:B------:R-:W1:Y:S02]  /*2ea0*/  LDCU UR63, c[0x0][0x3d0] ;  /* 0x00007a00ff3f77ac */ /* 0x000e640008000800 */
[----:B0-----:R-:W0:Y:S01]  /*2eb0*/  LDC R18, c[0x0][0x3c4] ;  /* 0x0000f100ff127b82 */ /* 0x001e220000000800 */
[----:B------:R-:W-:Y:S01]  /*2ec0*/  STS.U16 [R17+UR71+0x2480], R40 ;  /* 0x0024802811007988 */ /* 0x000fe20008000447 */
[----:B------:R-:W0:Y:S01]  /*2ed0*/  LDCU UR75, c[0x0][0x3d4] ;  /* 0x00007a80ff4b77ac */ /* 0x000e220008000800 */
[----:B----4-:R-:W-:-:S02]  /*2ee0*/  SHF.R.U32.HI R0, RZ, 0x7, R138 ;  /* 0x00000007ff007819 */ /* 0x010fc4000001168a */
[----:B------:R-:W-:Y:S01]  /*2ef0*/  STS.U16 [R17+UR71+0x2880], R42 ;  /* 0x0028802a11007988 */ /* 0x000fe20008000447 */
[----:B------:R-:W-:Y:S02]  /*2f00*/  @P4 LOP3.LUT R2, R2, 0x4000000, RZ, 0xfc, !PT ;  /* 0x0400000002024812 */ /* 0x000fe400078efcff */
[----:B------:R-:W-:Y:S01]  /*2f10*/  SGXT.U32 R0, R0, 0x1 ;  /* 0x000000010000781a */ /* 0x000fe20000000000 */
[----:B------:R4:W-:Y:S01]  /*2f20*/  STS.U16 [R17+UR71+0x2c80], R44 ;  /* 0x002c802c11007988 */ /* 0x0009e20008000447 */
[----:B------:R-:W0:Y:S01]  /*2f30*/  LDC R20, c[0x0][0x3c4] ;  /* 0x0000f100ff147b82 */ /* 0x000e220000000800 */
[----:B---3--:R-:W-:Y:S02]  /*2f40*/  USHF.L.U32 UR74, UR74, 0x8, URZ ;  /* 0x000000084a4a7899 */ /* 0x008fe400080006ff */
[----:B------:R-:W-:Y:S01]  /*2f50*/  IMAD R0, R0, R121, RZ ;  /* 0x0000007900007224 */ /* 0x000fe200078e02ff */
[----:B------:R-:W-:Y:S01]  /*2f60*/  STS.U16 [R17+UR71+0x3080], R46 ;  /* 0x0030802e11007988 */ /* 0x000fe20008000447 */
[----:B------:R-:W-:-:S02]  /*2f70*/  UIADD3 UR5, UPT, UPT, UR74, 0x100, URZ ;  /* 0x000001004a057890 */ /* 0x000fc4000fffe0ff */
[C---:B------:R-:W-:Y:S01]  /*2f80*/  IMAD R4, R121.reuse, 0x2, R0 ;  /* 0x0000000279047824 */ /* 0x040fe200078e0200 */
[----:B------:R3:W-:Y:S01]  /*2f90*/  STS.U16 [R17+UR71+0x3480], R48 ;  /* 0x0034803011007988 */ /* 0x0007e20008000447 */
[----:B------:R-:W0:Y:S02]  /*2fa0*/  LDC R22, c[0x0][0x3c4] ;  /* 0x0000f100ff167b82 */ /* 0x000e240000000800 */
[----:B------:R-:W-:Y:S01]  /*2fb0*/  MOV R34, UR5 ;  /* 0x0000000500227c02 */ /* 0x000fe20008000f00 */
[----:B------:R-:W-:Y:S01]  /*2fc0*/  STS.U16 [R17+UR71+0x3880], R50 ;  /* 0x0038803211007988 */ /* 0x000fe20008000447 */
[C---:B------:R-:W-:Y:S02]  /*2fd0*/  LEA R6, R121.reuse, R4, 0x1 ;  /* 0x0000000479067211 */ /* 0x040fe400078e08ff */
[-C--:B----4-:R-:W-:Y:S01]  /*2fe0*/  LEA R44, P1, R4, R122.reuse, 0x1 ;  /* 0x0000007a042c7211 */ /* 0x090fe200078208ff */
[----:B------:R-:W-:Y:S01]  /*2ff0*/  STS.U16 [R17+UR71+0x480], R52 ;  /* 0x0004803411007988 */ /* 0x000fe20008000447 */
[----:B------:R-:W4:Y:S01]  /*3000*/  LDC R24, c[0x0][0x3c4] ;  /* 0x0000f100ff187b82 */ /* 0x000f220000000800 */
[----:B------:R-:W-:Y:S01]  /*3010*/  IMAD R8, R121, 0x2, R6 ;  /* 0x0000000279087824 */ /* 0x000fe200078e0206 */
[----:B---3--:R-:W-:Y:S01]  /*3020*/  LEA R48, P0, R0, R122, 0x1 ;  /* 0x0000007a00307211 */ /* 0x008fe200078008ff */
[----:B------:R-:W-:Y:S01]  /*3030*/  STS.U16 [R17+UR71+0x880], R54 ;  /* 0x0008803611007988 */ /* 0x000fe20008000447 */
[----:B------:R-:W-:-:S02]  /*3040*/  LEA.HI.X.SX32 R45, R4, R123, 0x1, P1 ;  /* 0x0000007b042d7211 */ /* 0x000fc400008f0eff */
[-C--:B------:R-:W-:Y:S01]  /*3050*/  LEA.HI.X.SX32 R49, R0, R123.reuse, 0x1, P0 ;  /* 0x0000007b00317211 */ /* 0x080fe200000f0eff */
[----:B------:R-:W-:Y:S01]  /*3060*/  STS.U16 [R17+UR71+0xc80], R56 ;  /* 0x000c803811007988 */ /* 0x000fe20008000447 */
[----:B------:R-:W3:Y:S01]  /*3070*/  LDC R26, c[0x0][0x3c4] ;  /* 0x0000f100ff1a7b82 */ /* 0x000ee20000000800 */
[-C--:B------:R-:W-:Y:S02]  /*3080*/  LEA R40, P0, R6, R122.reuse, 0x1 ;  /* 0x0000007a06287211 */ /* 0x080fe400078008ff */
[----:B------:R-:W-:Y:S01]  /*3090*/  STS.U16 [R17+UR71+0x1080], R58 ;  /* 0x0010803a11007988 */ /* 0x000fe20008000447 */
[----:B------:R-:W-:Y:S02]  /*30a0*/  LEA R36, P2, R8, R122, 0x1 ;  /* 0x0000007a08247211 */ /* 0x000fe400078408ff */
[-C--:B------:R-:W-:Y:S01]  /*30b0*/  LEA.HI.X.SX32 R41, R6, R123.reuse, 0x1, P0 ;  /* 0x0000007b06297211 */ /* 0x080fe200000f0eff */
[----:B------:R-:W-:Y:S01]  /*30c0*/  STS.U16 [R17+UR71+0x1480], R60 ;  /* 0x0014803c11007988 */ /* 0x000fe20008000447 */
[----:B------:R-:W0:Y:S01]  /*30d0*/  LDC R28, c[0x0][0x3c4] ;  /* 0x0000f100ff1c7b82 */ /* 0x000e220000000800 */
[----:B------:R-:W-:-:S02]  /*30e0*/  LEA.HI.X.SX32 R37, R8, R123, 0x1, P2 ;  /* 0x0000007b08257211 */ /* 0x000fc400010f0eff */
[----:B------:R-:W-:Y:S04]  /*30f0*/  STS.U16 [R17+UR71+0x1880], R62 ;  /* 0x0018803e11007988 */ /* 0x000fe80008000447 */
[----:B------:R-:W-:Y:S01]  /*3100*/  STS.U16 [R17+UR71+0x1c80], R64 ;  /* 0x001c804011007988 */ /* 0x000fe20008000447 */
[----:B------:R-:W0:Y:S03]  /*3110*/  LDC R32, c[0x0][0x3c4] ;  /* 0x0000f100ff207b82 */ /* 0x000e260000000800 */
[----:B------:R1:W-:Y:S04]  /*3120*/  STS.U16 [R17+UR71+0x3c80], R66 ;  /* 0x003c804211007988 */ /* 0x0003e80008000447 */
[----:B------:R-:W-:Y:S04]  /*3130*/  STS.U16 [R19+UR71+0x500], R12 ;  /* 0x0005000c13007988 */ /* 0x000fe80008000447 */
[----:B------:R-:W-:Y:S01]  /*3140*/  STS.U16 [R19+UR71+0x900], R68 ;  /* 0x0009004413007988 */ /* 0x000fe20008000447 */
[----:B-1----:R-:W-:-:S03]  /*3150*/  LOP3.LUT R17, R15, 0x30, RZ, 0x3c, !PT ;  /* 0x000000300f117812 */ /* 0x002fc600078e3cff */
[----:B------:R-:W-:Y:S04]  /*3160*/  STS.U16 [R19+UR71+0xd00], R74 ;  /* 0x000d004a13007988 */ /* 0x000fe80008000447 */
[----:B------:R1:W-:Y:S04]  /*3170*/  STS.U16 [R19+UR71+0x100], R3 ;  /* 0x0001000313007988 */ /* 0x0003e80008000447 */
[----:B------:R-:W-:Y:S04]  /*3180*/  STS.U16 [R19+UR71+0x2100], R80 ;  /* 0x0021005013007988 */ /* 0x000fe80008000447 */
[----:B------:R-:W-:Y:S01]  /*3190*/  STS.U16 [R19+UR71+0x2500], R82 ;  /* 0x0025005213007988 */ /* 0x000fe20008000447 */
[----:B-1----:R-:W-:-:S03]  /*31a0*/  LOP3.LUT R3, R15, 0x40, RZ, 0x3c, !PT ;  /* 0x000000400f037812 */ /* 0x002fc600078e3cff */
[----:B------:R-:W-:Y:S04]  /*31b0*/  STS.U16 [R19+UR71+0x2900], R84 ;  /* 0x0029005413007988 */ /* 0x000fe80008000447 */
        /* <DEDUP_REMOVED lines=8> */
[----:B------:R1:W-:Y:S04]  /*3240*/  STS.U16 [R19+UR71+0x1d00], R104 ;  /* 0x001d006813007988 */ /* 0x0003e80008000447 */
[----:B------:R-:W-:Y:S04]  /*3250*/  STS.U16 [R17+UR71+0x2180], R102 ;  /* 0x0021806611007988 */ /* 0x000fe80008000447 */
[----:B------:R-:W-:Y:S01]  /*3260*/  STS.U16 [R17+UR71+0x2580], R106 ;  /* 0x0025806a11007988 */ /* 0x000fe20008000447 */
[----:B-1----:R-:W1:Y:S03]  /*3270*/  LDC R19, c[0x0][0x3c4] ;  /* 0x0000f100ff137b82 */ /* 0x002e660000000800 */
        /* <DEDUP_REMOVED lines=12> */
[----:B0-----:R-:W0:Y:S03]  /*3340*/  LDC R132, c[0x0][0x3c4] ;  /* 0x0000f100ff847b82 */ /* 0x001e260000000800 */
[----:B------:R1:W-:Y:S04]  /*3350*/  STS.U16 [R17+UR71+0x1980], R142 ;  /* 0x0019808e11007988 */ /* 0x0003e80008000447 */
[----:B------:R2:W-:Y:S04]  /*3360*/  STS.U16 [R17+UR71+0x1d80], R144 ;  /* 0x001d809011007988 */ /* 0x0005e80008000447 */
[----:B------:R-:W-:Y:S01]  /*3370*/  STS.U16 [R3+UR71+0xa00], R14 ;  /* 0x000a000e03007988 */ /* 0x000fe20008000447 */
[----:B-1----:R-:W1:Y:S03]  /*3380*/  LDC.64 R142, c[0x0][0x390] ;  /* 0x0000e400ff8e7b82 */ /* 0x002e660000000a00 */
[----:B------:R3:W-:Y:S01]  /*3390*/  STS.U16 [R3+UR71+0xe00], R30 ;  /* 0x000e001e03007988 */ /* 0x0007e20008000447 */
[----:B--2---:R-:W-:-:S03]  /*33a0*/  LOP3.LUT R17, R15, 0x50, RZ, 0x3c, !PT ;  /* 0x000000500f117812 */ /* 0x004fc600078e3cff */
[----:B------:R-:W-:Y:S04]  /*33b0*/  STS.U16 [R3+UR71+0x1200], R70 ;  /* 0x0012004603007988 */ /* 0x000fe80008000447 */
[----:B------:R-:W-:Y:S01]  /*33c0*/  STS.U16 [R3+UR71+0x1a00], R76 ;  /* 0x001a004c03007988 */ /* 0x000fe20008000447 */
[----:B---3--:R-:W2:Y:S03]  /*33d0*/  LDC R30, c[0x0][0x3c4] ;  /* 0x0000f100ff1e7b82 */ /* 0x008ea60000000800 */
        /* <DEDUP_REMOVED lines=12> */
[----:B------:R0:W-:Y:S04]  /*34a0*/  STS.U16 [R17+UR71+0x280], R10 ;  /* 0x0002800a11007988 */ /* 0x0001e80008000447 */
[----:B------:R-:W-:Y:S01]  /*34b0*/  STS.U16 [R17+UR71+0x680], R72 ;  /* 0x0006804811007988 */ /* 0x000fe20008000447 */
[----:B---3--:R-:W-:-:S03]  /*34c0*/  LOP3.LUT R3, R15, 0x60, RZ, 0x3c, !PT ;  /* 0x000000600f037812 */ /* 0x008fc600078e3cff */
[----:B------:R-:W-:Y:S01]  /*34d0*/  STS.U16 [R17+UR71+0xa80], R96 ;  /* 0x000a806011007988 */ /* 0x000fe20008000447 */
[----:B------:R-:W-:Y:S01]  /*34e0*/  LOP3.LUT R15, R15, 0x70, RZ, 0x3c, !PT ;  /* 0x000000700f0f7812 */ /* 0x000fe200078e3cff */
[C---:B0-----:R-:W-:Y:S02]  /*34f0*/  IMAD R10, R121.reuse, 0x2, R8 ;  /* 0x00000002790a7824 */ /* 0x041fe400078e0208 */
[----:B------:R-:W-:Y:S02]  /*3500*/  STS.U16 [R17+UR71+0xe80], R174 ;  /* 0x000e80ae11007988 */ /* 0x000fe40008000447 */
[C---:B------:R-:W-:Y:S01]  /*3510*/  IMAD R12, R121.reuse, 0x2, R10 ;  /* 0x00000002790c7824 */ /* 0x040fe200078e020a */
[CC--:B------:R-:W-:Y:S01]  /*3520*/  LEA R46, P0, R10.reuse, R122.reuse, 0x1 ;  /* 0x0000007a0a2e7211 */ /* 0x0c0fe200078008ff */
[----:B------:R-:W-:Y:S02]  /*3530*/  STS.U16 [R17+UR71+0x1280], R176 ;  /* 0x001280b011007988 */ /* 0x000fe40008000447 */
[----:B------:R-:W-:Y:S01]  /*3540*/  IMAD R14, R121, 0x2, R12 ;  /* 0x00000002790e7824 */ /* 0x000fe200078e020c */
[----:B------:R-:W-:Y:S01]  /*3550*/  LEA.HI.X.SX32 R47, R10, R123, 0x1, P0 ;  /* 0x0000007b0a2f7211 */ /* 0x000fe200000f0eff */
[----:B------:R-:W-:Y:S01]  /*3560*/  STS.U16 [R17+UR71+0x1680], R178 ;  /* 0x001680b211007988 */ /* 0x000fe20008000447 */
[----:B------:R-:W-:-:S02]  /*3570*/  LEA R42, P1, R12, R122, 0x1 ;  /* 0x0000007a0c2a7211 */ /* 0x000fc400078208ff */
[C---:B------:R-:W-:Y:S01]  /*3580*/  LEA R16, R121.reuse, R14, 0x1 ;  /* 0x0000000e79107211 */ /* 0x040fe200078e08ff */
[----:B------:R-:W-:Y:S01]  /*3590*/  STS.U16 [R17+UR71+0x1a80], R184 ;  /* 0x001a80b811007988 */ /* 0x000fe20008000447 */
[-C--:B------:R-:W-:Y:S02]  /*35a0*/  LEA R38, P2, R14, R122.reuse, 0x1 ;  /* 0x0000007a0e267211 */ /* 0x080fe400078408ff */
[----:B------:R-:W-:Y:S01]  /*35b0*/  LEA R78, P0, R16, R122, 0x1 ;  /* 0x0000007a104e7211 */ /* 0x000fe200078008ff */
[----:B------:R-:W-:Y:S01]  /*35c0*/  IMAD R121, R121, 0x2, R16 ;  /* 0x0000000279797824 */ /* 0x000fe200078e0210 */
[----:B------:R-:W-:Y:S01]  /*35d0*/  STS.U16 [R17+UR71+0x1e80], R186 ;  /* 0x001e80ba11007988 */ /* 0x000fe20008000447 */
[-C--:B------:R-:W-:Y:S02]  /*35e0*/  LEA.HI.X.SX32 R39, R14, R123.reuse, 0x1, P2 ;  /* 0x0000007b0e277211 */ /* 0x080fe400010f0eff */
[-C--:B------:R-:W-:Y:S01]  /*35f0*/  LEA.HI.X.SX32 R43, R12, R123.reuse, 0x1, P1 ;  /* 0x0000007b0c2b7211 */ /* 0x080fe200008f0eff */
[----:B------:R-:W-:Y:S01]  /*3600*/  STS.U16 [R17+UR71+0x3e80], R200 ;  /* 0x003e80c811007988 */ /* 0x000fe20008000447 */
[----:B------:R-:W-:-:S02]  /*3610*/  LEA.HI.X.SX32 R79, R16, R123, 0x1, P0 ;  /* 0x0000007b104f7211 */ /* 0x000fc400000f0eff */
[----:B------:R-:W-:Y:S01]  /*3620*/  PRMT R14, RZ, 0x7610, R14 ;  /* 0x00007610ff0e7816 */ /* 0x000fe2000000000e */
[----:B------:R-:W-:Y:S01]  /*3630*/  STS.U16 [R17+UR71+0x2280], R190 ;  /* 0x002280be11007988 */ /* 0x000fe20008000447 */
[----:B------:R-:W-:-:S03]  /*3640*/  PRMT R16, RZ, 0x7610, R16 ;  /* 0x00007610ff107816 */ /* 0x000fc60000000010 */
        /* <DEDUP_REMOVED lines=25> */
[----:B---3--:R-:W-:-:S02]  /*37e0*/  IMAD R3, R18, 0x2, R121 ;  /* 0x0000000212037824 */ /* 0x008fc400078e0279 */
[----:B------:R-:W3:Y:S01]  /*37f0*/  LDC R18, c[0x0][0x3c4] ;  /* 0x0000f100ff127b82 */ /* 0x000ee20000000800 */
[----:B------:R-:W-:Y:S01]  /*3800*/  STS.U16 [R15+UR71+0x780], R198 ;  /* 0x000780c60f007988 */ /* 0x000fe20008000447 */
[----:B------:R-:W-:Y:S01]  /*3810*/  IMAD R5, R20, 0x2, R3 ;  /* 0x0000000214057824 */ /* 0x000fe200078e0203 */
[C---:B0-----:R-:W-:Y:S02]  /*3820*/  LEA R246, P2, R3.reuse, R122, 0x1 ;  /* 0x0000007a03f67211 */ /* 0x041fe400078408ff */
[----:B------:R-:W-:Y:S01]  /*3830*/  STS.U16 [R15+UR71+0xb80], R208 ;  /* 0x000b80d00f007988 */ /* 0x000fe20008000447 */
[----:B------:R-:W-:Y:S01]  /*3840*/  IMAD R7, R22, 0x2, R5 ;  /* 0x0000000216077824 */ /* 0x000fe200078e0205 */
[----:B------:R-:W-:Y:S01]  /*3850*/  LEA.HI.X.SX32 R247, R3, R123, 0x1, P2 ;  /* 0x0000007b03f77211 */ /* 0x000fe200010f0eff */
[----:B------:R-:W0:Y:S01]  /*3860*/  LDC R20, c[0x0][0x3c4] ;  /* 0x0000f100ff147b82 */ /* 0x000e220000000800 */
[----:B------:R-:W-:Y:S02]  /*3870*/  STS.U16 [R15+UR71+0xf80], R212 ;  /* 0x000f80d40f007988 */ /* 0x000fe40008000447 */
[----:B----4-:R-:W-:-:S02]  /*3880*/  LEA R9, R24, R7, 0x1 ;  /* 0x0000000718097211 */ /* 0x010fc400078e08ff */
[----:B------:R-:W-:Y:S01]  /*3890*/  STS.U16 [R15+UR71+0x1380], R226 ;  /* 0x001380e20f007988 */ /* 0x000fe20008000447 */
[----:B------:R-:W-:Y:S02]  /*38a0*/  PRMT R24, RZ, 0x7610, R24 ;  /* 0x00007610ff187816 */ /* 0x000fe40000000018 */
[----:B------:R-:W-:Y:S01]  /*38b0*/  IMAD R11, R26, 0x2, R9 ;  /* 0x000000021a0b7824 */ /* 0x000fe200078e0209 */
[----:B------:R-:W-:Y:S01]  /*38c0*/  STS.U16 [R15+UR71+0x1780], R232 ;  /* 0x001780e80f007988 */ /* 0x000fe20008000447 */
[----:B------:R-:W4:Y:S01]  /*38d0*/  LDC R22, c[0x0][0x3c4] ;  /* 0x0000f100ff167b82 */ /* 0x000f220000000800 */
[----:B------:R-:W-:Y:S01]  /*38e0*/  PRMT R26, RZ, 0x7610, R26 ;  /* 0x00007610ff1a7816 */ /* 0x000fe2000000001a */
[----:B------:R-:W-:Y:S01]  /*38f0*/  IMAD R0, R28, 0x2, R11 ;  /* 0x000000021c007824 */ /* 0x000fe200078e020b */
[----:B------:R-:W-:Y:S01]  /*3900*/  STS.U16 [R15+UR71+0x1b80], R238 ;  /* 0x001b80ee0f007988 */ /* 0x000fe20008000447 */
[----:B------:R-:W-:Y:S02]  /*3910*/  PRMT R28, RZ, 0x7610, R28 ;  /* 0x00007610ff1c7816 */ /* 0x000fe4000000001c */
[----:B------:R-:W-:Y:S01]  /*3920*/  IMAD R4, R17, 0x2, R0 ;  /* 0x0000000211047824 */ /* 0x000fe200078e0200 */
[----:B------:R-:W-:Y:S01]  /*3930*/  STS.U16 [R15+UR71+0x3f80], R150 ;  /* 0x003f80960f007988 */ /* 0x000fe20008000447 */
[----:B------:R-:W-:-:S02]  /*3940*/  PRMT R17, RZ, 0x7610, R17 ;  /* 0x00007610ff117816 */ /* 0x000fc40000000011 */
[----:B------:R-:W-:Y:S01]  /*3950*/  IMAD R6, R19, 0x2, R4 ;  /* 0x0000000213067824 */ /* 0x000fe200078e0204 */
[----:B------:R-:W-:Y:S01]  /*3960*/  STS.U16 [R15+UR71+0x1f80], R234 ;  /* 0x001f80ea0f007988 */ /* 0x000fe20008000447 */
[----:B------:R-:W-:-:S03]  /*3970*/  PRMT R19, RZ, 0x7610, R19 ;  /* 0x00007610ff137816 */ /* 0x000fc60000000013 */
[----:B------:R-:W-:Y:S01]  /*3980*/  LEA R8, R21, R6, 0x1 ;  /* 0x0000000615087211 */ /* 0x000fe200078e08ff */
[----:B------:R-:W-:Y:S01]  /*3990*/  STS.U16 [R15+UR71+0x2380], R236 ;  /* 0x002380ec0f007988 */ /* 0x000fe20008000447 */
[----:B------:R-:W-:-:S03]  /*39a0*/  PRMT R21, RZ, 0x7610, R21 ;  /* 0x00007610ff157816 */ /* 0x000fc60000000015 */
[----:B------:R-:W-:Y:S01]  /*39b0*/  IMAD R10, R23, 0x2, R8 ;  /* 0x00000002170a7824 */ /* 0x000fe200078e0208 */
[----:B------:R1:W-:Y:S01]  /*39c0*/  STS.U16 [R15+UR71+0x2780], R240 ;  /* 0x002780f00f007988 */ /* 0x0003e20008000447 */
[----:B------:R-:W-:Y:S02]  /*39d0*/  PRMT R23, RZ, 0x7610, R23 ;  /* 0x00007610ff177816 */ /* 0x000fe40000000017 */
[----:B------:R-:W-:Y:S01]  /*39e0*/  IMAD R3, R25, 0x2, R10 ;  /* 0x0000000219037824 */ /* 0x000fe200078e020a */
[----:B------:R-:W-:Y:S01]  /*39f0*/  STS.U16 [R15+UR71+0x2b80], R242 ;  /* 0x002b80f20f007988 */ /* 0x000fe20008000447 */
[----:B------:R-:W-:Y:S02]  /*3a00*/  PRMT R25, RZ, 0x7610, R25 ;  /* 0x00007610ff197816 */ /* 0x000fe40000000019 */
[----:B--2---:R-:W-:Y:S01]  /*3a10*/  IMAD R12, R30, 0x2, R3 ;  /* 0x000000021e0c7824 */ /* 0x004fe200078e0203 */
[----:B------:R2:W-:Y:S01]  /*3a20*/  STS.U16 [R15+UR71+0x2f80], R244 ;  /* 0x002f80f40f007988 */ /* 0x0005e20008000447 */
[----:B------:R-:W-:-:S02]  /*3a30*/  PRMT R30, RZ, 0x7610, R30 ;  /* 0x00007610ff1e7816 */ /* 0x000fc4000000001e */
[CC--:B-1----:R-:W-:Y:S01]  /*3a40*/  LEA R240, P2, R9.reuse, R122.reuse, 0x1 ;  /* 0x0000007a09f07211 */ /* 0x0c2fe200078408ff */
[----:B------:R1:W-:Y:S03]  /*3a50*/  STS.U16 [R15+UR71+0x3780], R248 ;  /* 0x003780f80f007988 */ /* 0x0003e60008000447 */
[----:B------:R-:W-:Y:S01]  /*3a60*/  LEA.HI.X.SX32 R241, R9, R123, 0x1, P2 ;  /* 0x0000007b09f17211 */ /* 0x000fe200010f0eff */
[----:B------:R0:W-:Y:S01]  /*3a70*/  STS.U16 [R15+UR71+0x3b80], R250 ;  /* 0x003b80fa0f007988 */ /* 0x0001e20008000447 */
[-C--:B------:R-:W-:Y:S02]  /*3a80*/  LEA R234, P2, R4, R122.reuse, 0x1 ;  /* 0x0000007a04ea7211 */ /* 0x080fe400078408ff */
[-C--:B--2---:R-:W-:Y:S01]  /*3a90*/  LEA R244, P0, R5, R122.reuse, 0x1 ;  /* 0x0000007a05f47211 */ /* 0x084fe200078008ff */
[----:B------:R-:W-:Y:S01]  /*3aa0*/  STTM.x128 tmem[UR13], RZ ;  /* 0x000000ff000079ed */ /* 0x000fe200083c000d */
[----:B------:R-:W2:Y:S02]  /*3ab0*/  FENCE.VIEW.ASYNC.T ;  /* 0x00000000000073c6 */ /* 0x000ea40000000200 */
[----:B--2---:R-:W-:Y:S01]  /*3ac0*/  BAR.SYNC.DEFER_BLOCKING 0x0 ;  /* 0x0000000000007b1d */ /* 0x004fe20000010000 */
[----:B-1----:R-:W-:-:S02]  /*3ad0*/  LEA R248, P1, R121, R122, 0x1 ;  /* 0x0000007a79f87211 */ /* 0x002fc400078208ff */
[-C--:B------:R-:W-:Y:S01]  /*3ae0*/  LEA.HI.X.SX32 R245, R5, R123.reuse, 0x1, P0 ;  /* 0x0000007b05f57211 */ /* 0x080fe200000f0eff */
[----:B------:R-:W-:Y:S01]  /*3af0*/  IMAD R5, R27, 0x2, R12 ;  /* 0x000000021b057824 */ /* 0x000fe200078e020c */
[----:B------:R-:W-:-:S03]  /*3b00*/  LEA.HI.X.SX32 R249, R121, R123, 0x1, P1 ;  /* 0x0000007b79f97211 */ /* 0x000fc600008f0eff */
[----:B0-----:R-:W0:Y:S01]  /*3b10*/  LDC R15, c[0x0][0x3c4] ;  /* 0x0000f100ff0f7b82 */ /* 0x001e220000000800 */
[-C--:B------:R-:W-:Y:S01]  /*3b20*/  LEA R242, P1, R7, R122.reuse, 0x1 ;  /* 0x0000007a07f27211 */ /* 0x080fe200078208ff */
[----:B------:R-:W-:Y:S01]  /*3b30*/  STL.64 [R1+0x38], R48 ;  /* 0x0000383001007387 */ /* 0x000fe20000100a00 */
[-C--:B------:R-:W-:Y:S02]  /*3b40*/  LEA R238, P0, R11, R122.reuse, 0x1 ;  /* 0x0000007a0bee7211 */ /* 0x080fe400078008ff */
[----:B------:R-:W-:Y:S01]  /*3b50*/  LEA.HI.X.SX32 R243, R7, R123, 0x1, P1 ;  /* 0x0000007b07f37211 */ /* 0x000fe200008f0eff */
[----:B------:R-:W-:Y:S01]  /*3b60*/  STL.64 [R1+0x30], R44 ;  /* 0x0000302c01007387 */ /* 0x000fe20000100a00 */
[----:B------:R-:W-:Y:S02]  /*3b70*/  LEA R236, P1, R0, R122, 0x1 ;  /* 0x0000007a00ec7211 */ /* 0x000fe400078208ff */
[----:B---3--:R-:W-:Y:S01]  /*3b80*/  LEA R7, R18, R5, 0x1 ;  /* 0x0000000512077211 */ /* 0x008fe200078e08ff */
[----:B------:R-:W-:Y:S01]  /*3b90*/  STL.64 [R1+0x28], R40 ;  /* 0x0000282801007387 */ /* 0x000fe20000100a00 */
[----:B------:R-:W-:-:S02]  /*3ba0*/  LEA.HI.X.SX32 R237, R0, R123, 0x1, P1 ;  /* 0x0000007b00ed7211 */ /* 0x000fc400008f0eff */
[-C--:B------:R-:W-:Y:S01]  /*3bb0*/  LEA.HI.X.SX32 R239, R11, R123.reuse, 0x1, P0 ;  /* 0x0000007b0bef7211 */ /* 0x080fe200000f0eff */
[----:B------:R-:W-:Y:S01]  /*3bc0*/  IMAD R0, R32, 0x2, R7 ;  /* 0x0000000220007824 */ /* 0x000fe200078e0207 */
[----:B------:R-:W-:Y:S01]  /*3bd0*/  LEA.HI.X.SX32 R235, R4, R123, 0x1, P2 ;  /* 0x0000007b04eb7211 */ /* 0x000fe200010f0eff */
[----:B------:R-:W-:Y:S01]  /*3be0*/  STL.64 [R1+0x20], R36 ;  /* 0x0000202401007387 */ /* 0x000fe20000100a00 */
[----:B------:R-:W-:-:S03]  /*3bf0*/  LEA R232, P0, R6, R122, 0x1 ;  /* 0x0000007a06e87211 */ /* 0x000fc600078008ff */
[----:B------:R-:W1:Y:S02]  /*3c00*/  FENCE.VIEW.ASYNC.S ;  /* 0x00000000000073c6 */ /* 0x000e640000000000 */
[----:B-1----:R1:W2:Y:S01]  /*3c10*/  @!UP2 SYNCS.EXCH.64 URZ, [UR71+0x1c000], UR10 ;  /* 0x01c0000a47ffa5b2 */ /* 0x0022a20008000100 */
[-C--:B------:R-:W-:Y:S01]  /*3c20*/  LEA R230, P1, R8, R122.reuse, 0x1 ;  /* 0x0000007a08e67211 */ /* 0x080fe200078208ff */
[----:B------:R-:W-:Y:S01]  /*3c30*/  STL.64 [R1+0x18], R46 ;  /* 0x0000182e01007387 */ /* 0x000fe20000100a00 */
[-C--:B------:R-:W-:Y:S02]  /*3c40*/  LEA.HI.X.SX32 R233, R6, R123.reuse, 0x1, P0 ;  /* 0x0000007b06e97211 */ /* 0x080fe400000f0eff */
[-C--:B------:R-:W-:Y:S01]  /*3c50*/  LEA.HI.X.SX32 R231, R8, R123.reuse, 0x1, P1 ;  /* 0x0000007b08e77211 */ /* 0x080fe200008f0eff */
[----:B0-----:R-:W-:Y:S01]  /*3c60*/  IMAD R4, R15, 0x2, R0 ;  /* 0x000000020f047824 */ /* 0x001fe200078e0200 */
[CC--:B------:R-:W-:Y:S01]  /*3c70*/  LEA R228, P2, R10.reuse, R122.reuse, 0x1 ;  /* 0x0000007a0ae47211 */ /* 0x0c0fe200078408ff */
[----:B------:R-:W-:Y:S01]  /*3c80*/  STL.64 [R1+0x10], R42 ;  /* 0x0000102a01007387 */ /* 0x000fe20000100a00 */
[-C--:B------:R-:W-:Y:S01]  /*3c90*/  LEA R226, P0, R3, R122.reuse, 0x1 ;  /* 0x0000007a03e27211 */ /* 0x080fe200078008ff */
[----:B------:R-:W-:Y:S01]  /*3ca0*/  IMAD R6, R29, 0x2, R4 ;  /* 0x000000021d067824 */ /* 0x000fe200078e0204 */
[-C--:B------:R-:W-:Y:S01]  /*3cb0*/  LEA.HI.X.SX32 R229, R10, R123.reuse, 0x1, P2 ;  /* 0x0000007b0ae57211 */ /* 0x080fe200010f0eff */
[----:B------:R-:W-:Y:S01]  /*3cc0*/  STL.64 [R1+0x8], R38 ;  /* 0x0000082601007387 */ /* 0x000fe20000100a00 */
[-C--:B------:R-:W-:Y:S01]  /*3cd0*/  LEA R224, P1, R12, R122.reuse, 0x1 ;  /* 0x0000007a0ce07211 */ /* 0x080fe200078208ff */
[----:B------:R-:W-:Y:S01]  /*3ce0*/  IMAD R8, R31, 0x2, R6 ;  /* 0x000000021f087824 */ /* 0x000fe200078e0206 */
[----:B------:R-:W-:Y:S01]  /*3cf0*/  LEA.HI.X.SX32 R227, R3, R123, 0x1, P0 ;  /* 0x0000007b03e37211 */ /* 0x000fe200000f0eff */
[----:B------:R-:W-:Y:S01]  /*3d00*/  STL.64 [R1], R78 ;  /* 0x0000004e01007387 */ /* 0x000fe20000100a00 */
[----:B------:R-:W-:-:S02]  /*3d10*/  LEA R222, P2, R5, R122, 0x1 ;  /* 0x0000007a05de7211 */ /* 0x000fc400078408ff */
[----:B------:R-:W-:Y:S01]  /*3d20*/  LEA R3, R33, R8, 0x1 ;  /* 0x0000000821037211 */ /* 0x000fe200078e08ff */
[----:B------:R0:W-:Y:S01]  /*3d30*/  STL [R1+0x50], R34 ;  /* 0x0000502201007387 */ /* 0x0001e20000100800 */
[-C--:B------:R-:W-:Y:S02]  /*3d40*/  LEA.HI.X.SX32 R225, R12, R123.reuse, 0x1, P1 ;  /* 0x0000007b0ce17211 */ /* 0x080fe400008f0eff */
[----:B------:R-:W-:Y:S01]  /*3d50*/  LEA.HI.X.SX32 R223, R5, R123, 0x1, P2 ;  /* 0x0000007b05df7211 */ /* 0x000fe200010f0eff */
[----:B------:R-:W-:Y:S01]  /*3d60*/  IMAD R5, R20, 0x2, R3 ;  /* 0x0000000214057824 */ /* 0x000fe200078e0203 */
[-C--:B------:R-:W-:Y:S02]  /*3d70*/  LEA R220, P0, R7, R122.reuse, 0x1 ;  /* 0x0000007a07dc7211 */ /* 0x080fe400078008ff */
[-C--:B------:R-:W-:Y:S02]  /*3d80*/  LEA R218, P1, R0, R122.reuse, 0x1 ;  /* 0x0000007a00da7211 */ /* 0x080fe400078208ff */
[----:B------:R-:W-:-:S02]  /*3d90*/  LEA R216, P2, R4, R122, 0x1 ;  /* 0x0000007a04d87211 */ /* 0x000fc400078408ff */
[-C--:B------:R-:W-:Y:S02]  /*3da0*/  LEA.HI.X.SX32 R221, R7, R123.reuse, 0x1, P0 ;  /* 0x0000007b07dd7211 */ /* 0x080fe400000f0eff */
[-C--:B------:R-:W-:Y:S01]  /*3db0*/  LEA.HI.X.SX32 R219, R0, R123.reuse, 0x1, P1 ;  /* 0x0000007b00db7211 */ /* 0x080fe200008f0eff */
[----:B----4-:R-:W-:Y:S01]  /*3dc0*/  IMAD R0, R22, 0x2, R5 ;  /* 0x0000000216007824 */ /* 0x010fe200078e0205 */
[-C--:B------:R-:W-:Y:S02]  /*3dd0*/  LEA R214, P0, R6, R122.reuse, 0x1 ;  /* 0x0000007a06d67211 */ /* 0x080fe400078008ff */
[-C--:B------:R-:W-:Y:S01]  /*3de0*/  LEA.HI.X.SX32 R217, R4, R123.reuse, 0x1, P2 ;  /* 0x0000007b04d97211 */ /* 0x080fe200010f0eff */
[----:B------:R-:W-:Y:S01]  /*3df0*/  IMAD R7, R35, 0x2, R0 ;  /* 0x0000000223077824 */ /* 0x000fe200078e0200 */
[----:B------:R-:W-:Y:S02]  /*3e00*/  LEA R210, P2, R3, R122, 0x1 ;  /* 0x0000007a03d27211 */ /* 0x000fe400078408ff */
[----:B------:R-:W-:-:S02]  /*3e10*/  LEA.HI.X.SX32 R215, R6, R123, 0x1, P0 ;  /* 0x0000007b06d77211 */ /* 0x000fc400000f0eff */
[-C--:B------:R-:W-:Y:S02]  /*3e20*/  LEA R208, P0, R5, R122.reuse, 0x1 ;  /* 0x0000007a05d07211 */ /* 0x080fe400078008ff */
[----:B------:R-:W-:Y:S02]  /*3e30*/  LEA R212, P1, R8, R122, 0x1 ;  /* 0x0000007a08d47211 */ /* 0x000fe400078208ff */
[-C--:B------:R-:W-:Y:S01]  /*3e40*/  LEA.HI.X.SX32 R211, R3, R123.reuse, 0x1, P2 ;  /* 0x0000007b03d37211 */ /* 0x080fe200010f0eff */
[----:B------:R-:W-:Y:S01]  /*3e50*/  IMAD R3, R132, 0x2, R7 ;  /* 0x0000000284037824 */ /* 0x000fe200078e0207 */
[-C--:B------:R-:W-:Y:S02]  /*3e60*/  LEA.HI.X.SX32 R209, R5, R123.reuse, 0x1, P0 ;  /* 0x0000007b05d17211 */ /* 0x080fe400000f0eff */
[----:B------:R-:W-:Y:S01]  /*3e70*/  ISETP.LT.AND P0, PT, RZ, UR5, PT ;  /* 0x00000005ff007c0c */ /* 0x000fe2000bf01270 */
[----:B--2---:R-:W-:Y:S01]  /*3e80*/  BAR.SYNC.DEFER_BLOCKING 0x0 ;  /* 0x0000000000007b1d */ /* 0x004fe20000010000 */
[----:B------:R-:W-:-:S02]  /*3e90*/  LEA.HI.X.SX32 R213, R8, R123, 0x1, P1 ;  /* 0x0000007b08d57211 */ /* 0x000fc400008f0eff */
[CC--:B------:R-:W-:Y:S02]  /*3ea0*/  LEA R206, P1, R0.reuse, R122.reuse, 0x1 ;  /* 0x0000007a00ce7211 */ /* 0x0c0fe400078208ff */
[-C--:B------:R-:W-:Y:S02]  /*3eb0*/  LEA R202, P3, R3, R122.reuse, 0x1 ;  /* 0x0000007a03ca7211 */ /* 0x080fe400078608ff */
[----:B------:R-:W-:Y:S02]  /*3ec0*/  LEA R204, P2, R7, R122, 0x1 ;  /* 0x0000007a07cc7211 */ /* 0x000fe400078408ff */
[-C--:B------:R-:W-:Y:S02]  /*3ed0*/  LEA.HI.X.SX32 R207, R0, R123.reuse, 0x1, P1 ;  /* 0x0000007b00cf7211 */ /* 0x080fe400008f0eff */
[----:B------:R-:W-:Y:S02]  /*3ee0*/  LEA.HI.X.SX32 R203, R3, R123, 0x1, P3 ;  /* 0x0000007b03cb7211 */ /* 0x000fe400018f0eff */
[----:B------:R-:W-:-:S02]  /*3ef0*/  PRMT R0, RZ, 0x7610, R0 ;  /* 0x00007610ff007816 */ /* 0x000fc40000000000 */
[----:B------:R-:W-:Y:S02]  /*3f00*/  PRMT R6, RZ, 0x7610, R6 ;  /* 0x00007610ff067816 */ /* 0x000fe40000000006 */
[----:B------:R-:W-:Y:S02]  /*3f10*/  PRMT R10, RZ, 0x7610, R10 ;  /* 0x00007610ff0a7816 */ /* 0x000fe4000000000a */
[----:B------:R-:W-:Y:S02]  /*3f20*/  PRMT R18, RZ, 0x7610, R18 ;  /* 0x00007610ff127816 */ /* 0x000fe40000000012 */
[----:B------:R-:W-:Y:S02]  /*3f30*/  PRMT R22, RZ, 0x7610, R22 ;  /* 0x00007610ff167816 */ /* 0x000fe40000000016 */
[----:B------:R-:W-:Y:S01]  /*3f40*/  LEA.HI.X.SX32 R205, R7, R123, 0x1, P2 ;  /* 0x0000007b07cd7211 */ /* 0x000fe200010f0eff */
[----:B------:R-:W2:Y:S01]  /*3f50*/  @P0 LDG.E.U16 R0, desc[UR14][R48.64] ;  /* 0x0000000e30000981 */ /* 0x000ea2000c1e1500 */
[----:B------:R-:W-:-:S02]  /*3f60*/  PRMT R3, RZ, 0x7610, R3 ;  /* 0x00007610ff037816 */ /* 0x000fc40000000003 */
[----:B------:R-:W-:Y:S01]  /*3f70*/  PRMT R7, RZ, 0x7610, R7 ;  /* 0x00007610ff077816 */ /* 0x000fe20000000007 */
[----:B------:R-:W3:Y:S01]  /*3f80*/  @P0 LDG.E.U16 R6, desc[UR14][R46.64] ;  /* 0x0000000e2e060981 */ /* 0x000ee2000c1e1500 */
[----:B------:R-:W-:Y:S02]  /*3f90*/  PRMT R11, RZ, 0x7610, R11 ;  /* 0x00007610ff0b7816 */ /* 0x000fe4000000000b */
[----:B------:R-:W-:Y:S01]  /*3fa0*/  PRMT R20, RZ, 0x7610, R20 ;  /* 0x00007610ff147816 */ /* 0x000fe20000000014 */
[----:B------:R-:W4:Y:S01]  /*3fb0*/  @P0 LDG.E.U16 R10, desc[UR14][R248.64] ;  /* 0x0000000ef80a0981 */ /* 0x000f22000c1e1500 */
[----:B------:R-:W-:Y:S02]  /*3fc0*/  PRMT R32, RZ, 0x7610, R32 ;  /* 0x00007610ff207816 */ /* 0x000fe40000000020 */
[----:B------:R-:W-:Y:S01]  /*3fd0*/  PRMT R4, RZ, 0x7610, R4 ;  /* 0x00007610ff047816 */ /* 0x000fe20000000004 */
[----:B------:R-:W4:Y:S01]  /*3fe0*/  @P0 LDG.E.U16 R14, desc[UR14][R240.64] ;  /* 0x0000000ef00e0981 */ /* 0x000f22000c1e1500 */
[----:B------:R-:W-:-:S02]  /*3ff0*/  PRMT R8, RZ, 0x7610, R8 ;  /* 0x00007610ff087816 */ /* 0x000fc40000000008 */
[----:B------:R-:W-:Y:S01]  /*4000*/  PRMT R12, RZ, 0x7610, R12 ;  /* 0x00007610ff0c7816 */ /* 0x000fe2000000000c */
[----:B------:R-:W4:Y:S01]  /*4010*/  @P0 LDG.E.U16 R18, desc[UR14][R232.64] ;  /* 0x0000000ee8120981 */ /* 0x000f22000c1e1500 */
        /* <DEDUP_REMOVED lines=8> */
[----:B------:R-:W4:Y:S04]  /*40a0*/  @P0 LDG.E.U16 R30, desc[UR14][R208.64] ;  /* 0x0000000ed01e0981 */ /* 0x000f28000c1e1500 */
[----:B------:R-:W4:Y:S04]  /*40b0*/  @P0 LDG.E.U16 R3, desc[UR14][R44.64] ;  /* 0x0000000e2c030981 */ /* 0x000f28000c1e1500 */
[----:B------:R-:W4:Y:S04]  /*40c0*/  @P0 LDG.E.U16 R7, desc[UR14][R42.64] ;  /* 0x0000000e2a070981 */ /* 0x000f28000c1e1500 */
[----:B------:R-:W4:Y:S04]  /*40d0*/  @P0 LDG.E.U16 R11, desc[UR14][R246.64] ;  /* 0x0000000ef60b0981 */ /* 0x000f28000c1e1500 */
[----:B------:R-:W4:Y:S04]  /*40e0*/  @P0 LDG.E.U16 R16, desc[UR14][R238.64] ;  /* 0x0000000eee100981 */ /* 0x000f28000c1e1500 */
[----:B------:R-:W4:Y:S04]  /*40f0*/  @P0 LDG.E.U16 R20, desc[UR14][R230.64] ;  /* 0x0000000ee6140981 */ /* 0x000f28000c1e1500 */
[----:B------:R-:W4:Y:S04]  /*4100*/  @P0 LDG.E.U16 R24, desc[UR14][R222.64] ;  /* 0x0000000ede180981 */ /* 0x000f28000c1e1500 */
[----:B------:R-:W4:Y:S01]  /*4110*/  @P0 LDG.E.U16 R28, desc[UR14][R214.64] ;  /* 0x0000000ed61c0981 */ /* 0x000f22000c1e1500 */
[----:B------:R-:W-:-:S03]  /*4120*/  PRMT R31, RZ, 0x7610, R31 ;  /* 0x00007610ff1f7816 */ /* 0x000fc6000000001f */
[----:B------:R-:W4:Y:S01]  /*4130*/  @P0 LDG.E.U16 R32, desc[UR14][R206.64] ;  /* 0x0000000ece200981 */ /* 0x000f22000c1e1500 */
[----:B------:R-:W-:-:S03]  /*4140*/  PRMT R35, RZ, 0x7610, R35 ;  /* 0x00007610ff237816 */ /* 0x000fc60000000023 */
[----:B------:R-:W4:Y:S04]  /*4150*/  @P0 LDG.E.U16 R4, desc[UR14][R40.64] ;  /* 0x0000000e28040981 */ /* 0x000f28000c1e1500 */
[----:B------:R-:W4:Y:S04]  /*4160*/  @P0 LDG.E.U16 R8, desc[UR14][R38.64] ;  /* 0x0000000e26080981 */ /* 0x000f28000c1e1500 */
[----:B------:R-:W4:Y:S04]  /*4170*/  @P0 LDG.E.U16 R12, desc[UR14][R244.64] ;  /* 0x0000000ef40c0981 */ /* 0x000f28000c1e1500 */
[----:B------:R-:W4:Y:S04]  /*4180*/  @P0 LDG.E.U16 R17, desc[UR14][R236.64] ;  /* 0x0000000eec110981 */ /* 0x000f28000c1e1500 */
[----:B------:R-:W4:Y:S04]  /*4190*/  @P0 LDG.E.U16 R21, desc[UR14][R228.64] ;  /* 0x0000000ee4150981 */ /* 0x000f28000c1e1500 */
[----:B------:R-:W4:Y:S04]  /*41a0*/  @P0 LDG.E.U16 R25, desc[UR14][R220.64] ;  /* 0x0000000edc190981 */ /* 0x000f28000c1e1500 */
[----:B------:R-:W4:Y:S04]  /*41b0*/  @P0 LDG.E.U16 R29, desc[UR14][R212.64] ;  /* 0x0000000ed41d0981 */ /* 0x000f28000c1e1500 */
[----:B------:R-:W4:Y:S04]  /*41c0*/  @P0 LDG.E.U16 R33, desc[UR14][R204.64] ;  /* 0x0000000ecc210981 */ /* 0x000f28000c1e1500 */
[----:B------:R0:W4:Y:S04]  /*41d0*/  @P0 LDG.E.U16 R5, desc[UR14][R36.64] ;  /* 0x0000000e24050981 */ /* 0x000128000c1e1500 */
[----:B------:R-:W4:Y:S04]  /*41e0*/  @P0 LDG.E.U16 R9, desc[UR14][R78.64] ;  /* 0x0000000e4e090981 */ /* 0x000f28000c1e1500 */
[----:B------:R-:W4:Y:S04]  /*41f0*/  @P0 LDG.E.U16 R15, desc[UR14][R242.64] ;  /* 0x0000000ef20f0981 */ /* 0x000f28000c1e1500 */
[----:B------:R-:W4:Y:S04]  /*4200*/  @P0 LDG.E.U16 R19, desc[UR14][R234.64] ;  /* 0x0000000eea130981 */ /* 0x000f28000c1e1500 */
[----:B------:R-:W4:Y:S04]  /*4210*/  @P0 LDG.E.U16 R23, desc[UR14][R226.64] ;  /* 0x0000000ee2170981 */ /* 0x000f28000c1e1500 */
[----:B------:R-:W4:Y:S04]  /*4220*/  @P0 LDG.E.U16 R27, desc[UR14][R218.64] ;  /* 0x0000000eda1b0981 */ /* 0x000f28000c1e1500 */
[----:B------:R-:W4:Y:S04]  /*4230*/  @P0 LDG.E.U16 R31, desc[UR14][R210.64] ;  /* 0x0000000ed21f0981 */ /* 0x000f28000c1e1500 */
[----:B------:R-:W4:Y:S01]  /*4240*/  @P0 LDG.E.U16 R35, desc[UR14][R202.64] ;  /* 0x0000000eca230981 */ /* 0x000f22000c1e1500 */
[----:B0-----:R-:W-:-:S04]  /*4250*/  SHF.R.S32.HI R34, RZ, 0x7, R138 ;  /* 0x00000007ff227819 */ /* 0x001fc8000001148a */
[----:B------:R-:W-:Y:S01]  /*4260*/  SGXT R34, R34, 0x1 ;  /* 0x000000012222781a */ /* 0x000fe20000000200 */
[----:B-1----:R-:W-:-:S04]  /*4270*/  @!UP1 UIADD3 UR10, UPT, UPT, -UR16, 0x100000, URZ ;  /* 0x00100000100a9890 */ /* 0x002fc8000fffe1ff */
[----:B------:R-:W-:Y:S02]  /*4280*/  @!UP1 USHF.L.U32 UR11, UR10, 0xb, URZ ;  /* 0x0000000b0a0b9899 */ /* 0x000fe400080006ff */
[----:B------:R-:W-:Y:S01]  /*4290*/  @!UP1 USHF.L.U32 UR10, UR10, 0x1, URZ ;  /* 0x000000010a0a9899 */ /* 0x000fe200080006ff */
[----:B------:R-:W-:Y:S01]  /*42a0*/  LOP3.LUT R34, R13, 0x90, R34, 0x78, !PT ;  /* 0x000000900d227812 */ /* 0x000fe200078e7822 */
[----:B------:R-:W-:-:S03]  /*42b0*/  VOTEU.ALL UP2, P4 ;  /* 0x0000000000ff7886 */ /* 0x000fc60002040000 */
[----:B------:R-:W-:-:S04]  /*42c0*/  LOP3.LUT R137, R34, 0x2000, R137, 0xf8, !PT ;  /* 0x0000200022897812 */ /* 0x000fc800078ef889 */
[----:B------:R-:W-:-:S03]  /*42d0*/  LOP3.LUT R37, R137, 0x20, RZ, 0x3c, !PT ;  /* 0x0000002089257812 */ /* 0x000fc600078e3cff */
[----:B------:R0:W1:Y:S01]  /*42e0*/  @!UP2 SYNCS.EXCH.64 URZ, [UR71+0x1c008], UR10 ;  /* 0x01c0080a47ffa5b2 */ /* 0x0000620008000100 */
[----:B------:R-:W-:Y:S01]  /*42f0*/  LOP3.LUT R36, R137, 0x40, RZ, 0x3c, !PT ;  /* 0x0000004089247812 */ /* 0x000fe200078e3cff */
[----:B------:R-:W-:-:S04]  /*4300*/  @!UP1 UIADD3 UR16, UPT, UPT, -UR16, 0x100000, URZ ;  /* 0x0010000010109890 */ /* 0x000fc8000fffe1ff */
[----:B------:R-:W-:Y:S02]  /*4310*/  @!UP1 USHF.L.U32 UR17, UR16, 0xb, URZ ;  /* 0x0000000b10119899 */ /* 0x000fe400080006ff */
[----:B------:R-:W-:Y:S01]  /*4320*/  @!UP1 USHF.L.U32 UR16, UR16, 0x1, URZ ;  /* 0x0000000110109899 */ /* 0x000fe200080006ff */
[----:B------:R-:W-:Y:S02]  /*4330*/  ISETP.EQ.U32.AND P1, PT, RZ, UR4, P0 ;  /* 0x00000004ff007c0c */ /* 0x000fe40008722070 */
[----:B------:R-:W-:Y:S01]  /*4340*/  LOP3.LUT R252, R137, 0x60, RZ, 0x3c, !PT ;  /* 0x0000006089fc7812 */ /* 0x000fe200078e3cff */
[----:B------:R-:W-:Y:S01]  /*4350*/  VOTEU.ALL UP2, P4 ;  /* 0x0000000000ff7886 */ /* 0x000fe20002040000 */
[----:B0-----:R-:W-:Y:S02]  /*4360*/  UIADD3 UR11, UPT, UPT, UR6, UR12, URZ ;  /* 0x0000000c060b7290 */ /* 0x001fe4000fffe0ff */
[----:B------:R-:W-:Y:S02]  /*4370*/  UIADD3 UR5, UPT, UPT, UR71, 0x14000, URZ ;  /* 0x0001400047057890 */ /* 0x000fe4000fffe0ff */
[----:B------:R-:W-:Y:S01]  /*4380*/  ULEA UR11, UR9, UR11, 0x4 ;  /* 0x0000000b090b7291 */ /* 0x000fe2000f8e20ff */
[----:B--2---:R0:W-:Y:S04]  /*4390*/  STS.U16 [R137+UR71+0x10000], R0 ;  /* 0x0100000089007988 */ /* 0x0041e80008000447 */
[----:B---3--:R0:W-:Y:S04]  /*43a0*/  STS.U16 [R137+UR71+0x10400], R6 ;  /* 0x0104000689007988 */ /* 0x0081e80008000447 */
[----:B----4-:R0:W-:Y:S04]  /*43b0*/  STS.U16 [R137+UR71+0x10800], R10 ;  /* 0x0108000a89007988 */ /* 0x0101e80008000447 */
[----:B------:R0:W-:Y:S04]  /*43c0*/  STS.U16 [R137+UR71+0x10c00], R14 ;  /* 0x010c000e89007988 */ /* 0x0001e80008000447 */
        /* <DEDUP_REMOVED lines=27> */
[----:B------:R0:W-:Y:S01]  /*4580*/  STS.U16 [R252+UR71+0x11f00], R35 ;  /* 0x011f0023fc007988 */ /* 0x0001e20008000447 */
[----:B-1----:R1:W-:Y:S06]  /*4590*/  MEMBAR.ALL.CTA ;  /* 0x0000000000007992 */ /* 0x0023ec0000008000 */
[----:B-1----:R-:W-:Y:S04]  /*45a0*/  FENCE.VIEW.ASYNC.S ;  /* 0x00000000000073c6 */ /* 0x002fe80000000000 */
[----:B------:R-:W1:Y:S02]  /*45b0*/  FENCE.VIEW.ASYNC.S ;  /* 0x00000000000073c6 */ /* 0x000e640000000000 */
[----:B-1----:R0:W1:Y:S02]  /*45c0*/  @!UP2 SYNCS.EXCH.64 URZ, [UR71+0x14000], UR16 ;  /* 0x0140001047ffa5b2 */ /* 0x0020640008000100 */
[----:B-1----:R-:W-:Y:S06]  /*45d0*/  BAR.SYNC.DEFER_BLOCKING 0x0 ;  /* 0x0000000000007b1d */ /* 0x002fec0000010000 */
[----:B0-----:R-:W-:Y:S05]  /*45e0*/  @!P1 BRA `(.L_x_6) ;  /* 0x0000000400549947 */ /* 0x001fea0003800000 */
[----:B------:R-:W-:Y:S02]  /*45f0*/  UIADD3 UR20, UPT, UPT, UR71, 0x10000, URZ ;  /* 0x0001000047147890 */ /* 0x000fe4000fffe0ff */
[----:B------:R-:W-:Y:S02]  /*4600*/  USHF.R.U32.HI UR38, URZ, 0x4, UR71 ;  /* 0x00000004ff267899 */ /* 0x000fe40008011647 */
[----:B------:R-:W-:Y:S02]  /*4610*/  USHF.R.U32.HI UR20, URZ, 0x4, UR20 ;  /* 0x00000004ff147899 */ /* 0x000fe40008011614 */
[----:B------:R-:W-:Y:S02]  /*4620*/  USGXT.U32 UR38, UR38, 0xe ;  /* 0x0000000e2626789a */ /* 0x000fe40008000000 */
[----:B------:R-:W-:Y:S02]  /*4630*/  USGXT.U32 UR20, UR20, 0xe ;  /* 0x0000000e1414789a */ /* 0x000fe40008000000 */
[----:B------:R-:W-:-:S02]  /*4640*/  UIADD3 UR50, UP2, UPT, UR38, 0x4000080, URZ ;  /* 0x0400008026327890 */ /* 0x000fc4000ff5e0ff */
[----:B------:R-:W-:Y:S01]  /*4650*/  UIADD3 UR22, UP3, UPT, UR20, 0x2, URZ ;  /* 0x0000000214167890 */ /* 0x000fe2000ff7e0ff */
[----:B------:R-:W-:Y:S01]  /*4660*/  UMOV UR21, URZ ;  /* 0x000000ff00157c82 */ /* 0x000fe20008000000 */
[----:B------:R-:W-:Y:S01]  /*4670*/  UMOV UR23, URZ ;  /* 0x000000ff00177c82 */ /* 0x000fe20008000000 */
[----:B------:R-:W-:Y:S02]  /*4680*/  UIADD3.X UR51, UPT, UPT, UR21, 0x40004040, URZ, UP2, !UPT ;  /* 0x4000404015337890 */ /* 0x000fe400097fe4ff */
[----:B------:R-:W-:Y:S02]  /*4690*/  UIADD3.X UR23, UPT, UPT, UR23, 0x40004040, URZ, UP3, !UPT ;  /* 0x4000404017177890 */ /* 0x000fe40009ffe4ff */
[----:B------:R-:W-:Y:S01]  /*46a0*/  ULOP3.LUT UR38, UR38, 0x4000000, URZ, 0xfc, !UPT ;  /* 0x0400000026267892 */ /* 0x000fe2000f8efcff */
[----:B------:R-:W-:Y:S01]  /*46b0*/  UMOV UR24, UR5 ;  /* 0x0000000500187c82 */ /* 0x000fe20008000000 */
[----:B------:R-:W-:Y:S01]  /*46c0*/  UMOV UR25, URZ ;  /* 0x000000ff00197c82 */ /* 0x000fe20008000000 */
[----:B------:R-:W-:Y:S01]  /*46d0*/  UIADD3.64 UR44, UPT, UPT, UR50, 0x80, URZ ;  /* 0x00000080322c7897 */ /* 0x000fe2000fffe0ff */
[----:B------:R-:W-:Y:S01]  /*46e0*/  UMOV UR62, UR24 ;  /* 0x00000018003e7c82 */ /* 0x000fe20008000000 */
[----:B------:R-:W-:-:S02]  /*46f0*/  UIADD3.64 UR24, UPT, UPT, UR22, 0x2, URZ ;  /* 0x0000000216187897 */ /* 0x000fc4000fffe0ff */
[----:B------:R-:W-:Y:S02]  /*4700*/  UIADD3.64 UR48, UPT, UPT, UR50, 0x100, URZ ;  /* 0x0000010032307897 */ /* 0x000fe4000fffe0ff */
[----:B------:R-:W-:Y:S01]  /*4710*/  UIADD3.64 UR26, UPT, UPT, UR22, 0x4, URZ ;  /* 0x00000004161a7897 */ /* 0x000fe2000fffe0ff */
[----:B------:R-:W-:Y:S01]  /*4720*/  UMOV UR36, 0x0 ;  /* 0x0000000000247882 */ /* 0x000fe20000000000 */
[----:B------:R-:W-:Y:S01]  /*4730*/  UMOV UR37, 0x8108490 ;  /* 0x0810849000257882 */ /* 0x000fe20000000000 */
[----:B------:R-:W-:Y:S01]  /*4740*/  UMOV UR21, 0x40004040 ;  /* 0x4000404000157882 */ /* 0x000fe20000000000 */
[----:B------:R-:W-:Y:S01]  /*4750*/  UIADD3.64 UR52, UPT, UPT, UR50, 0x180, URZ ;  /* 0x0000018032347897 */ /* 0x000fe2000fffe0ff */
[----:B------:R-:W-:Y:S01]  /*4760*/  UMOV UR39, 0x40004040 ;  /* 0x4000404000277882 */ /* 0x000fe20000000000 */
[----:B------:R-:W-:Y:S01]  /*4770*/  UIADD3.64 UR28, UPT, UPT, UR22, 0x1fe, URZ ;  /* 0x000001fe161c7897 */ /* 0x000fe2000fffe0ff */
[----:B------:R0:W-:Y:S01]  /*4780*/  UTCHMMA gdesc[UR38], gdesc[UR20], tmem[UR12], tmem[UR36], idesc[UR37], !UPT ;  /* 0x00ff2414260075ea */ /* 0x0001e2000f80000c */
[----:B------:R-:W-:-:S02]  /*4790*/  UIADD3.64 UR60, UPT, UPT, UR50, 0x200, URZ ;  /* 0x00000200323c7897 */ /* 0x000fc4000fffe0ff */
[----:B------:R-:W-:Y:S02]  /*47a0*/  UIADD3.64 UR30, UPT, UPT, UR22, 0x200, URZ ;  /* 0x00000200161e7897 */ /* 0x000fe4000fffe0ff */
[----:B------:R-:W-:Y:S02]  /*47b0*/  UIADD3.64 UR58, UPT, UPT, UR50, 0x280, URZ ;  /* 0x00000280323a7897 */ /* 0x000fe4000fffe0ff */
[----:B------:R-:W-:Y:S01]  /*47c0*/  UIADD3.64 UR32, UPT, UPT, UR22, 0x202, URZ ;  /* 0x0000020216207897 */ /* 0x000fe2000fffe0ff */
[----:B------:R-:W-:Y:S01]  /*47d0*/  UMOV UR40, 0x0 ;  /* 0x0000000000287882 */ /* 0x000fe20000000000 */
[----:B------:R-:W-:Y:S01]  /*47e0*/  UMOV UR41, 0x8108490 ;  /* 0x0810849000297882 */ /* 0x000fe20000000000 */
[----:B------:R-:W-:Y:S02]  /*47f0*/  UIADD3.64 UR54, UPT, UPT, UR50, 0x300, URZ ;  /* 0x0000030032367897 */ /* 0x000fe4000fffe0ff */
[----:B------:R1:W-:Y:S01]  /*4800*/  UTCHMMA gdesc[UR50], gdesc[UR22], tmem[UR12], tmem[UR40], idesc[UR41], UPT ;  /* 0x00ff2816320075ea */ /* 0x0003e2000b80000c */
[----:B0-----:R-:W-:Y:S01]  /*4810*/  UIADD3.64 UR36, UPT, UPT, UR22, 0x204, URZ ;  /* 0x0000020416247897 */ /* 0x001fe2000fffe0ff */
[----:B------:R-:W-:Y:S01]  /*4820*/  UMOV UR42, 0x0 ;  /* 0x00000000002a7882 */ /* 0x000fe20000000000 */
[----:B------:R-:W-:Y:S01]  /*4830*/  UMOV UR43, 0x8108490 ;  /* 0x08108490002b7882 */ /* 0x000fe20000000000 */
[----:B------:R-:W-:Y:S01]  /*4840*/  UIADD3 UR8, UPT, UPT, UR70, 0x140, URZ ;  /* 0x0000014046087890 */ /* 0x000fe2000fffe0ff */
[----:B------:R0:W-:Y:S01]  /*4850*/  UTCHMMA gdesc[UR44], gdesc[UR24], tmem[UR12], tmem[UR42], idesc[UR43], UPT ;  /* 0x00ff2a182c0075ea */ /* 0x0001e2000b80000c */
[----:B------:R-:W-:-:S02]  /*4860*/  UIADD3.64 UR34, UPT, UPT, UR50, 0x780, URZ ;  /* 0x0000078032227897 */ /* 0x000fc4000fffe0ff */
[----:B------:R-:W-:Y:S02]  /*4870*/  UIADD3 UR10, UPT, UPT, UR70, 0x140, URZ ;  /* 0x00000140460a7890 */ /* 0x000fe4000fffe0ff */
[----:B------:R-:W-:Y:S01]  /*4880*/  UIADD3.64 UR38, UPT, UPT, UR50, 0x800, URZ ;  /* 0x0000080032267897 */ /* 0x000fe2000fffe0ff */
[----:B------:R-:W-:Y:S01]  /*4890*/  UMOV UR46, 0x0 ;  /* 0x00000000002e7882 */ /* 0x000fe20000000000 */
[----:B------:R-:W-:Y:S01]  /*48a0*/  UMOV UR47, 0x8108490 ;  /* 0x08108490002f7882 */ /* 0x000fe20000000000 */
[----:B------:R-:W-:Y:S01]  /*48b0*/  UIADD3 UR16, UPT, UPT, UR70, 0x140, URZ ;  /* 0x0000014046107890 */ /* 0x000fe2000fffe0ff */
[----:B------:R2:W-:Y:S01]  /*48c0*/  UTCHMMA gdesc[UR48], gdesc[UR26], tmem[UR12], tmem[UR46], idesc[UR47], UPT ;  /* 0x00ff2e1a300075ea */ /* 0x0005e2000b80000c */
[----:B-1----:R-:W-:Y:S01]  /*48d0*/  UIADD3.64 UR40, UPT, UPT, UR50, 0x880, URZ ;  /* 0x0000088032287897 */ /* 0x002fe2000fffe0ff */
[----:B------:R-:W-:Y:S01]  /*48e0*/  UMOV UR64, 0x0 ;  /* 0x0000000000407882 */ /* 0x000fe20000000000 */
[----:B------:R-:W-:Y:S01]  /*48f0*/  UMOV UR65, 0x8108490 ;  /* 0x0810849000417882 */ /* 0x000fe20000000000 */
[----:B------:R-:W-:Y:S01]  /*4900*/  UIADD3 UR17, UPT, UPT, UR70, 0x140, URZ ;  /* 0x0000014046117890 */ /* 0x000fe2000fffe0ff */
[----:B------:R-:W-:Y:S01]  /*4910*/  UTCHMMA gdesc[UR52], gdesc[UR28], tmem[UR12], tmem[UR64], idesc[UR65], UPT ;  /* 0x00ff401c340075ea */ /* 0x000fe2000b80000c */
[----:B0-----:R-:W-:Y:S01]  /*4920*/  UIADD3.64 UR42, UPT, UPT, UR50, 0x900, URZ ;  /* 0x00000900322a7897 */ /* 0x001fe2000fffe0ff */
[----:B------:R-:W-:Y:S01]  /*4930*/  UMOV UR66, 0x0 ;  /* 0x0000000000427882 */ /* 0x000fe20000000000 */
[----:B------:R-:W-:Y:S01]  /*4940*/  UMOV UR67, 0x8108490 ;  /* 0x0810849000437882 */ /* 0x000fe20000000000 */
[----:B------:R-:W-:Y:S01]  /*4950*/  UIADD3 UR18, UPT, UPT, UR70, 0x140, URZ ;  /* 0x0000014046127890 */ /* 0x000fe2000fffe0ff */
[----:B------:R0:W-:Y:S01]  /*4960*/  UTCHMMA gdesc[UR60], gdesc[UR30], tmem[UR12], tmem[UR66], idesc[UR67], UPT ;  /* 0x00ff421e3c0075ea */ /* 0x0001e2000b80000c */
[----:B------:R-:W-:Y:S01]  /*4970*/  UIADD3.64 UR44, UPT, UPT, UR50, 0x980, URZ ;  /* 0x00000980322c7897 */ /* 0x000fe2000fffe0ff */
[----:B------:R-:W-:Y:S01]  /*4980*/  UMOV UR68, 0x0 ;  /* 0x0000000000447882 */ /* 0x000fe20000000000 */
[----:B------:R-:W-:Y:S01]  /*4990*/  UMOV UR69, 0x8108490 ;  /* 0x0810849000457882 */ /* 0x000fe20000000000 */
[----:B------:R-:W-:Y:S01]  /*49a0*/  UIADD3 UR19, UPT, UPT, UR70, 0x140, URZ ;  /* 0x0000014046137890 */ /* 0x000fe2000fffe0ff */
[----:B------:R1:W-:Y:S01]  /*49b0*/  UTCHMMA gdesc[UR58], gdesc[UR32], tmem[UR12], tmem[UR68], idesc[UR69], UPT ;  /* 0x00ff44203a0075ea */ /* 0x0003e2000b80000c */
[----:B--2---:R-:W-:Y:S01]  /*49c0*/  UIADD3.64 UR46, UPT, UPT, UR50, 0xa00, URZ ;  /* 0x00000a00322e7897 */ /* 0x004fe2000fffe0ff */
[----:B------:R-:W-:Y:S01]  /*49d0*/  UMOV UR72, 0x0 ;  /* 0x0000000000487882 */ /* 0x000fe20000000000 */
[----:B------:R-:W-:Y:S01]  /*49e0*/  UMOV UR73, 0x8108490 ;  /* 0x0810849000497882 */ /* 0x000fe20000000000 */
[----:B------:R-:W-:Y:S01]  /*49f0*/  UIADD3 UR56, UPT, UPT, UR70, 0x140, URZ ;  /* 0x0000014046387890 */ /* 0x000fe2000fffe0ff */
[----:B------:R1:W-:Y:S01]  /*4a00*/  UTCHMMA gdesc[UR54], gdesc[UR36], tmem[UR12], tmem[UR72], idesc[UR73], UPT ;  /* 0x00ff4824360075ea */ /* 0x0003e2000b80000c */
[----:B------:R-:W-:Y:S01]  /*4a10*/  UIADD3.64 UR48, UPT, UPT, UR50, 0xa80, URZ ;  /* 0x00000a8032307897 */ /* 0x000fe2000fffe0ff */
[----:B------:R1:W-:Y:S01]  /*4a20*/  UTCHMMA gdesc[UR34], gdesc[UR20], tmem[UR8], tmem[UR66], idesc[UR67], !UPT ;  /* 0x00ff4214220075ea */ /* 0x0003e2000f800008 */
[----:B------:R-:W-:Y:S01]  /*4a30*/  UIADD3 UR57, UPT, UPT, UR70, 0x140, URZ ;  /* 0x0000014046397890 */ /* 0x000fe2000fffe0ff */
[----:B------:R1:W-:Y:S01]  /*4a40*/  UTCHMMA gdesc[UR38], gdesc[UR22], tmem[UR10], tmem[UR64], idesc[UR65], UPT ;  /* 0x00ff4016260075ea */ /* 0x0003e2000b80000a */
[----:B------:R-:W-:Y:S01]  /*4a50*/  UIADD3.64 UR50, UPT, UPT, UR50, 0xb00, URZ ;  /* 0x00000b0032327897 */ /* 0x000fe2000fffe0ff */
[----:B------:R1:W-:Y:S01]  /*4a60*/  UTCHMMA gdesc[UR40], gdesc[UR24], tmem[UR16], tmem[UR68], idesc[UR69], UPT ;  /* 0x00ff4418280075ea */ /* 0x0003e2000b800010 */
[----:B0-----:R-:W-:Y:S01]  /*4a70*/  UMOV UR60, 0x0 ;  /* 0x00000000003c7882 */ /* 0x001fe20000000000 */
[----:B------:R-:W-:Y:S01]  /*4a80*/  UMOV UR61, 0x8108490 ;  /* 0x08108490003d7882 */ /* 0x000fe20000000000 */
[----:B------:R-:W-:Y:S01]  /*4a90*/  UMOV UR76, 0x0 ;  /* 0x00000000004c7882 */ /* 0x000fe20000000000 */
[----:B------:R1:W-:Y:S01]  /*4aa0*/  UTCHMMA gdesc[UR42], gdesc[UR26], tmem[UR17], tmem[UR60], idesc[UR61], UPT ;  /* 0x00ff3c1a2a0075ea */ /* 0x0003e2000b800011 */
[----:B------:R-:W-:Y:S01]  /*4ab0*/  UMOV UR77, 0x8108490 ;  /* 0x08108490004d7882 */ /* 0x000fe20000000000 */
[----:B------:R1:W-:Y:S01]  /*4ac0*/  UTCHMMA gdesc[UR44], gdesc[UR28], tmem[UR18], tmem[UR66], idesc[UR67], UPT ;  /* 0x00ff421c2c0075ea */ /* 0x0003e2000b800012 */
[----:B------:R-:W-:Y:S01]  /*4ad0*/  UMOV UR52, 0x0 ;  /* 0x0000000000347882 */ /* 0x000fe20000000000 */
[----:B------:R-:W-:Y:S01]  /*4ae0*/  UMOV UR53, 0x8108490 ;  /* 0x0810849000357882 */ /* 0x000fe20000000000 */
[----:B------:R1:W-:Y:S01]  /*4af0*/  UTCHMMA gdesc[UR46], gdesc[UR30], tmem[UR19], tmem[UR64], idesc[UR65], UPT ;  /* 0x00ff401e2e0075ea */ /* 0x0003e2000b800013 */
[----:B------:R1:W-:Y:S01]  /*4b00*/  UTCHMMA gdesc[UR48], gdesc[UR32], tmem[UR56], tmem[UR76], idesc[UR77], UPT ;  /* 0x00ff4c20300075ea */ /* 0x0003e2000b800038 */
[----:B------:R1:W-:Y:S01]  /*4b10*/  UTCHMMA gdesc[UR50], gdesc[UR36], tmem[UR57], tmem[UR52], idesc[UR53], UPT ;  /* 0x00ff3424320075ea */ /* 0x0003e2000b800039 */
[----:B------:R1:W-:Y:S01]  /*4b20*/  UTCBAR [UR62], URZ ;  /* 0x000000ff3e0073e9 */ /* 0x0003e200080000ff */
[----:B------:R-:W-:Y:S01]  /*4b30*/  NOP ;  /* 0x0000000000007918 */ /* 0x000fe20000000000 */
.L_x_6:
[----:B------:R-:W-:Y:S05]  /*4b40*/  @!P0 BRA `(.L_x_7) ;  /* 0x0000000000088947 */ /* 0x000fea0003800000 */
[----:B------:R-:W0:Y:S02]  /*4b50*/  SYNCS.PHASECHK.TRANS64.TRYWAIT P2, [UR71+0x14000], RZ ;  /* 0x014000ffff0075a7 */ /* 0x000e240008041147 */
[----:B0-----:R-:W-:Y:S05]  /*4b60*/  @!P2 BRA `(.L_x_8) ;  /* 0x000000e800cca947 */ /* 0x001fea0003800000 */
.L_x_7:
[----:B-1----:R-:W0:Y:S08]  /*4b70*/  S2UR UR8, SR_CTAID.Y ;  /* 0x00000000000879c3 */ /* 0x002e300000002600 */
[----:B------:R-:W-:Y:S01]  /*4b80*/  BAR.SYNC.DEFER_BLOCKING 0x0 ;  /* 0x0000000000007b1d */ /* 0x000fe20000010000 */
[----:B------:R-:W-:Y:S01]  /*4b90*/  IMAD R69, R69, UR75, RZ ;  /* 0x0000004b45457c24 */ /* 0x000fe2000f8e02ff */
[----:B------:R-:W-:Y:S01]  /*4ba0*/  UISETP.GT.AND UP2, UPT, UR74, -0x1, UPT ;  /* 0xffffffff4a00788c */ /* 0x000fe2000bf44270 */
[----:B------:R-:W-:-:S02]  /*4bb0*/  LOP3.LUT P6, RZ, R138, 0xff, RZ, 0xc0, !PT ;  /* 0x000000ff8aff7812 */ /* 0x000fc400078cc0ff */
[C---:B------:R-:W-:Y:S01]  /*4bc0*/  IMAD.SHL.U32 R3, R69.reuse, 0x2, RZ ;  /* 0x0000000245037824 */ /* 0x040fe200078e00ff */
[----:B------:R-:W1:Y:S02]  /*4bd0*/  LDCU UR10, c[0x0][0x3a8] ;  /* 0x00007500ff0a77ac */ /* 0x000e640008000800 */
[----:B------:R-:W2:Y:S01]  /*4be0*/  LDC R100, c[0x0][0x3d8] ;  /* 0x0000f600ff647b82 */ /* 0x000ea20000000800 */
[----:B------:R-:W1:Y:S01]  /*4bf0*/  LDTM.x64 R4, tmem[UR11] ;  /* 0x0000000b000479ee */ /* 0x000e620008340000 */
[----:B------:R-:W-:Y:S01]  /*4c00*/  IMAD.HI R68, R69, 0x2, RZ ;  /* 0x0000000245447827 */ /* 0x000fe200078e02ff */
[----:B------:R-:W-:Y:S02]  /*4c10*/  PRMT R251, RZ, 0x7610, R251 ;  /* 0x00007610fffb7816 */ /* 0x000fe400000000fb */
[----:B------:R-:W-:Y:S02]  /*4c20*/  PRMT R250, RZ, 0x7610, R250 ;  /* 0x00007610fffa7816 */ /* 0x000fe400000000fa */
[----:B------:R-:W-:Y:S01]  /*4c30*/  PRMT R139, RZ, 0x7610, R139 ;  /* 0x00007610ff8b7816 */ /* 0x000fe2000000008b */
[----:B------:R-:W3:Y:S01]  /*4c40*/  LDC R102, c[0x0][0x3d8] ;  /* 0x0000f600ff667b82 */ /* 0x000ee20000000800 */
[----:B------:R-:W-:-:S02]  /*4c50*/  PRMT R135, RZ, 0x7610, R135 ;  /* 0x00007610ff877816 */ /* 0x000fc40000000087 */
[----:B------:R-:W-:Y:S02]  /*4c60*/  PRMT R134, RZ, 0x7610, R134 ;  /* 0x00007610ff867816 */ /* 0x000fe40000000086 */
[----:B------:R-:W-:Y:S01]  /*4c70*/  PRMT R133, RZ, 0x7610, R133 ;  /* 0x00007610ff857816 */ /* 0x000fe20000000085 */
[----:B0-----:R-:W-:Y:S02]  /*4c80*/  UIMAD UR63, UR8, UR63, URZ ;  /* 0x0000003f083f72a4 */ /* 0x001fe4000f8e02ff */
[----:B------:R-:W0:Y:S02]  /*4c90*/  LDC R104, c[0x0][0x3d8] ;  /* 0x0000f600ff687b82 */ /* 0x000e240000000800 */
[----:B------:R-:W-:Y:S02]  /*4ca0*/  USHF.L.U32 UR8, UR63, 0x1, URZ ;  /* 0x000000013f087899 */ /* 0x000fe400080006ff */
[----:B------:R-:W-:Y:S01]  /*4cb0*/  UIMAD.WIDE UR16, UR63, 0x2, URZ ;  /* 0x000000023f1078a5 */ /* 0x000fe2000f8e02ff */
[----:B-1----:R-:W-:-:S03]  /*4cc0*/  FMUL R78, R6, UR10 ;  /* 0x0000000a064e7c20 */ /* 0x002fc60008400000 */
[----:B------:R-:W-:Y:S01]  /*4cd0*/  IADD3 R142, P2, P3, R3, UR8, R142 ;  /* 0x00000008038e7c10 */ /* 0x000fe2000fb5e08e */
[----:B------:R-:W1:Y:S01]  /*4ce0*/  LDC R6, c[0x0][0x3d8] ;  /* 0x0000f600ff067b82 */ /* 0x000e620000000800 */
[----:B------:R-:W-:Y:S01]  /*4cf0*/  SHF.R.U32.HI R3, RZ, 0x6, R138 ;  /* 0x00000006ff037819 */ /* 0x000fe2000001168a */
[----:B------:R-:W-:Y:S01]  /*4d00*/  FMUL R72, R36, UR10 ;  /* 0x0000000a24487c20 */ /* 0x000fe20008400000 */
[----:B------:R-:W-:Y:S01]  /*4d10*/  FMUL R90, R38, UR10 ;  /* 0x0000000a265a7c20 */ /* 0x000fe20008400000 */
[----:B------:R-:W4:Y:S01]  /*4d20*/  LDCU UR8, c[0x0][0x3d8] ;  /* 0x00007b00ff0877ac */ /* 0x000f220008000800 */
[----:B------:R-:W-:Y:S01]  /*4d30*/  SGXT.U32 R3, R3, 0x2 ;  /* 0x000000020303781a */ /* 0x000fe20000000000 */
[----:B------:R-:W-:Y:S01]  /*4d40*/  FMUL R77, R39, UR10 ;  /* 0x0000000a274d7c20 */ /* 0x000fe20008400000 */
[----:B------:R-:W-:Y:S01]  /*4d50*/  FMUL R0, R40, UR10 ;  /* 0x0000000a28007c20 */ /* 0x000fe20008400000 */
[----:B------:R-:W0:Y:S01]  /*4d60*/  LDC R36, c[0x0][0x3d8] ;  /* 0x0000f600ff247b82 */ /* 0x000e220000000800 */
[----:B------:R-:W-:Y:S01]  /*4d70*/  FMUL R75, R28, UR10 ;  /* 0x0000000a1c4b7c20 */ /* 0x000fe20008400000 */
[----:B------:R-:W-:Y:S01]  /*4d80*/  FMUL R28, R53, UR10 ;  /* 0x0000000a351c7c20 */ /* 0x000fe20008400000 */
[----:B------:R-:W-:Y:S01]  /*4d90*/  FMUL R79, R25, UR10 ;  /* 0x0000000a194f7c20 */ /* 0x000fe20008400000 */
[----:B------:R-:W-:Y:S01]  /*4da0*/  FMUL R25, R44, UR10 ;  /* 0x0000000a2c197c20 */ /* 0x000fe20008400000 */
[----:B------:R-:W-:Y:S01]  /*4db0*/  FMUL R71, R61, UR10 ;  /* 0x0000000a3d477c20 */ /* 0x000fe20008400000 */
        /* <DEDUP_REMOVED lines=8> */
[----:B----4-:R-:W-:-:S02]  /*4e40*/  IMAD R39, R3, UR8, RZ ;  /* 0x0000000803277c24 */ /* 0x010fc4000f8e02ff */
[----:B------:R-:W-:Y:S01]  /*4e50*/  FMUL R34, R56, UR10 ;  /* 0x0000000a38227c20 */ /* 0x000fe20008400000 */
[----:B------:R-:W4:Y:S01]  /*4e60*/  LDC R40, c[0x0][0x3d8] ;  /* 0x0000f600ff287b82 */ /* 0x000f220000000800 */
[----:B------:R-:W-:Y:S01]  /*4e70*/  FMUL R82, R58, UR10 ;  /* 0x0000000a3a527c20 */ /* 0x000fe20008400000 */
[----:B--2---:R-:W-:Y:S02]  /*4e80*/  IMAD R53, R100, 0x4, R39 ;  /* 0x0000000464357824 */ /* 0x004fe400078e0227 */
[----:B------:R-:W-:Y:S01]  /*4e90*/  FMUL R91, R21, UR10 ;  /* 0x0000000a155b7c20 */ /* 0x000fe20008400000 */
[----:B------:R-:W-:Y:S01]  /*4ea0*/  FMUL R21, R32, UR10 ;  /* 0x0000000a20157c20 */ /* 0x000fe20008400000 */
[----:B------:R-:W-:Y:S01]  /*4eb0*/  FMUL R32, R60, UR10 ;  /* 0x0000000a3c207c20 */ /* 0x000fe20008400000 */
[----:B---3--:R-:W-:Y:S01]  /*4ec0*/  IMAD R61, R102, 0x4, R53 ;  /* 0x00000004663d7824 */ /* 0x008fe200078e0235 */
[----:B------:R-:W-:Y:S01]  /*4ed0*/  IADD3.X R68, PT, PT, R68, UR17, R143, P2, P3 ;  /* 0x0000001144447c10 */ /* 0x000fe200097e648f */
[----:B------:R-:W2:Y:S01]  /*4ee0*/  LDC R44, c[0x0][0x3d8] ;  /* 0x0000f600ff2c7b82 */ /* 0x000ea20000000800 */
[C---:B------:R-:W-:Y:S01]  /*4ef0*/  LEA R112, P2, R39.reuse, R142, 0x1 ;  /* 0x0000008e27707211 */ /* 0x040fe200078408ff */
[----:B------:R-:W-:Y:S01]  /*4f00*/  FMUL R73, R62, UR10 ;  /* 0x0000000a3e497c20 */ /* 0x000fe20008400000 */
[----:B-1----:R-:W-:Y:S01]  /*4f10*/  LEA R65, R6, R61, 0x2 ;  /* 0x0000003d06417211 */ /* 0x002fe200078e10ff */
[----:B------:R-:W-:Y:S01]  /*4f20*/  FMUL R62, R64, UR10 ;  /* 0x0000000a403e7c20 */ /* 0x000fe20008400000 */
[----:B------:R-:W-:Y:S01]  /*4f30*/  LEA.HI.X.SX32 R113, R39, R68, 0x1, P2 ;  /* 0x0000004427717211 */ /* 0x000fe200010f0eff */
[----:B------:R-:W-:Y:S01]  /*4f40*/  FMUL R74, R14, UR10 ;  /* 0x0000000a0e4a7c20 */ /* 0x000fe20008400000 */
[----:B------:R-:W-:Y:S01]  /*4f50*/  LEA R200, P4, R53, R142, 0x1 ;  /* 0x0000008e35c87211 */ /* 0x000fe200078808ff */
[----:B------:R-:W1:Y:S01]  /*4f60*/  LDC R50, c[0x0][0x3d8] ;  /* 0x0000f600ff327b82 */ /* 0x000e620000000800 */
[----:B0-----:R-:W-:-:S02]  /*4f70*/  IMAD R67, R36, 0x4, R65 ;  /* 0x0000000424437824 */ /* 0x001fc400078e0241 */
[----:B------:R-:W-:Y:S01]  /*4f80*/  FMUL R14, R52, UR10 ;  /* 0x0000000a340e7c20 */ /* 0x000fe20008400000 */
[----:B------:R-:W-:Y:S01]  /*4f90*/  FMUL R52, R66, UR10 ;  /* 0x0000000a42347c20 */ /* 0x000fe20008400000 */
[----:B------:R-:W-:Y:S01]  /*4fa0*/  LEA.HI.X.SX32 R201, R53, R68, 0x1, P4 ;  /* 0x0000004435c97211 */ /* 0x000fe200020f0eff */
[----:B------:R-:W-:Y:S01]  /*4fb0*/  IMAD R93, R38, 0x4, R67 ;  /* 0x00000004265d7824 */ /* 0x000fe200078e0243 */
[-C--:B------:R-:W-:Y:S01]  /*4fc0*/  LEA R110, P2, R61, R142.reuse, 0x1 ;  /* 0x0000008e3d6e7211 */ /* 0x080fe200078408ff */
[----:B------:R-:W-:Y:S01]  /*4fd0*/  FMUL R5, R5, UR10 ;  /* 0x0000000a05057c20 */ /* 0x000fe20008400000 */
[----:B------:R-:W0:Y:S01]  /*4fe0*/  LDC R54, c[0x0][0x3d8] ;  /* 0x0000f600ff367b82 */ /* 0x000e220000000800 */
[----:B----4-:R-:W-:Y:S01]  /*4ff0*/  IMAD R95, R40, 0x4, R93 ;  /* 0x00000004285f7824 */ /* 0x010fe200078e025d */
[----:B------:R-:W-:Y:S01]  /*5000*/  LEA R198, P4, R65, R142, 0x1 ;  /* 0x0000008e41c67211 */ /* 0x000fe200078808ff */
[----:B------:R-:W-:Y:S01]  /*5010*/  FMUL R7, R7, UR10 ;  /* 0x0000000a07077c20 */ /* 0x000fe20008400000 */
[----:B------:R-:W-:Y:S01]  /*5020*/  LEA.HI.X.SX32 R111, R61, R68, 0x1, P2 ;  /* 0x000000443d6f7211 */ /* 0x000fe200010f0eff */
[----:B------:R-:W-:Y:S01]  /*5030*/  FMUL R83, R9, UR10 ;  /* 0x0000000a09537c20 */ /* 0x000fe20008400000 */
[----:B------:R-:W-:Y:S01]  /*5040*/  LEA R196, P5, R67, R142, 0x1 ;  /* 0x0000008e43c47211 */ /* 0x000fe200078a08ff */
[----:B------:R-:W-:Y:S01]  /*5050*/  FMUL R11, R11, UR10 ;  /* 0x0000000a0b0b7c20 */ /* 0x000fe20008400000 */
[----:B------:R-:W3:Y:S01]  /*5060*/  LDC R56, c[0x0][0x3d8] ;  /* 0x0000f600ff387b82 */ /* 0x000ee20000000800 */
[----:B--2---:R-:W-:Y:S01]  /*5070*/  IMAD R97, R44, 0x4, R95 ;  /* 0x000000042c617824 */ /* 0x004fe200078e025f */
[----:B------:R-:W-:Y:S01]  /*5080*/  LEA.HI.X.SX32 R199, R65, R68, 0x1, P4 ;  /* 0x0000004441c77211 */ /* 0x000fe200020f0eff */
[----:B------:R-:W-:Y:S01]  /*5090*/  FMUL R8, R8, UR10 ;  /* 0x0000000a08087c20 */ /* 0x000fe20008400000 */
[----:B------:R-:W-:Y:S01]  /*50a0*/  LEA R194, P2, R93, R142, 0x1 ;  /* 0x0000008e5dc27211 */ /* 0x000fe200078408ff */
[----:B------:R-:W-:Y:S01]  /*50b0*/  FMUL R9, R13, UR10 ;  /* 0x0000000a0d097c20 */ /* 0x000fe20008400000 */
[-C--:B------:R-:W-:Y:S01]  /*50c0*/  LEA.HI.X.SX32 R197, R67, R68.reuse, 0x1, P5 ;  /* 0x0000004443c57211 */ /* 0x080fe200028f0eff */
[----:B------:R-:W-:Y:S01]  /*50d0*/  FMUL R76, R15, UR10 ;  /* 0x0000000a0f4c7c20 */ /* 0x000fe20008400000 */
[----:B------:R-:W2:Y:S01]  /*50e0*/  LDC R58, c[0x0][0x3d8] ;  /* 0x0000f600ff3a7b82 */ /* 0x000ea20000000800 */
[----:B-1----:R-:W-:Y:S01]  /*50f0*/  LEA R39, R50, R97, 0x2 ;  /* 0x0000006132277211 */ /* 0x002fe200078e10ff */
[----:B------:R-:W-:Y:S01]  /*5100*/  FMUL R89, R19, UR10 ;  /* 0x0000000a13597c20 */ /* 0x000fe20008400000 */
[----:B------:R-:W-:Y:S01]  /*5110*/  LEA.HI.X.SX32 R195, R93, R68, 0x1, P2 ;  /* 0x000000445dc37211 */ /* 0x000fe200010f0eff */
[----:B------:R-:W-:Y:S01]  /*5120*/  FMUL R4, R4, UR10 ;  /* 0x0000000a04047c20 */ /* 0x000fe20008400000 */
[-C--:B------:R-:W-:Y:S01]  /*5130*/  LEA R192, P4, R95, R142.reuse, 0x1 ;  /* 0x0000008e5fc07211 */ /* 0x080fe200078808ff */
[----:B------:R-:W-:Y:S01]  /*5140*/  FMUL R12, R12, UR10 ;  /* 0x0000000a0c0c7c20 */ /* 0x000fe20008400000 */
[-C--:B------:R-:W-:Y:S01]  /*5150*/  LEA R188, P2, R39, R142.reuse, 0x1 ;  /* 0x0000008e27bc7211 */ /* 0x080fe200078408ff */
[----:B------:R-:W1:Y:S01]  /*5160*/  LDC R60, c[0x0][0x3d8] ;  /* 0x0000f600ff3c7b82 */ /* 0x000e620000000800 */
[----:B0-----:R-:W-:Y:S01]  /*5170*/  IMAD R53, R54, 0x4, R39 ;  /* 0x0000000436357824 */ /* 0x001fe200078e0227 */
[----:B------:R-:W-:Y:S01]  /*5180*/  LEA R190, P5, R97, R142, 0x1 ;  /* 0x0000008e61be7211 */ /* 0x000fe200078a08ff */
[----:B------:R-:W-:Y:S01]  /*5190*/  FMUL R10, R10, UR10 ;  /* 0x0000000a0a0a7c20 */ /* 0x000fe20008400000 */
[-C--:B------:R-:W-:Y:S01]  /*51a0*/  LEA.HI.X.SX32 R193, R95, R68.reuse, 0x1, P4 ;  /* 0x000000445fc17211 */ /* 0x080fe200020f0eff */
[----:B------:R-:W-:Y:S01]  /*51b0*/  FMUL R81, R16, UR10 ;  /* 0x0000000a10517c20 */ /* 0x000fe20008400000 */
[----:B------:R-:W-:Y:S01]  /*51c0*/  LEA.HI.X.SX32 R189, R39, R68, 0x1, P2 ;  /* 0x0000004427bd7211 */ /* 0x000fe200010f0eff */
[----:B------:R-:W-:Y:S01]  /*51d0*/  FMUL R85, R17, UR10 ;  /* 0x0000000a11557c20 */ /* 0x000fe20008400000 */
[----:B------:R-:W0:Y:S01]  /*51e0*/  LDC R64, c[0x0][0x3d8] ;  /* 0x0000f600ff407b82 */ /* 0x000e220000000800 */
[----:B---3--:R-:W-:Y:S01]  /*51f0*/  IMAD R61, R56, 0x4, R53 ;  /* 0x00000004383d7824 */ /* 0x008fe200078e0235 */
        /* <DEDUP_REMOVED lines=8> */
[-C--:B------:R-:W-:Y:S01]  /*5280*/  LEA.HI.X.SX32 R187, R53, R68.reuse, 0x1, P4 ;  /* 0x0000004435bb7211 */ /* 0x080fe200020f0eff */
[----:B------:R-:W-:Y:S01]  /*5290*/  FMUL R15, R27, UR10 ;  /* 0x0000000a1b0f7c20 */ /* 0x000fe20008400000 */
[----:B------:R-:W-:Y:S01]  /*52a0*/  LEA.HI.X.SX32 R185, R61, R68, 0x1, P5 ;  /* 0x000000443db97211 */ /* 0x000fe200028f0eff */
[----:B------:R-:W-:Y:S01]  /*52b0*/  FMUL R96, R22, UR10 ;  /* 0x0000000a16607c20 */ /* 0x000fe20008400000 */
[----:B------:R-:W-:Y:S01]  /*52c0*/  LEA R182, P2, R65, R142, 0x1 ;  /* 0x0000008e41b67211 */ /* 0x000fe200078408ff */
[----:B------:R-:W-:Y:S01]  /*52d0*/  FMUL R17, R31, UR10 ;  /* 0x0000000a1f117c20 */ /* 0x000fe20008400000 */
[----:B------:R-:W2:Y:S01]  /*52e0*/  LDC R106, c[0x0][0x3d8] ;  /* 0x0000f600ff6a7b82 */ /* 0x000ea20000000800 */
[----:B-1----:R-:W-:Y:S01]  /*52f0*/  IMAD R67, R60, 0x4, R65 ;  /* 0x000000043c437824 */ /* 0x002fe200078e0241 */
[----:B------:R-:W-:Y:S01]  /*5300*/  LEA.HI.X.SX32 R183, R65, R68, 0x1, P2 ;  /* 0x0000004441b77211 */ /* 0x000fe200010f0eff */
[----:B------:R-:W-:Y:S01]  /*5310*/  FMUL R19, R35, UR10 ;  /* 0x0000000a23137c20 */ /* 0x000fe20008400000 */
[----:B------:R-:W-:Y:S01]  /*5320*/  ISETP.GT.AND P3, PT, R140, RZ, PT ;  /* 0x000000ff8c00720c */ /* 0x000fe20003f64270 */
[----:B------:R-:W-:Y:S01]  /*5330*/  FMUL R92, R30, UR10 ;  /* 0x0000000a1e5c7c20 */ /* 0x000fe20008400000 */
[----:B------:R-:W-:Y:S01]  /*5340*/  LEA R180, P4, R67, R142, 0x1 ;  /* 0x0000008e43b47211 */ /* 0x000fe200078808ff */
[----:B------:R-:W-:Y:S01]  /*5350*/  FMUL R23, R43, UR10 ;  /* 0x0000000a2b177c20 */ /* 0x000fe20008400000 */
[----:B0-----:R-:W-:Y:S01]  /*5360*/  LEA R39, R64, R67, 0x2 ;  /* 0x0000004340277211 */ /* 0x001fe200078e10ff */
[----:B------:R-:W0:Y:S01]  /*5370*/  LDC R108, c[0x0][0x3d8] ;  /* 0x0000f600ff6c7b82 */ /* 0x000e220000000800 */
[----:B------:R-:W-:Y:S01]  /*5380*/  LEA.HI.X.SX32 R181, R67, R68, 0x1, P4 ;  /* 0x0000004443b57211 */ /* 0x000fe200020f0eff */
[----:B------:R-:W-:Y:S01]  /*5390*/  FMUL R16, R29, UR10 ;  /* 0x0000000a1d107c20 */ /* 0x000fe20008400000 */
[----:B------:R-:W-:Y:S01]  /*53a0*/  LEA R178, P5, R39, R142, 0x1 ;  /* 0x0000008e27b27211 */ /* 0x000fe200078a08ff */
[----:B------:R-:W-:Y:S01]  /*53b0*/  FMUL R31, R47, UR10 ;  /* 0x0000000a2f1f7c20 */ /* 0x000fe20008400000 */
[----:B------:R-:W-:Y:S01]  /*53c0*/  ISETP.GT.AND P4, PT, R140, 0x1, PT ;  /* 0x000000018c00780c */ /* 0x000fe20003f84270 */
[----:B------:R-:W-:Y:S01]  /*53d0*/  FMUL R88, R42, UR10 ;  /* 0x0000000a2a587c20 */ /* 0x000fe20008400000 */
[----:B---3--:R-:W-:Y:S01]  /*53e0*/  IMAD R53, R66, 0x4, R39 ;  /* 0x0000000442357824 */ /* 0x008fe200078e0227 */
[----:B------:R-:W-:Y:S01]  /*53f0*/  LEA.HI.X.SX32 R179, R39, R68, 0x1, P5 ;  /* 0x0000004427b37211 */ /* 0x000fe200028f0eff */
[----:B------:R-:W1:Y:S01]  /*5400*/  LDC R100, c[0x0][0x3d8] ;  /* 0x0000f600ff647b82 */ /* 0x000e620000000800 */
[----:B------:R-:W-:Y:S01]  /*5410*/  FSEL R78, R78, -INF , P4 ;  /* 0xff8000004e4e7808 */ /* 0x000fe20002000000 */
[----:B------:R-:W-:Y:S01]  /*5420*/  IMAD R61, R104, 0x4, R53 ;  /* 0x00000004683d7824 */ /* 0x000fe200078e0235 */
[-C--:B------:R-:W-:Y:S01]  /*5430*/  LEA R176, P2, R53, R142.reuse, 0x1 ;  /* 0x0000008e35b07211 */ /* 0x080fe200078408ff */
[----:B------:R-:W-:Y:S01]  /*5440*/  FMUL R48, R48, UR10 ;  /* 0x0000000a30307c20 */ /* 0x000fe20008400000 */
[----:B------:R-:W-:Y:S01]  /*5450*/  ISETP.GT.AND P4, PT, R140, 0x5, PT ;  /* 0x000000058c00780c */ /* 0x000fe20003f84270 */
[----:B--2---:R-:W-:Y:S01]  /*5460*/  IMAD R39, R106, 0x4, R61 ;  /* 0x000000046a277824 */ /* 0x004fe200078e023d */
[----:B------:R-:W-:Y:S01]  /*5470*/  LEA R174, P5, R61, R142, 0x1 ;  /* 0x0000008e3dae7211 */ /* 0x000fe200078a08ff */
[----:B------:R-:W-:Y:S01]  /*5480*/  FMUL R27, R51, UR10 ;  /* 0x0000000a331b7c20 */ /* 0x000fe20008400000 */
[-C--:B------:R-:W-:Y:S01]  /*5490*/  LEA.HI.X.SX32 R177, R53, R68.reuse, 0x1, P2 ;  /* 0x0000004435b17211 */ /* 0x080fe200010f0eff */
[----:B------:R-:W-:Y:S01]  /*54a0*/  FMUL R18, R33, UR10 ;  /* 0x0000000a21127c20 */ /* 0x000fe20008400000 */
[----:B------:R-:W-:Y:S01]  /*54b0*/  LEA.HI.X.SX32 R175, R61, R68, 0x1, P5 ;  /* 0x000000443daf7211 */ /* 0x000fe200028f0eff */
[----:B------:R-:W-:Y:S01]  /*54c0*/  FMUL R69, R59, UR10 ;  /* 0x0000000a3b457c20 */ /* 0x000fe20008400000 */
[----:B------:R-:W-:Y:S01]  /*54d0*/  ISETP.GT.AND P5, PT, R140, 0x2, PT ;  /* 0x000000028c00780c */ /* 0x000fe20003fa4270 */
[----:B------:R-:W2:Y:S01]  /*54e0*/  LDC R59, c[0x0][0x3d8] ;  /* 0x0000f600ff3b7b82 */ /* 0x000ea20000000800 */
[----:B------:R-:W-:Y:S01]  /*54f0*/  LEA R172, P2, R39, R142, 0x1 ;  /* 0x0000008e27ac7211 */ /* 0x000fe200078408ff */
[----:B0-----:R-:W-:Y:S01]  /*5500*/  IMAD R61, R108, 0x4, R39 ;  /* 0x000000046c3d7824 */ /* 0x001fe200078e0227 */
[----:B------:R-:W-:Y:S01]  /*5510*/  FSEL R53, R5, -INF , P3 ;  /* 0xff80000005357808 */ /* 0x000fe20001800000 */
[----:B------:R-:W-:Y:S01]  /*5520*/  FMUL R46, R46, UR10 ;  /* 0x0000000a2e2e7c20 */ /* 0x000fe20008400000 */
[C---:B------:R-:W-:Y:S01]  /*5530*/  ISETP.GT.AND P3, PT, R140.reuse, 0x4, PT ;  /* 0x000000048c00780c */ /* 0x040fe20003f64270 */
[----:B------:R-:W-:Y:S01]  /*5540*/  FMUL R29, R55, UR10 ;  /* 0x0000000a371d7c20 */ /* 0x000fe20008400000 */
[----:B------:R-:W-:Y:S01]  /*5550*/  FSEL R5, R7, -INF , P5 ;  /* 0xff80000007057808 */ /* 0x000fe20002800000 */
[----:B------:R-:W0:Y:S01]  /*5560*/  LDC R3, c[0x0][0x3d8] ;  /* 0x0000f600ff037b82 */ /* 0x000e220000000800 */
[C---:B------:R-:W-:Y:S01]  /*5570*/  ISETP.GT.AND P5, PT, R140.reuse, 0x6, PT ;  /* 0x000000068c00780c */ /* 0x040fe20003fa4270 */
[----:B------:R-:W-:Y:S01]  /*5580*/  FMUL R35, R37, UR10 ;  /* 0x0000000a25237c20 */ /* 0x000fe20008400000 */
[----:B------:R-:W-:Y:S01]  /*5590*/  LEA.HI.X.SX32 R173, R39, R68, 0x1, P2 ;  /* 0x0000004427ad7211 */ /* 0x000fe200010f0eff */
[----:B------:R-:W-:Y:S01]  /*55a0*/  FMUL R30, R57, UR10 ;  /* 0x0000000a391e7c20 */ /* 0x000fe20008400000 */
[C---:B------:R-:W-:Y:S01]  /*55b0*/  ISETP.GT.AND P2, PT, R140.reuse, 0x3, PT ;  /* 0x000000038c00780c */ /* 0x040fe20003f44270 */
[----:B------:R-:W-:Y:S01]  /*55c0*/  FMUL R63, R63, UR10 ;  /* 0x0000000a3f3f7c20 */ /* 0x000fe20008400000 */
[----:B------:R-:W-:Y:S01]  /*55d0*/  FSEL R39, R83, -INF , P3 ;  /* 0xff80000053277808 */ /* 0x000fe20001800000 */
[----:B------:R-:W3:Y:S01]  /*55e0*/  LDC R57, c[0x0][0x3d8] ;  /* 0x0000f600ff397b82 */ /* 0x000ee20000000800 */
[C---:B------:R-:W-:Y:S01]  /*55f0*/  ISETP.GT.AND P3, PT, R140.reuse, 0x8, PT ;  /* 0x000000088c00780c */ /* 0x040fe20003f64270 */
[----:B------:R-:W-:Y:S01]  /*5600*/  FMUL R22, R41, UR10 ;  /* 0x0000000a29167c20 */ /* 0x000fe20008400000 */
[----:B------:R-:W-:Y:S01]  /*5610*/  FSEL R7, R11, -INF , P5 ;  /* 0xff8000000b077808 */ /* 0x000fe20002800000 */
[----:B------:R-:W-:Y:S01]  /*5620*/  FMUL R33, R49, UR10 ;  /* 0x0000000a31217c20 */ /* 0x000fe20008400000 */
[----:B------:R-:W-:Y:S01]  /*5630*/  ISETP.GT.AND P5, PT, R140, 0xa, PT ;  /* 0x0000000a8c00780c */ /* 0x000fe20003fa4270 */
[----:B------:R-:W-:Y:S01]  /*5640*/  FMUL R24, R45, UR10 ;  /* 0x0000000a2d187c20 */ /* 0x000fe20008400000 */
[----:B------:R-:W-:Y:S01]  /*5650*/  FSEL R44, R8, -INF , P2 ;  /* 0xff800000082c7808 */ /* 0x000fe20001000000 */
[----:B------:R-:W4:Y:S01]  /*5660*/  LDC R55, c[0x0][0x3d8] ;  /* 0x0000f600ff377b82 */ /* 0x000f220000000800 */
[----:B------:R-:W-:Y:S01]  /*5670*/  FSEL R8, R9, -INF , P3 ;  /* 0xff80000009087808 */ /* 0x000fe20001800000 */
[----:B------:R0:W-:Y:S01]  /*5680*/  STL.64 [R1+0x48], R112 ;  /* 0x0000487001007387 */ /* 0x0001e20000100a00 */
[----:B------:R-:W-:-:S02]  /*5690*/  FSEL R9, R76, -INF , P5 ;  /* 0xff8000004c097808 */ /* 0x000fc40002800000 */
[C---:B------:R-:W-:Y:S01]  /*56a0*/  ISETP.GT.AND P5, PT, R140.reuse, 0xe, PT ;  /* 0x0000000e8c00780c */ /* 0x040fe20003fa4270 */
[----:B------:R0:W-:Y:S01]  /*56b0*/  STL.64 [R1+0x40], R110 ;  /* 0x0000406e01007387 */ /* 0x0001e20000100a00 */
[----:B------:R-:W-:Y:S01]  /*56c0*/  ISETP.GT.AND P2, PT, R140, 0x7, PT ;  /* 0x000000078c00780c */ /* 0x000fe20003f44270 */
[----:B------:R-:W0:Y:S01]  /*56d0*/  LDC R51, c[0x0][0x3d8] ;  /* 0x0000f600ff337b82 */ /* 0x000e220000000800 */
[----:B------:R-:W-:Y:S02]  /*56e0*/  FSEL R11, R89, -INF , P5 ;  /* 0xff800000590b7808 */ /* 0x000fe40002800000 */
[----:B------:R-:W-:Y:S02]  /*56f0*/  PLOP3.LUT P5, PT, PT, PT, UP2, 0x80, 0x8 ;  /* 0x000000000008781c */ /* 0x000fe40003faf028 */
[----:B------:R-:W-:Y:S02]  /*5700*/  FSEL R38, R12, -INF , P2 ;  /* 0xff8000000c267808 */ /* 0x000fe40001000000 */
[----:B------:R-:W-:Y:S01]  /*5710*/  FSEL R4, R4, -INF , P5 ;  /* 0xff80000004047808 */ /* 0x000fe20002800000 */
[----:B------:R-:W0:Y:S01]  /*5720*/  LDC R49, c[0x0][0x3d8] ;  /* 0x0000f600ff317b82 */ /* 0x000e220000000800 */
[----:B------:R-:W-:-:S02]  /*5730*/  ISETP.GT.AND P2, PT, R140, 0xb, PT ;  /* 0x0000000b8c00780c */ /* 0x000fc40003f44270 */
[----:B------:R-:W-:Y:S02]  /*5740*/  FMNMX3 R50, R4, R53, R78, !PT ;  /* 0x0000003504327276 */ /* 0x000fe4000780004e */
[----:B------:R-:W-:Y:S02]  /*5750*/  FSEL R40, R10, -INF , P4 ;  /* 0xff8000000a287808 */ /* 0x000fe40002000000 */
[----:B------:R-:W-:Y:S01]  /*5760*/  FMNMX3 R50, R50, R5, R44, !PT ;  /* 0x0000000532327276 */ /* 0x000fe2000780002c */
[----:B------:R-:W0:Y:S01]  /*5770*/  LDC R45, c[0x0][0x3d8] ;  /* 0x0000f600ff2d7b82 */ /* 0x000e220000000800 */
[C---:B------:R-:W-:Y:S02]  /*5780*/  ISETP.GT.AND P4, PT, R140.reuse, 0x9, PT ;  /* 0x000000098c00780c */ /* 0x040fe40003f84270 */
[----:B------:R-:W-:Y:S02]  /*5790*/  ISETP.GT.AND P3, PT, R140, 0xc, PT ;  /* 0x0000000c8c00780c */ /* 0x000fe40003f64270 */
[----:B------:R-:W-:-:S02]  /*57a0*/  FSEL R76, R81, -INF , P2 ;  /* 0xff800000514c7808 */ /* 0x000fc40001000000 */
[----:B------:R-:W-:Y:S01]  /*57b0*/  ISETP.GT.AND P2, PT, R140, 0xf, PT ;  /* 0x0000000f8c00780c */ /* 0x000fe20003f44270 */
[----:B------:R-:W0:Y:S01]  /*57c0*/  LDC R47, c[0x0][0x3d8] ;  /* 0x0000f600ff2f7b82 */ /* 0x000e220000000800 */
[----:B------:R-:W-:Y:S02]  /*57d0*/  FMNMX3 R50, R50, R39, R40, !PT ;  /* 0x0000002732327276 */ /* 0x000fe40007800028 */
[----:B------:R-:W-:Y:S02]  /*57e0*/  FSEL R36, R74, -INF , P4 ;  /* 0xff8000004a247808 */ /* 0x000fe40002000000 */
[----:B------:R-:W-:Y:S02]  /*57f0*/  FSEL R10, R85, -INF , P3 ;  /* 0xff800000550a7808 */ /* 0x000fe40001800000 */
[----:B------:R-:W-:Y:S01]  /*5800*/  ISETP.GT.AND P3, PT, R140, 0x10, PT ;  /* 0x000000108c00780c */ /* 0x000fe20003f64270 */
[----:B------:R-:W0:Y:S01]  /*5810*/  LDC R43, c[0x0][0x3d8] ;  /* 0x0000f600ff2b7b82 */ /* 0x000e220000000800 */
[----:B------:R-:W-:-:S02]  /*5820*/  FSEL R74, R87, -INF , P2 ;  /* 0xff800000574a7808 */ /* 0x000fc40001000000 */
[----:B------:R-:W-:Y:S02]  /*5830*/  ISETP.GT.AND P2, PT, R140, 0x12, PT ;  /* 0x000000128c00780c */ /* 0x000fe40003f44270 */
[----:B------:R-:W-:Y:S02]  /*5840*/  FMNMX3 R65, R50, R7, R38, !PT ;  /* 0x0000000732417276 */ /* 0x000fe40007800026 */
[C---:B------:R-:W-:Y:S01]  /*5850*/  ISETP.GT.AND P4, PT, R140.reuse, 0xd, PT ;  /* 0x0000000d8c00780c */ /* 0x040fe20003f84270 */
[----:B------:R-:W0:Y:S01]  /*5860*/  LDC R42, c[0x0][0x3d8] ;  /* 0x0000f600ff2a7b82 */ /* 0x000e220000000800 */
[----:B------:R-:W-:Y:S02]  /*5870*/  FSEL R12, R91, -INF , P3 ;  /* 0xff8000005b0c7808 */ /* 0x000fe40001800000 */
[----:B------:R-:W-:Y:S02]  /*5880*/  ISETP.GT.AND P3, PT, R140, 0x13, PT ;  /* 0x000000138c00780c */ /* 0x000fe40003f64270 */
[----:B------:R-:W-:-:S02]  /*5890*/  FSEL R13, R13, -INF , P2 ;  /* 0xff8000000d0d7808 */ /* 0x000fc40001000000 */
[----:B------:R-:W-:Y:S01]  /*58a0*/  FMNMX3 R65, R65, R8, R36, !PT ;  /* 0x0000000841417276 */ /* 0x000fe20007800024 */
[----:B------:R-:W0:Y:S01]  /*58b0*/  LDC R41, c[0x0][0x3d8] ;  /* 0x0000f600ff297b82 */ /* 0x000e220000000800 */
[----:B------:R-:W-:Y:S02]  /*58c0*/  ISETP.GT.AND P2, PT, R140, 0x16, PT ;  /* 0x000000168c00780c */ /* 0x000fe40003f44270 */
[----:B------:R-:W-:Y:S02]  /*58d0*/  FSEL R98, R98, -INF , P4 ;  /* 0xff80000062627808 */ /* 0x000fe40002000000 */
[----:B------:R-:W-:Y:S02]  /*58e0*/  ISETP.GT.AND P4, PT, R140, 0x11, PT ;  /* 0x000000118c00780c */ /* 0x000fe40003f84270 */
[----:B------:R-:W-:Y:S01]  /*58f0*/  FSEL R70, R70, -INF , P3 ;  /* 0xff80000046467808 */ /* 0x000fe20001800000 */
[----:B------:R-:W0:Y:S01]  /*5900*/  LDC R6, c[0x0][0x3d8] ;  /* 0x0000f600ff067b82 */ /* 0x000e220000000800 */
[----:B------:R-:W-:-:S02]  /*5910*/  FMNMX3 R65, R65, R9, R76, !PT ;  /* 0x0000000941417276 */ /* 0x000fc4000780004c */
[C---:B------:R-:W-:Y:S02]  /*5920*/  ISETP.GT.AND P3, PT, R140.reuse, 0x17, PT ;  /* 0x000000178c00780c */ /* 0x040fe40003f64270 */
[----:B------:R-:W-:Y:S02]  /*5930*/  FSEL R15, R15, -INF , P2 ;  /* 0xff8000000f0f7808 */ /* 0x000fe40001000000 */
[----:B------:R-:W-:Y:S01]  /*5940*/  ISETP.GT.AND P2, PT, R140, 0x1a, PT ;  /* 0x0000001a8c00780c */ /* 0x000fe20003f44270 */
[----:B------:R-:W0:Y:S01]  /*5950*/  LDC R37, c[0x0][0x3d8] ;  /* 0x0000f600ff257b82 */ /* 0x000e220000000800 */
[----:B------:R-:W-:Y:S02]  /*5960*/  FSEL R96, R96, -INF , P4 ;  /* 0xff80000060607808 */ /* 0x000fe40002000000 */
[----:B------:R-:W-:Y:S02]  /*5970*/  FMNMX3 R65, R65, R10, R98, !PT ;  /* 0x0000000a41417276 */ /* 0x000fe40007800062 */
[----:B------:R-:W-:-:S02]  /*5980*/  ISETP.GT.AND P4, PT, R140, 0x15, PT ;  /* 0x000000158c00780c */ /* 0x000fc40003f84270 */
[----:B------:R-:W-:Y:S01]  /*5990*/  FSEL R66, R75, -INF , P3 ;  /* 0xff8000004b427808 */ /* 0x000fe20001800000 */
[----:B------:R-:W0:Y:S01]  /*59a0*/  @!P6 SYNCS.CCTL.IV [UR71+0x14000] ;  /* 0x01400000ff00e9b1 */ /* 0x000e220008000047 */
[C---:B------:R-:W-:Y:S01]  /*59b0*/  ISETP.GT.AND P3, PT, R140.reuse, 0x1b, PT ;  /* 0x0000001b8c00780c */ /* 0x040fe20003f64270 */
[----:B------:R-:W-:Y:S01]  /*59c0*/  NOP ;  /* 0x0000000000007918 */ /* 0x000fe20000000000 */
[----:B------:R-:W-:Y:S02]  /*59d0*/  FSEL R17, R17, -INF , P2 ;  /* 0xff80000011117808 */ /* 0x000fe40001000000 */
[----:B------:R-:W-:Y:S02]  /*59e0*/  ISETP.GT.AND P2, PT, R140, 0x1e, PT ;  /* 0x0000001e8c00780c */ /* 0x000fe40003f44270 */
[----:B------:R-:W-:Y:S02]  /*59f0*/  FMNMX3 R65, R65, R11, R74, !PT ;  /* 0x0000000b41417276 */ /* 0x000fe4000780004a */
[----:B------:R-:W-:-:S02]  /*5a00*/  FSEL R94, R94, -INF , P4 ;  /* 0xff8000005e5e7808 */ /* 0x000fc40002000000 */
[C---:B------:R-:W-:Y:S02]  /*5a10*/  ISETP.GT.AND P4, PT, R140.reuse, 0x19, PT ;  /* 0x000000198c00780c */ /* 0x040fe40003f84270 */
[----:B------:R-:W-:Y:S02]  /*5a20*/  FSEL R64, R21, -INF , P3 ;  /* 0xff80000015407808 */ /* 0x000fe40001800000 */
[C---:B------:R-:W-:Y:S02]  /*5a30*/  ISETP.GT.AND P3, PT, R140.reuse, 0x1f, PT ;  /* 0x0000001f8c00780c */ /* 0x040fe40003f64270 */
[----:B------:R-:W-:Y:S02]  /*5a40*/  FSEL R19, R19, -INF , P2 ;  /* 0xff80000013137808 */ /* 0x000fe40001000000 */
[----:B------:R-:W-:Y:S02]  /*5a50*/  ISETP.GT.AND P5, PT, R140, 0x14, PT ;  /* 0x000000148c00780c */ /* 0x000fe40003fa4270 */
[----:B------:R-:W-:-:S02]  /*5a60*/  FMNMX3 R65, R65, R12, R96, !PT ;  /* 0x0000000c41417276 */ /* 0x000fc40007800060 */
[----:B------:R-:W-:Y:S02]  /*5a70*/  ISETP.GT.AND P2, PT, R140, 0x22, PT ;  /* 0x000000228c00780c */ /* 0x000fe40003f44270 */
[----:B------:R-:W-:Y:S02]  /*5a80*/  FSEL R92, R92, -INF , P4 ;  /* 0xff8000005c5c7808 */ /* 0x000fe40002000000 */
[----:B------:R-:W-:Y:S02]  /*5a90*/  ISETP.GT.AND P4, PT, R140, 0x1d, PT ;  /* 0x0000001d8c00780c */ /* 0x000fe40003f84270 */
[----:B------:R-:W-:Y:S02]  /*5aa0*/  FSEL R58, R72, -INF , P3 ;  /* 0xff800000483a7808 */ /* 0x000fe40001800000 */
[----:B------:R-:W-:Y:S02]  /*5ab0*/  FSEL R79, R79, -INF , P5 ;  /* 0xff8000004f4f7808 */ /* 0x000fe40002800000 */
[----:B------:R-:W-:-:S02]  /*5ac0*/  FMNMX3 R65, R65, R13, R70, !PT ;  /* 0x0000000d41417276 */ /* 0x000fc40007800046 */
[C---:B------:R-:W-:Y:S02]  /*5ad0*/  ISETP.GT.AND P3, PT, R140.reuse, 0x23, PT ;  /* 0x000000238c00780c */ /* 0x040fe40003f64270 */
[----:B------:R-:W-:Y:S02]  /*5ae0*/  FSEL R21, R77, -INF , P2 ;  /* 0xff8000004d157808 */ /* 0x000fe40001000000 */
[----:B------:R-:W-:Y:S02]  /*5af0*/  ISETP.GT.AND P2, PT, R140, 0x26, PT ;  /* 0x000000268c00780c */ /* 0x000fe40003f44270 */
[----:B------:R-:W-:Y:S02]  /*5b00*/  FSEL R60, R80, -INF , P4 ;  /* 0xff800000503c7808 */ /* 0x000fe40002000000 */
[C---:B------:R-:W-:Y:S02]  /*5b10*/  ISETP.GT.AND P5, PT, R140.reuse, 0x18, PT ;  /* 0x000000188c00780c */ /* 0x040fe40003fa4270 */
[----:B------:R-:W-:-:S02]  /*5b20*/  ISETP.GT.AND P4, PT, R140, 0x21, PT ;  /* 0x000000218c00780c */ /* 0x000fc40003f84270 */
[----:B------:R-:W-:Y:S02]  /*5b30*/  FMNMX3 R65, R65, R79, R94, !PT ;  /* 0x0000004f41417276 */ /* 0x000fe4000780005e */
[----:B------:R-:W-:Y:S02]  /*5b40*/  FSEL R56, R0, -INF , P3 ;  /* 0xff80000000387808 */ /* 0x000fe40001800000 */
[C---:B------:R-:W-:Y:S02]  /*5b50*/  ISETP.GT.AND P3, PT, R140.reuse, 0x27, PT ;  /* 0x000000278c00780c */ /* 0x040fe40003f64270 */
[----:B------:R-:W-:Y:S02]  /*5b60*/  FSEL R23, R23, -INF , P2 ;  /* 0xff80000017177808 */ /* 0x000fe40001000000 */
[----:B------:R-:W-:Y:S02]  /*5b70*/  ISETP.GT.AND P2, PT, R140, 0x2a, PT ;  /* 0x0000002a8c00780c */ /* 0x000fe40003f44270 */
[----:B------:R-:W-:-:S02]  /*5b80*/  FSEL R16, R16, -INF , P5 ;  /* 0xff80000010107808 */ /* 0x000fc40002800000 */
[----:B------:R-:W-:Y:S02]  /*5b90*/  FSEL R90, R90, -INF , P4 ;  /* 0xff8000005a5a7808 */ /* 0x000fe40002000000 */
[----:B------:R-:W-:Y:S02]  /*5ba0*/  FMNMX3 R65, R65, R15, R66, !PT ;  /* 0x0000000f41417276 */ /* 0x000fe40007800042 */
[C---:B------:R-:W-:Y:S02]  /*5bb0*/  ISETP.GT.AND P4, PT, R140.reuse, 0x25, PT ;  /* 0x000000258c00780c */ /* 0x040fe40003f84270 */
[----:B------:R-:W-:Y:S02]  /*5bc0*/  FSEL R54, R25, -INF , P3 ;  /* 0xff80000019367808 */ /* 0x000fe40001800000 */
[----:B------:R-:W-:Y:S02]  /*5bd0*/  ISETP.GT.AND P3, PT, R140, 0x2b, PT ;  /* 0x0000002b8c00780c */ /* 0x000fe40003f64270 */
[----:B------:R-:W-:-:S02]  /*5be0*/  FSEL R25, R31, -INF , P2 ;  /* 0xff8000001f197808 */ /* 0x000fc40001000000 */
[C---:B------:R-:W-:Y:S02]  /*5bf0*/  ISETP.GT.AND P2, PT, R140.reuse, 0x2e, PT ;  /* 0x0000002e8c00780c */ /* 0x040fe40003f44270 */
[----:B------:R-:W-:Y:S02]  /*5c00*/  ISETP.GT.AND P5, PT, R140, 0x1c, PT ;  /* 0x0000001c8c00780c */ /* 0x000fe40003fa4270 */
[----:B------:R-:W-:Y:S02]  /*5c10*/  FMNMX3 R65, R65, R16, R92, !PT ;  /* 0x0000001041417276 */ /* 0x000fe4000780005c */
[----:B------:R-:W-:Y:S02]  /*5c20*/  FSEL R88, R88, -INF , P4 ;  /* 0xff80000058587808 */ /* 0x000fe40002000000 */
[----:B------:R-:W-:Y:S02]  /*5c30*/  ISETP.GT.AND P4, PT, R140, 0x29, PT ;  /* 0x000000298c00780c */ /* 0x000fe40003f84270 */
[----:B------:R-:W-:-:S02]  /*5c40*/  FSEL R48, R48, -INF , P3 ;  /* 0xff80000030307808 */ /* 0x000fc40001800000 */
[----:B------:R-:W-:Y:S02]  /*5c50*/  ISETP.GT.AND P3, PT, R140, 0x2f, PT ;  /* 0x0000002f8c00780c */ /* 0x000fe40003f64270 */
[----:B------:R-:W-:Y:S02]  /*5c60*/  FSEL R27, R27, -INF , P2 ;  /* 0xff8000001b1b7808 */ /* 0x000fe40001000000 */
[----:B------:R-:W-:Y:S02]  /*5c70*/  FSEL R18, R18, -INF , P5 ;  /* 0xff80000012127808 */ /* 0x000fe40002800000 */
[----:B------:R-:W-:Y:S02]  /*5c80*/  FMNMX3 R65, R65, R17, R64, !PT ;  /* 0x0000001141417276 */ /* 0x000fe40007800040 */
[----:B------:R-:W-:Y:S02]  /*5c90*/  ISETP.GT.AND P2, PT, R140, 0x32, PT ;  /* 0x000000328c00780c */ /* 0x000fe40003f44270 */
[----:B------:R-:W-:-:S02]  /*5ca0*/  FSEL R50, R46, -INF , P4 ;  /* 0xff8000002e327808 */ /* 0x000fc40002000000 */
[----:B------:R-:W-:Y:S02]  /*5cb0*/  FSEL R46, R14, -INF , P3 ;  /* 0xff8000000e2e7808 */ /* 0x000fe40001800000 */
[C---:B------:R-:W-:Y:S02]  /*5cc0*/  ISETP.GT.AND P5, PT, R140.reuse, 0x20, PT ;  /* 0x000000208c00780c */ /* 0x040fe40003fa4270 */
[----:B------:R-:W-:Y:S02]  /*5cd0*/  FMNMX3 R65, R65, R18, R60, !PT ;  /* 0x0000001241417276 */ /* 0x000fe4000780003c */
[C---:B------:R-:W-:Y:S02]  /*5ce0*/  ISETP.GT.AND P3, PT, R140.reuse, 0x33, PT ;  /* 0x000000338c00780c */ /* 0x040fe40003f64270 */
[----:B------:R-:W-:Y:S02]  /*5cf0*/  FSEL R29, R29, -INF , P2 ;  /* 0xff8000001d1d7808 */ /* 0x000fe40001000000 */
[----:B------:R-:W-:-:S02]  /*5d00*/  ISETP.GT.AND P2, PT, R140, 0x36, PT ;  /* 0x000000368c00780c */ /* 0x000fc40003f44270 */
[----:B------:R-:W-:Y:S02]  /*5d10*/  FSEL R35, R35, -INF , P5 ;  /* 0xff80000023237808 */ /* 0x000fe40002800000 */
[----:B------:R-:W-:Y:S02]  /*5d20*/  FMNMX3 R65, R65, R19, R58, !PT ;  /* 0x0000001341417276 */ /* 0x000fe4000780003a */
[----:B------:R-:W-:Y:S02]  /*5d30*/  FSEL R34, R34, -INF , P3 ;  /* 0xff80000022227808 */ /* 0x000fe40001800000 */
[C---:B------:R-:W-:Y:S02]  /*5d40*/  ISETP.GT.AND P3, PT, R140.reuse, 0x37, PT ;  /* 0x000000378c00780c */ /* 0x040fe40003f64270 */
[----:B------:R-:W-:Y:S02]  /*5d50*/  FSEL R31, R69, -INF , P2 ;  /* 0xff800000451f7808 */ /* 0x000fe40001000000 */
[----:B------:R-:W-:-:S02]  /*5d60*/  ISETP.GT.AND P2, PT, R140, 0x3a, PT ;  /* 0x0000003a8c00780c */ /* 0x000fc40003f44270 */
[----:B------:R-:W-:Y:S02]  /*5d70*/  ISETP.GT.AND P5, PT, R140, 0x24, PT ;  /* 0x000000248c00780c */ /* 0x000fe40003fa4270 */
[----:B------:R-:W-:Y:S02]  /*5d80*/  FMNMX3 R65, R65, R35, R90, !PT ;  /* 0x0000002341417276 */ /* 0x000fe4000780005a */
[----:B------:R-:W-:Y:S02]  /*5d90*/  FSEL R0, R32, -INF , P3 ;  /* 0xff80000020007808 */ /* 0x000fe40001800000 */
[----:B------:R-:W-:Y:S02]  /*5da0*/  ISETP.GT.AND P3, PT, R140, 0x3b, PT ;  /* 0x0000003b8c00780c */ /* 0x000fe40003f64270 */
[----:B------:R-:W-:Y:S02]  /*5db0*/  FSEL R14, R63, -INF , P2 ;  /* 0xff8000003f0e7808 */ /* 0x000fe40001000000 */
[----:B-1----:R-:W-:-:S02]  /*5dc0*/  LEA R63, R100, R61, 0x2 ;  /* 0x0000003d643f7211 */ /* 0x002fc400078e10ff */
[----:B------:R-:W-:Y:S02]  /*5dd0*/  FSEL R22, R22, -INF , P5 ;  /* 0xff80000016167808 */ /* 0x000fe40002800000 */
[----:B------:R-:W-:Y:S01]  /*5de0*/  FMNMX3 R65, R65, R21, R56, !PT ;  /* 0x0000001541417276 */ /* 0x000fe20007800038 */
[----:B--2---:R-:W-:Y:S01]  /*5df0*/  IMAD R59, R59, 0x4, R63 ;  /* 0x000000043b3b7824 */ /* 0x004fe200078e023f */
[----:B------:R-:W-:Y:S02]  /*5e00*/  FSEL R62, R62, -INF , P3 ;  /* 0xff8000003e3e7808 */ /* 0x000fe40001800000 */
[----:B------:R-:W-:Y:S02]  /*5e10*/  LEA R170, P3, R61, R142, 0x1 ;  /* 0x0000008e3daa7211 */ /* 0x000fe400078608ff */
[----:B------:R-:W-:Y:S02]  /*5e20*/  ISETP.GT.AND P5, PT, R140, 0x28, PT ;  /* 0x000000288c00780c */ /* 0x000fe40003fa4270 */
[----:B------:R-:W-:-:S02]  /*5e30*/  FMNMX3 R65, R65, R22, R88, !PT ;  /* 0x0000001641417276 */ /* 0x000fc40007800058 */
[----:B------:R-:W-:Y:S01]  /*5e40*/  LEA.HI.X.SX32 R171, R61, R68, 0x1, P3 ;  /* 0x000000443dab7211 */ /* 0x000fe200018f0eff */
[----:B0-----:R-:W-:Y:S01]  /*5e50*/  IMAD R61, R3, 0x4, R59 ;  /* 0x00000004033d7824 */ /* 0x001fe200078e023b */
[----:B------:R-:W-:Y:S02]  /*5e60*/  FSEL R24, R24, -INF , P5 ;  /* 0xff80000018187808 */ /* 0x000fe40002800000 */
[----:B------:R-:W-:Y:S01]  /*5e70*/  FMNMX3 R65, R65, R23, R54, !PT ;  /* 0x0000001741417276 */ /* 0x000fe20007800036 */
[----:B---3--:R-:W-:Y:S01]  /*5e80*/  IMAD R57, R57, 0x4, R61 ;  /* 0x0000000439397824 */ /* 0x008fe200078e023d */
[C---:B------:R-:W-:Y:S02]  /*5e90*/  ISETP.GT.AND P5, PT, R140.reuse, 0x2c, PT ;  /* 0x0000002c8c00780c */ /* 0x040fe40003fa4270 */
[----:B------:R-:W-:Y:S01]  /*5ea0*/  ISETP.GT.AND P4, PT, R140, 0x2d, PT ;  /* 0x0000002d8c00780c */ /* 0x000fe20003f84270 */
[----:B----4-:R-:W-:Y:S01]  /*5eb0*/  IMAD R55, R55, 0x4, R57 ;  /* 0x0000000437377824 */ /* 0x010fe200078e0239 */
[----:B------:R-:W-:-:S02]  /*5ec0*/  FMNMX3 R65, R65, R24, R50, !PT ;  /* 0x0000001841417276 */ /* 0x000fc40007800032 */
[----:B------:R-:W-:Y:S02]  /*5ed0*/  ISETP.GT.AND P2, PT, R140, 0x3e, PT ;  /* 0x0000003e8c00780c */ /* 0x000fe40003f44270 */
[----:B------:R-:W-:Y:S02]  /*5ee0*/  FSEL R33, R33, -INF , P5 ;  /* 0xff80000021217808 */ /* 0x000fe40002800000 */
[----:B------:R-:W-:Y:S02]  /*5ef0*/  FSEL R86, R86, -INF , P4 ;  /* 0xff80000056567808 */ /* 0x000fe40002000000 */
[----:B------:R-:W-:Y:S02]  /*5f00*/  FMNMX3 R65, R65, R25, R48, !PT ;  /* 0x0000001941417276 */ /* 0x000fe40007800030 */
[----:B------:R-:W-:Y:S02]  /*5f10*/  FSEL R26, R26, -INF , P2 ;  /* 0xff8000001a1a7808 */ /* 0x000fe40001000000 */
[----:B------:R-:W-:-:S02]  /*5f20*/  LEA R168, P2, R63, R142, 0x1 ;  /* 0x0000008e3fa87211 */ /* 0x000fc400078408ff */
[C---:B------:R-:W-:Y:S02]  /*5f30*/  ISETP.GT.AND P5, PT, R140.reuse, 0x30, PT ;  /* 0x000000308c00780c */ /* 0x040fe40003fa4270 */
[----:B------:R-:W-:Y:S02]  /*5f40*/  ISETP.GT.AND P4, PT, R140, 0x31, PT ;  /* 0x000000318c00780c */ /* 0x000fe40003f84270 */
[----:B------:R-:W-:Y:S02]  /*5f50*/  FMNMX3 R65, R65, R33, R86, !PT ;  /* 0x0000002141417276 */ /* 0x000fe40007800056 */
[----:B------:R-:W-:Y:S02]  /*5f60*/  LEA R51, R51, R55, 0x2 ;  /* 0x0000003733337211 */ /* 0x000fe400078e10ff */
[----:B------:R-:W-:Y:S02]  /*5f70*/  LEA.HI.X.SX32 R169, R63, R68, 0x1, P2 ;  /* 0x000000443fa97211 */ /* 0x000fe400010f0eff */
[----:B------:R-:W-:Y:S01]  /*5f80*/  LEA R164, P2, R61, R142, 0x1 ;  /* 0x0000008e3da47211 */ /* 0x000fe200078408ff */
[----:B------:R-:W-:Y:S01]  /*5f90*/  IMAD R49, R49, 0x4, R51 ;  /* 0x0000000431317824 */ /* 0x000fe200078e0233 */
[----:B------:R-:W-:-:S02]  /*5fa0*/  FSEL R28, R28, -INF , P5 ;  /* 0xff8000001c1c7808 */ /* 0x000fc40002800000 */
[----:B------:R-:W-:Y:S01]  /*5fb0*/  FSEL R84, R84, -INF , P4 ;  /* 0xff80000054547808 */ /* 0x000fe20002000000 */
[----:B------:R-:W-:Y:S01]  /*5fc0*/  IMAD R45, R45, 0x4, R49 ;  /* 0x000000042d2d7824 */ /* 0x000fe200078e0231 */
[----:B------:R-:W-:Y:S02]  /*5fd0*/  FMNMX3 R65, R65, R27, R46, !PT ;  /* 0x0000001b41417276 */ /* 0x000fe4000780002e */
[----:B------:R-:W-:Y:S01]  /*5fe0*/  LEA.HI.X.SX32 R165, R61, R68, 0x1, P2 ;  /* 0x000000443da57211 */ /* 0x000fe200010f0eff */
[----:B------:R-:W-:Y:S01]  /*5ff0*/  IMAD R47, R47, 0x4, R45 ;  /* 0x000000042f2f7824 */ /* 0x000fe200078e022d */
[C---:B------:R-:W-:Y:S02]  /*6000*/  ISETP.GT.AND P5, PT, R140.reuse, 0x34, PT ;  /* 0x000000348c00780c */ /* 0x040fe40003fa4270 */
[----:B------:R-:W-:Y:S01]  /*6010*/  ISETP.GT.AND P4, PT, R140, 0x35, PT ;  /* 0x000000358c00780c */ /* 0x000fe20003f84270 */
[----:B------:R-:W-:Y:S01]  /*6020*/  IMAD R43, R43, 0x4, R47 ;  /* 0x000000042b2b7824 */ /* 0x000fe200078e022f */
[----:B------:R-:W-:-:S02]  /*6030*/  FMNMX3 R65, R65, R28, R84, !PT ;  /* 0x0000001c41417276 */ /* 0x000fc40007800054 */
[-C--:B------:R-:W-:Y:S02]  /*6040*/  LEA R162, P2, R57, R142.reuse, 0x1 ;  /* 0x0000008e39a27211 */ /* 0x080fe400078408ff */
[----:B------:R-:W-:Y:S02]  /*6050*/  FSEL R30, R30, -INF , P5 ;  /* 0xff8000001e1e7808 */ /* 0x000fe40002800000 */
[----:B------:R-:W-:Y:S02]  /*6060*/  FSEL R82, R82, -INF , P4 ;  /* 0xff80000052527808 */ /* 0x000fe40002000000 */
[----:B------:R-:W-:Y:S02]  /*6070*/  FMNMX3 R65, R65, R29, R34, !PT ;  /* 0x0000001d41417276 */ /* 0x000fe40007800022 */
[----:B------:R-:W-:Y:S02]  /*6080*/  LEA R166, P3, R59, R142, 0x1 ;  /* 0x0000008e3ba67211 */ /* 0x000fe400078608ff */
[----:B------:R-:W-:-:S02]  /*6090*/  LEA.HI.X.SX32 R163, R57, R68, 0x1, P2 ;  /* 0x0000004439a37211 */ /* 0x000fc400010f0eff */
[----:B------:R-:W-:Y:S02]  /*60a0*/  LEA R158, P2, R51, R142, 0x1 ;  /* 0x0000008e339e7211 */ /* 0x000fe400078408ff */
[C---:B------:R-:W-:Y:S01]  /*60b0*/  ISETP.GT.AND P5, PT, R140.reuse, 0x38, PT ;  /* 0x000000388c00780c */ /* 0x040fe20003fa4270 */
[----:B------:R0:W5:Y:S01]  /*60c0*/  @P0 LDG.E.U16 R251, desc[UR14][R162.64] ;  /* 0x0000000ea2fb0981 */ /* 0x000162000c1e1500 */
[----:B------:R-:W-:Y:S02]  /*60d0*/  ISETP.GT.AND P4, PT, R140, 0x39, PT ;  /* 0x000000398c00780c */ /* 0x000fe40003f84270 */
[----:B------:R-:W-:Y:S02]  /*60e0*/  FMNMX3 R65, R65, R30, R82, !PT ;  /* 0x0000001e41417276 */ /* 0x000fe40007800052 */
[----:B------:R-:W-:Y:S02]  /*60f0*/  LEA.HI.X.SX32 R167, R59, R68, 0x1, P3 ;  /* 0x000000443ba77211 */ /* 0x000fe400018f0eff */
[----:B------:R-:W-:-:S02]  /*6100*/  LEA R160, P3, R55, R142, 0x1 ;  /* 0x0000008e37a07211 */ /* 0x000fc400078608ff */
[----:B------:R-:W-:Y:S02]  /*6110*/  LEA.HI.X.SX32 R159, R51, R68, 0x1, P2 ;  /* 0x00000044339f7211 */ /* 0x000fe400010f0eff */
[----:B------:R-:W-:Y:S02]  /*6120*/  LEA R154, P2, R45, R142, 0x1 ;  /* 0x0000008e2d9a7211 */ /* 0x000fe400078408ff */
[----:B------:R-:W-:Y:S01]  /*6130*/  FSEL R32, R71, -INF , P5 ;  /* 0xff80000047207808 */ /* 0x000fe20002800000 */
[----:B------:R0:W5:Y:S01]  /*6140*/  @P0 LDG.E.U16 R250, desc[UR14][R158.64] ;  /* 0x0000000e9efa0981 */ /* 0x000162000c1e1500 */
[----:B------:R-:W-:Y:S02]  /*6150*/  FSEL R72, R73, -INF , P4 ;  /* 0xff80000049487808 */ /* 0x000fe40002000000 */
[----:B------:R-:W-:Y:S02]  /*6160*/  FMNMX3 R65, R65, R31, R0, !PT ;  /* 0x0000001f41417276 */ /* 0x000fe40007800000 */
[----:B------:R-:W-:-:S02]  /*6170*/  LEA.HI.X.SX32 R161, R55, R68, 0x1, P3 ;  /* 0x0000004437a17211 */ /* 0x000fc400018f0eff */
[----:B------:R-:W-:Y:S02]  /*6180*/  LEA R156, P3, R49, R142, 0x1 ;  /* 0x0000008e319c7211 */ /* 0x000fe400078608ff */
[----:B------:R-:W-:Y:S02]  /*6190*/  LEA.HI.X.SX32 R155, R45, R68, 0x1, P2 ;  /* 0x000000442d9b7211 */ /* 0x000fe400010f0eff */
[----:B------:R-:W-:Y:S02]  /*61a0*/  LEA R45, R42, R43, 0x2 ;  /* 0x0000002b2a2d7211 */ /* 0x000fe400078e10ff */
[C---:B------:R-:W-:Y:S01]  /*61b0*/  ISETP.GT.AND P5, PT, R140.reuse, 0x3c, PT ;  /* 0x0000003c8c00780c */ /* 0x040fe20003fa4270 */
[----:B------:R0:W5:Y:S01]  /*61c0*/  @P0 LDG.E.U16 R139, desc[UR14][R154.64] ;  /* 0x0000000e9a8b0981 */ /* 0x000162000c1e1500 */
[----:B------:R-:W-:Y:S01]  /*61d0*/  ISETP.GT.AND P4, PT, R140, 0x3d, PT ;  /* 0x0000003d8c00780c */ /* 0x000fe20003f84270 */
[----:B------:R-:W-:Y:S01]  /*61e0*/  IMAD R41, R41, 0x4, R45 ;  /* 0x0000000429297824 */ /* 0x000fe200078e022d */
[----:B------:R-:W-:-:S02]  /*61f0*/  FMNMX3 R65, R65, R32, R72, !PT ;  /* 0x0000002041417276 */ /* 0x000fc40007800048 */
[----:B------:R-:W-:Y:S02]  /*6200*/  LEA.HI.X.SX32 R157, R49, R68, 0x1, P3 ;  /* 0x00000044319d7211 */ /* 0x000fe400018f0eff */
[----:B------:R-:W-:Y:S02]  /*6210*/  LEA R150, P3, R43, R142, 0x1 ;  /* 0x0000008e2b967211 */ /* 0x000fe400078608ff */
[----:B------:R-:W-:Y:S02]  /*6220*/  FSEL R20, R20, -INF , P5 ;  /* 0xff80000014147808 */ /* 0x000fe40002800000 */
[----:B------:R-:W-:Y:S02]  /*6230*/  FSEL R52, R52, -INF , P4 ;  /* 0xff80000034347808 */ /* 0x000fe40002000000 */
[----:B------:R-:W-:Y:S02]  /*6240*/  FMNMX3 R65, R65, R14, R62, !PT ;  /* 0x0000000e41417276 */ /* 0x000fe4000780003e */
[----:B------:R-:W-:-:S02]  /*6250*/  LEA R152, P2, R47, R142, 0x1 ;  /* 0x0000008e2f987211 */ /* 0x000fc400078408ff */
[----:B------:R-:W-:Y:S01]  /*6260*/  LEA.HI.X.SX32 R151, R43, R68, 0x1, P3 ;  /* 0x000000442b977211 */ /* 0x000fe200018f0eff */
[----:B------:R-:W-:Y:S01]  /*6270*/  IMAD R43, R6, 0x4, R41 ;  /* 0x00000004062b7824 */ /* 0x000fe200078e0229 */
[----:B------:R-:W-:Y:S02]  /*6280*/  FMNMX3 R65, R65, R20, R52, !PT ;  /* 0x0000001441417276 */ /* 0x000fe40007800034 */
[----:B------:R-:W-:Y:S01]  /*6290*/  LEA.HI.X.SX32 R153, R47, R68, 0x1, P2 ;  /* 0x000000442f997211 */ /* 0x000fe200010f0eff */
[----:B------:R-:W-:Y:S01]  /*62a0*/  IMAD R37, R37, 0x4, R43 ;  /* 0x0000000425257824 */ /* 0x000fe200078e022b */
[----:B------:R-:W-:Y:S01]  /*62b0*/  LEA R148, P2, R45, R142, 0x1 ;  /* 0x0000008e2d947211 */ /* 0x000fe200078408ff */
[----:B------:R0:W5:Y:S01]  /*62c0*/  @P0 LDG.E.U16 R135, desc[UR14][R150.64] ;  /* 0x0000000e96870981 */ /* 0x000162000c1e1500 */
[----:B------:R-:W-:Y:S02]  /*62d0*/  FMNMX3 R3, R65, -INF , R26, !PT ;  /* 0xff80000041037876 */ /* 0x000fe4000780001a */
[----:B------:R-:W-:-:S02]  /*62e0*/  LEA.HI.X.SX32 R149, R45, R68, 0x1, P2 ;  /* 0x000000442d957211 */ /* 0x000fc400010f0eff */
[-C--:B------:R-:W-:Y:S01]  /*62f0*/  LEA R146, P2, R41, R142.reuse, 0x1 ;  /* 0x0000008e29927211 */ /* 0x080fe200078408ff */
[--C-:B------:R-:W-:Y:S01]  /*6300*/  FADD R78, R78, -R3.reuse ;  /* 0x800000034e4e7221 */ /* 0x100fe20000000000 */
[-C--:B------:R-:W-:Y:S01]  /*6310*/  LEA R144, P3, R43, R142.reuse, 0x1 ;  /* 0x0000008e2b907211 */ /* 0x080fe200078608ff */
[--C-:B------:R-:W-:Y:S01]  /*6320*/  FADD R49, R5, -R3.reuse ;  /* 0x8000000305317221 */ /* 0x100fe20000000000 */
[----:B------:R-:W-:Y:S01]  /*6330*/  LEA R142, P4, R37, R142, 0x1 ;  /* 0x0000008e258e7211 */ /* 0x000fe200078808ff */
[----:B------:R-:W-:Y:S01]  /*6340*/  FMUL R78, R78, 1.4426950216293334961 ;  /* 0x3fb8aa3b4e4e7820 */ /* 0x000fe20000400000 */
[--C-:B------:R-:W-:Y:S01]  /*6350*/  FADD R36, R36, -R3.reuse ;  /* 0x8000000324247221 */ /* 0x100fe20000000000 */
[--C-:B------:R-:W-:Y:S01]  /*6360*/  FADD R53, R53, -R3.reuse ;  /* 0x8000000335357221 */ /* 0x100fe20000000000 */
[-C--:B------:R-:W-:Y:S01]  /*6370*/  LEA.HI.X.SX32 R143, R37, R68.reuse, 0x1, P4 ;  /* 0x00000044258f7211 */ /* 0x080fe200020f0eff */
[--C-:B------:R-:W-:Y:S01]  /*6380*/  FADD R37, R7, -R3.reuse ;  /* 0x8000000307257221 */ /* 0x100fe20000000000 */
[----:B------:R1:W-:Y:S01]  /*6390*/  MUFU.EX2 R5, R78 ;  /* 0x0000004e00057308 */ /* 0x0003e20000000800 */
[--C-:B------:R-:W-:Y:S01]  /*63a0*/  FADD R44, R44, -R3.reuse ;  /* 0x800000032c2c7221 */ /* 0x100fe20000000000 */
[--C-:B------:R-:W-:Y:S01]  /*63b0*/  FADD R39, R39, -R3.reuse ;  /* 0x8000000327277221 */ /* 0x100fe20000000000 */
[--C-:B------:R-:W-:Y:S01]  /*63c0*/  FADD R40, R40, -R3.reuse ;  /* 0x8000000328287221 */ /* 0x100fe20000000000 */
[--C-:B------:R-:W-:Y:S01]  /*63d0*/  FADD R38, R38, -R3.reuse ;  /* 0x8000000326267221 */ /* 0x100fe20000000000 */
[----:B------:R-:W-:Y:S01]  /*63e0*/  FMUL R81, R36, 1.4426950216293334961 ;  /* 0x3fb8aa3b24517820 */ /* 0x000fe20000400000 */
[----:B------:R-:W-:Y:S01]  /*63f0*/  FMUL R53, R53, 1.4426950216293334961 ;  /* 0x3fb8aa3b35357820 */ /* 0x000fe20000400000 */
[----:B------:R-:W-:Y:S01]  /*6400*/  FMUL R49, R49, 1.4426950216293334961 ;  /* 0x3fb8aa3b31317820 */ /* 0x000fe20000400000 */
[----:B------:R-:W-:Y:S01]  /*6410*/  FMUL R44, R44, 1.4426950216293334961 ;  /* 0x3fb8aa3b2c2c7820 */ /* 0x000fe20000400000 */
[----:B-1----:R-:W-:Y:S01]  /*6420*/  FMUL R78, R37, 1.4426950216293334961 ;  /* 0x3fb8aa3b254e7820 */ /* 0x002fe20000400000 */
[--C-:B------:R-:W-:Y:S01]  /*6430*/  FADD R37, R8, -R3.reuse ;  /* 0x8000000308257221 */ /* 0x100fe20000000000 */
[----:B------:R-:W-:Y:S01]  /*6440*/  FMUL R39, R39, 1.4426950216293334961 ;  /* 0x3fb8aa3b27277820 */ /* 0x000fe20000400000 */
[----:B------:R-:W-:Y:S01]  /*6450*/  FMUL R40, R40, 1.4426950216293334961 ;  /* 0x3fb8aa3b28287820 */ /* 0x000fe20000400000 */
[----:B------:R-:W-:Y:S01]  /*6460*/  FMUL R38, R38, 1.4426950216293334961 ;  /* 0x3fb8aa3b26267820 */ /* 0x000fe20000400000 */
[----:B------:R-:W-:Y:S01]  /*6470*/  FMUL R37, R37, 1.4426950216293334961 ;  /* 0x3fb8aa3b25257820 */ /* 0x000fe20000400000 */
[----:B------:R-:W-:Y:S01]  /*6480*/  FADD R36, R9, -R3 ;  /* 0x8000000309247221 */ /* 0x000fe20000000000 */
[----:B------:R1:W-:Y:S01]  /*6490*/  MUFU.EX2 R101, R53 ;  /* 0x0000003500657308 */ /* 0x0003e20000000800 */
[-C--:B------:R-:W-:Y:S01]  /*64a0*/  LEA.HI.X.SX32 R147, R41, R68.reuse, 0x1, P2 ;  /* 0x0000004429937211 */ /* 0x080fe200010f0eff */
[----:B------:R0:W5:Y:S01]  /*64b0*/  @P0 LDG.E.U16 R133, desc[UR14][R142.64] ;  /* 0x0000000e8e850981 */ /* 0x000162000c1e1500 */
[----:B------:R-:W-:Y:S01]  /*64c0*/  LEA.HI.X.SX32 R145, R43, R68, 0x1, P3 ;  /* 0x000000442b917211 */ /* 0x000fe200018f0eff */
[----:B------:R-:W-:Y:S01]  /*64d0*/  FMUL R83, R36, 1.4426950216293334961 ;  /* 0x3fb8aa3b24537820 */ /* 0x000fe20000400000 */
[----:B------:R-:W-:Y:S01]  /*64e0*/  PRMT R77, RZ, 0x7610, R77 ;  /* 0x00007610ff4d7816 */ /* 0x000fe2000000004d */
[----:B------:R-:W-:Y:S01]  /*64f0*/  FADD R68, R76, -R3 ;  /* 0x800000034c447221 */ /* 0x000fe20000000000 */
[----:B------:R-:W-:Y:S01]  /*6500*/  PRMT R75, RZ, 0x7610, R75 ;  /* 0x00007610ff4b7816 */ /* 0x000fe2000000004b */
[----:B------:R2:W-:Y:S01]  /*6510*/  MUFU.EX2 R80, R49 ;  /* 0x0000003100507308 */ /* 0x0005e20000000800 */
[----:B------:R-:W-:Y:S01]  /*6520*/  PRMT R73, RZ, 0x7610, R73 ;  /* 0x00007610ff497816 */ /* 0x000fe20000000049 */
[----:B------:R0:W5:Y:S01]  /*6530*/  @P0 LDG.E.U16 R134, desc[UR14][R146.64] ;  /* 0x0000000e92860981 */ /* 0x000162000c1e1500 */
[----:B------:R-:W-:-:S02]  /*6540*/  PRMT R71, RZ, 0x7610, R71 ;  /* 0x00007610ff477816 */ /* 0x000fc40000000047 */
[----:B------:R-:W-:Y:S01]  /*6550*/  PRMT R69, RZ, 0x7610, R69 ;  /* 0x00007610ff457816 */ /* 0x000fe20000000045 */
[----:B------:R0:W5:Y:S01]  /*6560*/  @P0 LDG.E.U16 R77, desc[UR14][R112.64] ;  /* 0x0000000e704d0981 */ /* 0x000162000c1e1500 */
[----:B------:R-:W-:Y:S01]  /*6570*/  PRMT R67, RZ, 0x7610, R67 ;  /* 0x00007610ff437816 */ /* 0x000fe20000000043 */
[----:B------:R3:W-:Y:S01]  /*6580*/  MUFU.EX2 R6, R44 ;  /* 0x0000002c00067308 */ /* 0x0007e20000000800 */
[----:B------:R-:W-:Y:S01]  /*6590*/  PRMT R65, RZ, 0x7610, R65 ;  /* 0x00007610ff417816 */ /* 0x000fe20000000041 */
[----:B------:R0:W5:Y:S01]  /*65a0*/  @P0 LDG.E.U16 R75, desc[UR14][R110.64] ;  /* 0x0000000e6e4b0981 */ /* 0x000162000c1e1500 */
[----:B------:R-:W-:Y:S02]  /*65b0*/  PRMT R63, RZ, 0x7610, R63 ;  /* 0x00007610ff3f7816 */ /* 0x000fe4000000003f */
[----:B------:R-:W-:Y:S01]  /*65c0*/  PRMT R61, RZ, 0x7610, R61 ;  /* 0x00007610ff3d7816 */ /* 0x000fe2000000003d */
[----:B------:R0:W5:Y:S01]  /*65d0*/  @P0 LDG.E.U16 R73, desc[UR14][R196.64] ;  /* 0x0000000ec4490981 */ /* 0x000162000c1e1500 */
[----:B------:R-:W-:Y:S01]  /*65e0*/  PRMT R59, RZ, 0x7610, R59 ;  /* 0x00007610ff3b7816 */ /* 0x000fe2000000003b */
[----:B------:R-:W-:Y:S01]  /*65f0*/  MUFU.EX2 R99, R39 ;  /* 0x0000002700637308 */ /* 0x000fe20000000800 */
[----:B------:R-:W-:Y:S01]  /*6600*/  PRMT R57, RZ, 0x7610, R57 ;  /* 0x00007610ff397816 */ /* 0x000fe20000000039 */
[----:B------:R0:W5:Y:S01]  /*6610*/  @P0 LDG.E.U16 R71, desc[UR14][R192.64] ;  /* 0x0000000ec0470981 */ /* 0x000162000c1e1500 */
[----:B------:R-:W-:-:S02]  /*6620*/  PRMT R55, RZ, 0x7610, R55 ;  /* 0x00007610ff377816 */ /* 0x000fc40000000037 */
[----:B------:R-:W-:Y:S01]  /*6630*/  PRMT R51, RZ, 0x7610, R51 ;  /* 0x00007610ff337816 */ /* 0x000fe20000000033 */
[----:B------:R0:W5:Y:S01]  /*6640*/  @P0 LDG.E.U16 R69, desc[UR14][R188.64] ;  /* 0x0000000ebc450981 */ /* 0x000162000c1e1500 */
[----:B-1----:R-:W-:Y:S01]  /*6650*/  PRMT R53, RZ, 0x7610, R53 ;  /* 0x00007610ff357816 */ /* 0x002fe20000000035 */
[----:B------:R1:W-:Y:S01]  /*6660*/  MUFU.EX2 R7, R40 ;  /* 0x0000002800077308 */ /* 0x0003e20000000800 */
[----:B--2---:R-:W-:Y:S01]  /*6670*/  PRMT R49, RZ, 0x7610, R49 ;  /* 0x00007610ff317816 */ /* 0x004fe20000000031 */
[----:B------:R0:W5:Y:S01]  /*6680*/  @P0 LDG.E.U16 R67, desc[UR14][R184.64] ;  /* 0x0000000eb8430981 */ /* 0x000162000c1e1500 */
[----:B------:R-:W-:Y:S02]  /*6690*/  PRMT R47, RZ, 0x7610, R47 ;  /* 0x00007610ff2f7816 */ /* 0x000fe4000000002f */
[----:B------:R-:W-:Y:S01]  /*66a0*/  PRMT R42, RZ, 0x7610, R42 ;  /* 0x00007610ff2a7816 */ /* 0x000fe2000000002a */
[----:B------:R0:W5:Y:S01]  /*66b0*/  @P0 LDG.E.U16 R65, desc[UR14][R180.64] ;  /* 0x0000000eb4410981 */ /* 0x000162000c1e1500 */
[----:B------:R-:W-:Y:S01]  /*66c0*/  PRMT R45, RZ, 0x7610, R45 ;  /* 0x00007610ff2d7816 */ /* 0x000fe2000000002d */
[----:B------:R2:W-:Y:S01]  /*66d0*/  MUFU.EX2 R8, R38 ;  /* 0x0000002600087308 */ /* 0x0005e20000000800 */
[----:B---3--:R-:W-:Y:S01]  /*66e0*/  PRMT R44, RZ, 0x7610, R44 ;  /* 0x00007610ff2c7816 */ /* 0x008fe2000000002c */
[----:B------:R0:W5:Y:S01]  /*66f0*/  @P0 LDG.E.U16 R63, desc[UR14][R176.64] ;  /* 0x0000000eb03f0981 */ /* 0x000162000c1e1500 */
[----:B------:R-:W-:Y:S01]  /*6700*/  PRMT R43, RZ, 0x7610, R43 ;  /* 0x00007610ff2b7816 */ /* 0x000fe2000000002b */
[----:B------:R-:W-:Y:S01]  /*6710*/  FADD R79, R79, -R3 ;  /* 0x800000034f4f7221 */ /* 0x000fe20000000000 */
[----:B------:R-:W-:Y:S01]  /*6720*/  PRMT R41, RZ, 0x7610, R41 ;  /* 0x00007610ff297816 */ /* 0x000fe20000000029 */
[----:B------:R0:W5:Y:S01]  /*6730*/  @P0 LDG.E.U16 R61, desc[UR14][R172.64] ;  /* 0x0000000eac3d0981 */ /* 0x000162000c1e1500 */
[----:B-1----:R-:W-:Y:S01]  /*6740*/  PRMT R40, RZ, 0x7610, R40 ;  /* 0x00007610ff287816 */ /* 0x002fe20000000028 */
[----:B------:R1:W-:Y:S01]  /*6750*/  MUFU.EX2 R97, R37 ;  /* 0x0000002500617308 */ /* 0x0003e20000000800 */
[----:B------:R-:W-:Y:S01]  /*6760*/  PRMT R39, RZ, 0x7610, R39 ;  /* 0x00007610ff277816 */ /* 0x000fe20000000027 */
[----:B------:R0:W5:Y:S01]  /*6770*/  @P0 LDG.E.U16 R59, desc[UR14][R168.64] ;  /* 0x0000000ea83b0981 */ /* 0x000162000c1e1500 */
[----:B--2---:R-:W-:Y:S01]  /*6780*/  PRMT R38, RZ, 0x7610, R38 ;  /* 0x00007610ff267816 */ /* 0x004fe20000000026 */
[--C-:B------:R-:W-:Y:S01]  /*6790*/  FADD R4, R4, -R3.reuse ;  /* 0x8000000304047221 */ /* 0x100fe20000000000 */
[----:B------:R-:W-:Y:S01]  /*67a0*/  PRMT R36, RZ, 0x7610, R36 ;  /* 0x00007610ff247816 */ /* 0x000fe20000000024 */
[----:B------:R0:W5:Y:S01]  /*67b0*/  @P0 LDG.E.U16 R57, desc[UR14][R164.64] ;  /* 0x0000000ea4390981 */ /* 0x000162000c1e1500 */
[----:B------:R-:W-:Y:S01]  /*67c0*/  FADD R92, R92, -R3 ;  /* 0x800000035c5c7221 */ /* 0x000fe20000000000 */
[----:B------:R2:W-:Y:S01]  /*67d0*/  MUFU.EX2 R9, R81 ;  /* 0x0000005100097308 */ /* 0x0005e20000000800 */
[----:B-1----:R-:W-:Y:S01]  /*67e0*/  PRMT R37, RZ, 0x7610, R37 ;  /* 0x00007610ff257816 */ /* 0x002fe20000000025 */
[----:B------:R0:W5:Y:S01]  /*67f0*/  @P0 LDG.E.U16 R55, desc[UR14][R160.64] ;  /* 0x0000000ea0370981 */ /* 0x000162000c1e1500 */
[--C-:B------:R-:W-:Y:S01]  /*6800*/  FADD R35, R35, -R3.reuse ;  /* 0x8000000323237221 */ /* 0x100fe20000000000 */
[--C-:B------:R-:W-:Y:S01]  /*6810*/  FADD R90, R90, -R3.reuse ;  /* 0x800000035a5a7221 */ /* 0x100fe20000000000 */
[--C-:B------:R-:W-:Y:S01]  /*6820*/  FADD R98, R98, -R3.reuse ;  /* 0x8000000362627221 */ /* 0x100fe20000000000 */
[----:B------:R0:W5:Y:S01]  /*6830*/  @P0 LDG.E.U16 R53, desc[UR14][R156.64] ;  /* 0x0000000e9c350981 */ /* 0x000162000c1e1500 */
[--C-:B------:R-:W-:Y:S01]  /*6840*/  FADD R88, R88, -R3.reuse ;  /* 0x8000000358587221 */ /* 0x100fe20000000000 */
[----:B------:R1:W-:Y:S01]  /*6850*/  MUFU.EX2 R76, R83 ;  /* 0x00000053004c7308 */ /* 0x0003e20000000800 */
[----:B--2---:R-:W-:Y:S01]  /*6860*/  FMUL R81, R68, 1.4426950216293334961 ;  /* 0x3fb8aa3b44517820 */ /* 0x004fe20000400000 */
[----:B------:R0:W5:Y:S01]  /*6870*/  @P0 LDG.E.U16 R51, desc[UR14][R152.64] ;  /* 0x0000000e98330981 */ /* 0x000162000c1e1500 */
[--C-:B------:R-:W-:Y:S01]  /*6880*/  FADD R68, R10, -R3.reuse ;  /* 0x800000030a447221 */ /* 0x100fe20000000000 */
[----:B------:R-:W-:-:S02]  /*6890*/  FADD R96, R96, -R3 ;  /* 0x8000000360607221 */ /* 0x000fc40000000000 */
[----:B------:R0:W5:Y:S01]  /*68a0*/  @P0 LDG.E.U16 R49, desc[UR14][R148.64] ;  /* 0x0000000e94310981 */ /* 0x000162000c1e1500 */
[----:B------:R-:W-:Y:S01]  /*68b0*/  FMUL R95, R68, 1.4426950216293334961 ;  /* 0x3fb8aa3b445f7820 */ /* 0x000fe20000400000 */
[--C-:B------:R-:W-:Y:S01]  /*68c0*/  FADD R68, R11, -R3.reuse ;  /* 0x800000030b447221 */ /* 0x100fe20000000000 */
[----:B------:R2:W-:Y:S01]  /*68d0*/  MUFU.EX2 R10, R81 ;  /* 0x00000051000a7308 */ /* 0x0005e20000000800 */
[----:B------:R0:W5:Y:S04]  /*68e0*/  @P0 LDG.E.U16 R47, desc[UR14][R144.64] ;  /* 0x0000000e902f0981 */ /* 0x000168000c1e1500 */
[----:B------:R0:W5:Y:S01]  /*68f0*/  @P0 LDG.E.U16 R45, desc[UR14][R200.64] ;  /* 0x0000000ec82d0981 */ /* 0x000162000c1e1500 */
[----:B-1----:R-:W-:Y:S01]  /*6900*/  FMUL R83, R68, 1.4426950216293334961 ;  /* 0x3fb8aa3b44537820 */ /* 0x002fe20000400000 */
[--C-:B------:R-:W-:Y:S01]  /*6910*/  FADD R68, R74, -R3.reuse ;  /* 0x800000034a447221 */ /* 0x100fe20000000000 */
[----:B------:R-:W-:Y:S01]  /*6920*/  MUFU.EX2 R78, R78 ;  /* 0x0000004e004e7308 */ /* 0x000fe20000000800 */
[----:B------:R0:W5:Y:S04]  /*6930*/  @P0 LDG.E.U16 R44, desc[UR14][R198.64] ;  /* 0x0000000ec62c0981 */ /* 0x000168000c1e1500 */
[----:B------:R0:W5:Y:S01]  /*6940*/  @P0 LDG.E.U16 R43, desc[UR14][R194.64] ;  /* 0x0000000ec22b0981 */ /* 0x000162000c1e1500 */
[----:B------:R-:W-:Y:S01]  /*6950*/  FMUL R85, R68, 1.4426950216293334961 ;  /* 0x3fb8aa3b44557820 */ /* 0x000fe20000400000 */
[----:B------:R-:W-:-:S02]  /*6960*/  FADD R68, R12, -R3 ;  /* 0x800000030c447221 */ /* 0x000fc40000000000 */
[----:B------:R0:W5:Y:S01]  /*6970*/  @P0 LDG.E.U16 R42, desc[UR14][R190.64] ;  /* 0x0000000ebe2a0981 */ /* 0x000162000c1e1500 */
[----:B------:R-:W-:Y:S01]  /*6980*/  FMUL R91, R79, 1.4426950216293334961 ;  /* 0x3fb8aa3b4f5b7820 */ /* 0x000fe20000400000 */
[----:B------:R-:W-:Y:S01]  /*6990*/  FMUL R93, R68, 1.4426950216293334961 ;  /* 0x3fb8aa3b445d7820 */ /* 0x000fe20000400000 */
[----:B------:R-:W-:Y:S01]  /*69a0*/  FADD R68, R13, -R3 ;  /* 0x800000030d447221 */ /* 0x000fe20000000000 */
[----:B------:R0:W5:Y:S01]  /*69b0*/  @P0 LDG.E.U16 R41, desc[UR14][R186.64] ;  /* 0x0000000eba290981 */ /* 0x000162000c1e1500 */
[----:B------:R-:W-:-:S03]  /*69c0*/  FMUL R4, R4, 1.4426950216293334961 ;  /* 0x3fb8aa3b04047820 */ /* 0x000fc60000400000 */
[----:B------:R0:W5:Y:S01]  /*69d0*/  @P0 LDG.E.U16 R40, desc[UR14][R182.64] ;  /* 0x0000000eb6280981 */ /* 0x000162000c1e1500 */
[----:B--2---:R-:W-:-:S03]  /*69e0*/  FMUL R81, R68, 1.4426950216293334961 ;  /* 0x3fb8aa3b44517820 */ /* 0x004fc60000400000 */
[----:B------:R0:W5:Y:S04]  /*69f0*/  @P0 LDG.E.U16 R39, desc[UR14][R178.64] ;  /* 0x0000000eb2270981 */ /* 0x000168000c1e1500 */
[----:B------:R0:W5:Y:S04]  /*6a00*/  @P0 LDG.E.U16 R38, desc[UR14][R174.64] ;  /* 0x0000000eae260981 */ /* 0x000168000c1e1500 */
[----:B------:R0:W5:Y:S04]  /*6a10*/  @P0 LDG.E.U16 R37, desc[UR14][R170.64] ;  /* 0x0000000eaa250981 */ /* 0x000168000c1e1500 */
[----:B------:R0:W5:Y:S01]  /*6a20*/  @P0 LDG.E.U16 R36, desc[UR14][R166.64] ;  /* 0x0000000ea6240981 */ /* 0x000162000c1e1500 */
[--C-:B------:R-:W-:Y:S01]  /*6a30*/  FADD R79, R15, -R3.reuse ;  /* 0x800000030f4f7221 */ /* 0x100fe20000000000 */
[----:B------:R-:W-:Y:S01]  /*6a40*/  FADD R68, R70, -R3 ;  /* 0x8000000346447221 */ /* 0x000fe20000000000 */
[----:B------:R-:W1:Y:S01]  /*6a50*/  MUFU.EX2 R4, R4 ;  /* 0x0000000400047308 */ /* 0x000e620000000800 */
[----:B------:R-:W-:Y:S01]  /*6a60*/  FMUL R92, R92, 1.4426950216293334961 ;  /* 0x3fb8aa3b5c5c7820 */ /* 0x000fe20000400000 */
[----:B------:R-:W-:Y:S01]  /*6a70*/  FMUL R90, R90, 1.4426950216293334961 ;  /* 0x3fb8aa3b5a5a7820 */ /* 0x000fe20000400000 */
[----:B------:R-:W-:Y:S01]  /*6a80*/  FMUL R98, R98, 1.4426950216293334961 ;  /* 0x3fb8aa3b62627820 */ /* 0x000fe20000400000 */
[----:B------:R-:W-:Y:S01]  /*6a90*/  FMUL R88, R88, 1.4426950216293334961 ;  /* 0x3fb8aa3b58587820 */ /* 0x000fe20000400000 */
[----:B------:R-:W-:-:S03]  /*6aa0*/  FMUL R96, R96, 1.4426950216293334961 ;  /* 0x3fb8aa3b60607820 */ /* 0x000fc60000400000 */
[----:B------:R2:W-:Y:S08]  /*6ab0*/  MUFU.EX2 R70, R81 ;  /* 0x0000005100467308 */ /* 0x0005f00000000800 */
[----:B------:R3:W-:Y:S01]  /*6ac0*/  MUFU.EX2 R74, R83 ;  /* 0x00000053004a7308 */ /* 0x0007e20000000800 */
[----:B--2---:R-:W-:Y:S01]  /*6ad0*/  FMUL R81, R79, 1.4426950216293334961 ;  /* 0x3fb8aa3b4f517820 */ /* 0x004fe20000400000 */
[----:B------:R-:W-:-:S06]  /*6ae0*/  FADD R79, R66, -R3 ;  /* 0x80000003424f7221 */ /* 0x000fcc0000000000 */
[----:B------:R-:W-:Y:S01]  /*6af0*/  MUFU.EX2 R12, R85 ;  /* 0x00000055000c7308 */ /* 0x000fe20000000800 */
[----:B---3--:R-:W-:Y:S01]  /*6b00*/  FMUL R83, R79, 1.4426950216293334961 ;  /* 0x3fb8aa3b4f537820 */ /* 0x008fe20000400000 */
[----:B------:R-:W-:-:S04]  /*6b10*/  FADD R79, R16, -R3 ;  /* 0x80000003104f7221 */ /* 0x000fc80000000000 */
[----:B------:R-:W-:Y:S01]  /*6b20*/  FMUL R89, R79, 1.4426950216293334961 ;  /* 0x3fb8aa3b4f597820 */ /* 0x000fe20000400000 */
[--C-:B------:R-:W-:Y:S01]  /*6b30*/  FADD R79, R17, -R3.reuse ;  /* 0x80000003114f7221 */ /* 0x100fe20000000000 */
[----:B------:R2:W-:Y:S08]  /*6b40*/  MUFU.EX2 R66, R81 ;  /* 0x0000005100427308 */ /* 0x0005f00000000800 */
[----:B------:R-:W3:Y:S01]  /*6b50*/  MUFU.EX2 R95, R95 ;  /* 0x0000005f005f7308 */ /* 0x000ee20000000800 */
[----:B--2---:R-:W-:Y:S01]  /*6b60*/  FMUL R81, R79, 1.4426950216293334961 ;  /* 0x3fb8aa3b4f517820 */ /* 0x004fe20000400000 */
[----:B------:R-:W-:-:S06]  /*6b70*/  FADD R79, R64, -R3 ;  /* 0x80000003404f7221 */ /* 0x000fcc0000000000 */
[----:B------:R2:W-:Y:S01]  /*6b80*/  MUFU.EX2 R16, R83 ;  /* 0x0000005300107308 */ /* 0x0005e20000000800 */
[----:B------:R-:W-:Y:S01]  /*6b90*/  FMUL R85, R35, 1.4426950216293334961 ;  /* 0x3fb8aa3b23557820 */ /* 0x000fe20000400000 */
[----:B------:R-:W-:-:S06]  /*6ba0*/  FADD R35, R21, -R3 ;  /* 0x8000000315237221 */ /* 0x000fcc0000000000 */
[----:B------:R1:W-:Y:S01]  /*6bb0*/  MUFU.EX2 R17, R92 ;  /* 0x0000005c00117308 */ /* 0x0003e20000000800 */
[----:B--2---:R-:W-:Y:S01]  /*6bc0*/  FMUL R83, R79, 1.4426950216293334961 ;  /* 0x3fb8aa3b4f537820 */ /* 0x004fe20000400000 */
[----:B------:R-:W-:-:S06]  /*6bd0*/  FADD R79, R18, -R3 ;  /* 0x80000003124f7221 */ /* 0x000fcc0000000000 */
[----:B------:R-:W2:Y:S01]  /*6be0*/  MUFU.EX2 R11, R98 ;  /* 0x00000062000b7308 */ /* 0x000ea20000000800 */
[----:B-1----:R-:W-:Y:S01]  /*6bf0*/  FADD R92, R4, R101 ;  /* 0x00000065045c7221 */ /* 0x002fe20000000000 */
[----:B------:R-:W-:-:S06]  /*6c00*/  FMUL R79, R79, 1.4426950216293334961 ;  /* 0x3fb8aa3b4f4f7820 */ /* 0x000fcc0000400000 */
[----:B------:R1:W-:Y:S01]  /*6c10*/  MUFU.EX2 R18, R83 ;  /* 0x0000005300127308 */ /* 0x0003e20000000800 */
[----:B------:R-:W-:-:S07]  /*6c20*/  FMUL R68, R68, 1.4426950216293334961 ;  /* 0x3fb8aa3b44447820 */ /* 0x000fce0000400000 */
[----:B------:R-:W4:Y:S01]  /*6c30*/  MUFU.EX2 R93, R93 ;  /* 0x0000005d005d7308 */ /* 0x000f220000000800 */
[----:B-1----:R-:W-:-:S04]  /*6c40*/  FADD R83, R5, R92 ;  /* 0x0000005c05537221 */ /* 0x002fc80000000000 */
[----:B------:R-:W-:-:S03]  /*6c50*/  FADD R83, R80, R83 ;  /* 0x0000005350537221 */ /* 0x000fc60000000000 */
[----:B------:R1:W-:Y:S01]  /*6c60*/  MUFU.EX2 R87, R79 ;  /* 0x0000004f00577308 */ /* 0x0003e20000000800 */
[----:B------:R-:W-:Y:S01]  /*6c70*/  FADD R92, R6, R83 ;  /* 0x00000053065c7221 */ /* 0x000fe20000000000 */
[----:B------:R-:W-:-:S06]  /*6c80*/  FADD R50, R50, -R3 ;  /* 0x8000000332327221 */ /* 0x000fcc0000000000 */
[----:B------:R-:W0:Y:S01]  /*6c90*/  MUFU.EX2 R13, R96 ;  /* 0x00000060000d7308 */ /* 0x000e220000000800 */
[----:B-1----:R-:W-:Y:S01]  /*6ca0*/  FMUL R79, R35, 1.4426950216293334961 ;  /* 0x3fb8aa3b234f7820 */ /* 0x002fe20000400000 */
[----:B------:R-:W-:Y:S01]  /*6cb0*/  FADD R35, R56, -R3 ;  /* 0x8000000338237221 */ /* 0x000fe20000000000 */
[----:B------:R-:W-:-:S05]  /*6cc0*/  FADD R92, R99, R92 ;  /* 0x0000005c635c7221 */ /* 0x000fca0000000000 */
[----:B------:R1:W-:Y:S02]  /*6cd0*/  MUFU.EX2 R64, R81 ;  /* 0x0000005100407308 */ /* 0x0003e40000000800 */
[----:B-1----:R-:W-:Y:S01]  /*6ce0*/  FMUL R81, R35, 1.4426950216293334961 ;  /* 0x3fb8aa3b23517820 */ /* 0x002fe20000400000 */
[----:B------:R-:W-:-:S04]  /*6cf0*/  FADD R35, R22, -R3 ;  /* 0x8000000316237221 */ /* 0x000fc80000000000 */
[----:B------:R-:W-:Y:S01]  /*6d00*/  FMUL R83, R35, 1.4426950216293334961 ;  /* 0x3fb8aa3b23537820 */ /* 0x000fe20000400000 */
[----:B------:R-:W-:Y:S01]  /*6d10*/  FADD R35, R7, R92 ;  /* 0x0000005c07237221 */ /* 0x000fe20000000000 */
[----:B------:R1:W-:Y:S03]  /*6d20*/  MUFU.EX2 R56, R79 ;  /* 0x0000004f00387308 */ /* 0x0003e60000000800 */
[----:B-1----:R-:W-:-:S05]  /*6d30*/  FADD R79, R78, R35 ;  /* 0x000000234e4f7221 */ /* 0x002fca0000000000 */
[----:B------:R1:W-:Y:S02]  /*6d40*/  MUFU.EX2 R21, R90 ;  /* 0x0000005a00157308 */ /* 0x0003e40000000800 */
[----:B-1----:R-:W-:-:S06]  /*6d50*/  FADD R90, R8, R79 ;  /* 0x0000004f085a7221 */ /* 0x002fcc0000000000 */
[----:B------:R1:W-:Y:S01]  /*6d60*/  MUFU.EX2 R22, R81 ;  /* 0x0000005100167308 */ /* 0x0003e20000000800 */
[----:B------:R-:W-:Y:S01]  /*6d70*/  FADD R90, R97, R90 ;  /* 0x0000005a615a7221 */ /* 0x000fe20000000000 */
[----:B------:R-:W-:-:S03]  /*6d80*/  FADD R35, R23, -R3 ;  /* 0x8000000317237221 */ /* 0x000fc60000000000 */
[----:B-1----:R-:W-:Y:S01]  /*6d90*/  FADD R81, R9, R90 ;  /* 0x0000005a09517221 */ /* 0x002fe20000000000 */
[----:B------:R-:W-:Y:S01]  /*6da0*/  FMUL R79, R35, 1.4426950216293334961 ;  /* 0x3fb8aa3b234f7820 */ /* 0x000fe20000400000 */
[----:B------:R-:W-:Y:S02]  /*6db0*/  FADD R35, R54, -R3 ;  /* 0x8000000336237221 */ /* 0x000fe40000000000 */
[----:B------:R-:W-:Y:S01]  /*6dc0*/  FADD R81, R76, R81 ;  /* 0x000000514c517221 */ /* 0x000fe20000000000 */
[----:B------:R1:W-:Y:S01]  /*6dd0*/  MUFU.EX2 R23, R88 ;  /* 0x0000005800177308 */ /* 0x0003e20000000800 */
[----:B------:R-:W-:Y:S01]  /*6de0*/  FMUL R90, R35, 1.4426950216293334961 ;  /* 0x3fb8aa3b235a7820 */ /* 0x000fe20000400000 */
[----:B------:R-:W-:Y:S01]  /*6df0*/  FADD R35, R24, -R3 ;  /* 0x8000000318237221 */ /* 0x000fe20000000000 */
[----:B-1----:R-:W-:-:S03]  /*6e00*/  FADD R88, R10, R81 ;  /* 0x000000510a587221 */ /* 0x002fc60000000000 */
[----:B------:R-:W-:Y:S01]  /*6e10*/  FMUL R81, R35, 1.4426950216293334961 ;  /* 0x3fb8aa3b23517820 */ /* 0x000fe20000400000 */
[----:B---3--:R-:W-:-:S04]  /*6e20*/  FADD R88, R95, R88 ;  /* 0x000000585f587221 */ /* 0x008fc80000000000 */
[----:B--2---:R-:W-:Y:S01]  /*6e30*/  FADD R35, R11, R88 ;  /* 0x000000580b237221 */ /* 0x004fe20000000000 */
[----:B------:R1:W-:Y:S03]  /*6e40*/  MUFU.EX2 R54, R79 ;  /* 0x0000004f00367308 */ /* 0x0003e60000000800 */
[----:B------:R-:W-:Y:S01]  /*6e50*/  FADD R103, R74, R35 ;  /* 0x000000234a677221 */ /* 0x000fe20000000000 */
[----:B------:R-:W-:-:S04]  /*6e60*/  FADD R94, R94, -R3 ;  /* 0x800000035e5e7221 */ /* 0x000fc80000000000 */
[----:B------:R-:W2:Y:S01]  /*6e70*/  MUFU.EX2 R68, R68 ;  /* 0x0000004400447308 */ /* 0x000ea20000000800 */
[----:B-1----:R-:W-:Y:S01]  /*6e80*/  FMUL R79, R50, 1.4426950216293334961 ;  /* 0x3fb8aa3b324f7820 */ /* 0x002fe20000400000 */
[----:B------:R-:W-:Y:S01]  /*6e90*/  FADD R50, R12, R103 ;  /* 0x000000670c327221 */ /* 0x000fe20000000000 */
[----:B------:R-:W-:-:S03]  /*6ea0*/  FMUL R94, R94, 1.4426950216293334961 ;  /* 0x3fb8aa3b5e5e7820 */ /* 0x000fc60000400000 */
[----:B----4-:R-:W-:Y:S02]  /*6eb0*/  FADD R88, R93, R50 ;  /* 0x000000325d587221 */ /* 0x010fe40000000000 */
[----:B------:R-:W1:Y:S02]  /*6ec0*/  MUFU.EX2 R91, R91 ;  /* 0x0000005b005b7308 */ /* 0x000e640000000800 */
[----:B0-----:R-:W-:-:S06]  /*6ed0*/  FADD R103, R13, R88 ;  /* 0x000000580d677221 */ /* 0x001fcc0000000000 */
[----:B------:R-:W0:Y:S01]  /*6ee0*/  MUFU.EX2 R15, R94 ;  /* 0x0000005e000f7308 */ /* 0x000e220000000800 */
[----:B------:R-:W-:Y:S01]  /*6ef0*/  FADD R103, R70, R103 ;  /* 0x0000006746677221 */ /* 0x000fe20000000000 */
[----:B------:R-:W-:-:S03]  /*6f00*/  FADD R35, R25, -R3 ;  /* 0x8000000319237221 */ /* 0x000fc60000000000 */
[----:B--2---:R-:W-:Y:S01]  /*6f10*/  FADD R88, R68, R103 ;  /* 0x0000006744587221 */ /* 0x004fe20000000000 */
[----:B------:R-:W-:Y:S02]  /*6f20*/  FADD R33, R33, -R3 ;  /* 0x8000000321217221 */ /* 0x000fe40000000000 */
[----:B------:R-:W2:Y:S01]  /*6f30*/  MUFU.EX2 R89, R89 ;  /* 0x0000005900597308 */ /* 0x000ea20000000800 */
[----:B-1----:R-:W-:Y:S01]  /*6f40*/  FADD R88, R91, R88 ;  /* 0x000000585b587221 */ /* 0x002fe20000000000 */
[----:B------:R-:W-:-:S06]  /*6f50*/  FMUL R35, R35, 1.4426950216293334961 ;  /* 0x3fb8aa3b23237820 */ /* 0x000fcc0000400000 */
[----:B------:R1:W-:Y:S01]  /*6f60*/  MUFU.EX2 R25, R79 ;  /* 0x0000004f00197308 */ /* 0x0003e20000000800 */
[----:B------:R-:W-:Y:S01]  /*6f70*/  FADD R60, R60, -R3 ;  /* 0x800000033c3c7221 */ /* 0x000fe20000000000 */
[----:B-1----:R-:W-:Y:S01]  /*6f80*/  FMUL R79, R33, 1.4426950216293334961 ;  /* 0x3fb8aa3b214f7820 */ /* 0x002fe20000400000 */
[----:B0-----:R-:W-:-:S05]  /*6f90*/  FADD R33, R15, R88 ;  /* 0x000000580f217221 */ /* 0x001fca0000000000 */
[----:B------:R0:W-:Y:S01]  /*6fa0*/  MUFU.EX2 R50, R35 ;  /* 0x0000002300327308 */ /* 0x0001e20000000800 */
[----:B------:R-:W-:Y:S01]  /*6fb0*/  FMUL R94, R60, 1.4426950216293334961 ;  /* 0x3fb8aa3b3c5e7820 */ /* 0x000fe20000400000 */
[----:B------:R-:W-:Y:S01]  /*6fc0*/  FADD R60, R19, -R3 ;  /* 0x80000003133c7221 */ /* 0x000fe20000000000 */
[----:B0-----:R-:W-:-:S05]  /*6fd0*/  FADD R35, R66, R33 ;  /* 0x0000002142237221 */ /* 0x001fca0000000000 */
[----:B------:R0:W-:Y:S01]  /*6fe0*/  MUFU.EX2 R24, R90 ;  /* 0x0000005a00187308 */ /* 0x0001e20000000800 */
[----:B------:R-:W-:Y:S01]  /*6ff0*/  FMUL R60, R60, 1.4426950216293334961 ;  /* 0x3fb8aa3b3c3c7820 */ /* 0x000fe20000400000 */
[----:B------:R-:W-:Y:S01]  /*7000*/  FADD R58, R58, -R3 ;  /* 0x800000033a3a7221 */ /* 0x000fe20000000000 */
[----:B0-----:R-:W-:-:S05]  /*7010*/  FADD R90, R16, R35 ;  /* 0x00000023105a7221 */ /* 0x001fca0000000000 */
[----:B------:R-:W0:Y:S01]  /*7020*/  MUFU.EX2 R19, R94 ;  /* 0x0000005e00137308 */ /* 0x000e220000000800 */
[----:B--2---:R-:W-:Y:S01]  /*7030*/  FADD R90, R89, R90 ;  /* 0x0000005a595a7221 */ /* 0x004fe20000000000 */
[--C-:B------:R-:W-:Y:S01]  /*7040*/  FADD R86, R86, -R3.reuse ;  /* 0x8000000356567221 */ /* 0x100fe20000000000 */
[----:B------:R-:W-:Y:S01]  /*7050*/  FMUL R58, R58, 1.4426950216293334961 ;  /* 0x3fb8aa3b3a3a7820 */ /* 0x000fe20000400000 */
[----:B------:R-:W-:Y:S01]  /*7060*/  FADD R33, R27, -R3 ;  /* 0x800000031b217221 */ /* 0x000fe20000000000 */
[----:B------:R-:W-:-:S03]  /*7070*/  FADD R35, R17, R90 ;  /* 0x0000005a11237221 */ /* 0x000fc60000000000 */
[----:B------:R-:W1:Y:S01]  /*7080*/  MUFU.EX2 R60, R60 ;  /* 0x0000003c003c7308 */ /* 0x000e620000000800 */
[----:B------:R-:W-:Y:S01]  /*7090*/  FMUL R86, R86, 1.4426950216293334961 ;  /* 0x3fb8aa3b56567820 */ /* 0x000fe20000400000 */
[----:B------:R-:W-:Y:S01]  /*70a0*/  FMUL R88, R33, 1.4426950216293334961 ;  /* 0x3fb8aa3b21587820 */ /* 0x000fe20000400000 */
[----:B------:R-:W-:Y:S01]  /*70b0*/  FADD R35, R64, R35 ;  /* 0x0000002340237221 */ /* 0x000fe20000000000 */
[----:B------:R-:W-:-:S04]  /*70c0*/  FADD R33, R46, -R3 ;  /* 0x800000032e217221 */ /* 0x000fc80000000000 */
[----:B------:R-:W2:Y:S01]  /*70d0*/  MUFU.EX2 R58, R58 ;  /* 0x0000003a003a7308 */ /* 0x000ea20000000800 */
[----:B------:R-:W-:Y:S01]  /*70e0*/  FMUL R90, R33, 1.4426950216293334961 ;  /* 0x3fb8aa3b215a7820 */ /* 0x000fe20000400000 */
[----:B------:R-:W-:-:S06]  /*70f0*/  FADD R33, R28, -R3 ;  /* 0x800000031c217221 */ /* 0x000fcc0000000000 */
[----:B------:R3:W-:Y:S02]  /*7100*/  MUFU.EX2 R27, R86 ;  /* 0x00000056001b7308 */ /* 0x0007e40000000800 */
[----:B---3--:R-:W-:-:S06]  /*7110*/  FADD R86, R18, R35 ;  /* 0x0000002312567221 */ /* 0x008fcc0000000000 */
[----:B------:R-:W3:Y:S01]  /*7120*/  MUFU.EX2 R85, R85 ;  /* 0x0000005500557308 */ /* 0x000ee20000000800 */
[----:B------:R-:W-:Y:S01]  /*7130*/  FADD R86, R87, R86 ;  /* 0x0000005657567221 */ /* 0x000fe20000000000 */
[----:B------:R-:W-:-:S03]  /*7140*/  FMUL R35, R33, 1.4426950216293334961 ;  /* 0x3fb8aa3b21237820 */ /* 0x000fc60000400000 */
[----:B0-----:R-:W-:-:S03]  /*7150*/  FADD R33, R19, R86 ;  /* 0x0000005613217221 */ /* 0x001fc60000000000 */
[----:B------:R2:W-:Y:S01]  /*7160*/  MUFU.EX2 R46, R88 ;  /* 0x00000058002e7308 */ /* 0x0005e20000000800 */
[----:B-1----:R-:W-:-:S04]  /*7170*/  FADD R103, R60, R33 ;  /* 0x000000213c677221 */ /* 0x002fc80000000000 */
[----:B--2---:R-:W-:-:S03]  /*7180*/  FADD R88, R58, R103 ;  /* 0x000000673a587221 */ /* 0x004fc60000000000 */
[----:B------:R-:W0:Y:S01]  /*7190*/  MUFU.EX2 R83, R83 ;  /* 0x0000005300537308 */ /* 0x000e220000000800 */
[----:B---3--:R-:W-:Y:S01]  /*71a0*/  FADD R88, R85, R88 ;  /* 0x0000005855587221 */ /* 0x008fe20000000000 */
[----:B------:R-:W-:-:S03]  /*71b0*/  FADD R84, R84, -R3 ;  /* 0x8000000354547221 */ /* 0x000fc60000000000 */
[----:B------:R-:W-:Y:S01]  /*71c0*/  FADD R103, R21, R88 ;  /* 0x0000005815677221 */ /* 0x000fe20000000000 */
[----:B------:R-:W-:Y:S01]  /*71d0*/  FMUL R84, R84, 1.4426950216293334961 ;  /* 0x3fb8aa3b54547820 */ /* 0x000fe20000400000 */
[----:B------:R-:W-:Y:S02]  /*71e0*/  FADD R33, R29, -R3 ;  /* 0x800000031d217221 */ /* 0x000fe40000000000 */
[----:B------:R-:W-:Y:S01]  /*71f0*/  FADD R103, R56, R103 ;  /* 0x0000006738677221 */ /* 0x000fe20000000000 */
[----:B------:R1:W-:Y:S01]  /*7200*/  MUFU.EX2 R29, R84 ;  /* 0x00000054001d7308 */ /* 0x0003e20000000800 */
[----:B------:R-:W-:Y:S01]  /*7210*/  FADD R48, R48, -R3 ;  /* 0x8000000330307221 */ /* 0x000fe20000000000 */
[----:B------:R-:W-:Y:S01]  /*7220*/  FMUL R86, R33, 1.4426950216293334961 ;  /* 0x3fb8aa3b21567820 */ /* 0x000fe20000400000 */
[----:B-1----:R-:W-:-:S05]  /*7230*/  FADD R84, R22, R103 ;  /* 0x0000006716547221 */ /* 0x002fca0000000000 */
[----:B------:R-:W1:Y:S01]  /*7240*/  MUFU.EX2 R81, R81 ;  /* 0x0000005100517308 */ /* 0x000e620000000800 */
[----:B0-----:R-:W-:Y:S01]  /*7250*/  FADD R84, R83, R84 ;  /* 0x0000005453547221 */ /* 0x001fe20000000000 */
[--C-:B------:R-:W-:Y:S01]  /*7260*/  FADD R33, R34, -R3.reuse ;  /* 0x8000000322217221 */ /* 0x100fe20000000000 */
[----:B------:R-:W-:Y:S02]  /*7270*/  FMUL R48, R48, 1.4426950216293334961 ;  /* 0x3fb8aa3b30307820 */ /* 0x000fe40000400000 */
[----:B------:R-:W-:Y:S01]  /*7280*/  FADD R103, R23, R84 ;  /* 0x0000005417677221 */ /* 0x000fe20000000000 */
[----:B------:R-:W-:Y:S01]  /*7290*/  FMUL R88, R33, 1.4426950216293334961 ;  /* 0x3fb8aa3b21587820 */ /* 0x000fe20000400000 */
[----:B------:R-:W-:Y:S02]  /*72a0*/  FADD R33, R30, -R3 ;  /* 0x800000031e217221 */ /* 0x000fe40000000000 */
[----:B------:R-:W-:Y:S01]  /*72b0*/  FADD R103, R54, R103 ;  /* 0x0000006736677221 */ /* 0x000fe20000000000 */
[----:B------:R-:W0:Y:S08]  /*72c0*/  MUFU.EX2 R48, R48 ;  /* 0x0000003000307308 */ /* 0x000e300000000800 */
[----:B------:R2:W-:Y:S01]  /*72d0*/  MUFU.EX2 R30, R88 ;  /* 0x00000058001e7308 */ /* 0x0005e20000000800 */
[----:B------:R-:W-:Y:S01]  /*72e0*/  F2FP.BF16.F32.PACK_AB R4, R101, R4 ;  /* 0x000000046504723e */ /* 0x000fe200000010ff */
[----:B--2---:R-:W-:-:S06]  /*72f0*/  FADD R88, R24, R103 ;  /* 0x0000006718587221 */ /* 0x004fcc0000000000 */
[----:B------:R-:W2:Y:S01]  /*7300*/  MUFU.EX2 R79, R79 ;  /* 0x0000004f004f7308 */ /* 0x000ea20000000800 */
[----:B-1----:R-:W-:-:S04]  /*7310*/  FADD R88, R81, R88 ;  /* 0x0000005851587221 */ /* 0x002fc80000000000 */
[----:B------:R-:W-:-:S03]  /*7320*/  FADD R101, R25, R88 ;  /* 0x0000005819657221 */ /* 0x000fc60000000000 */
[----:B------:R-:W1:Y:S01]  /*7330*/  MUFU.EX2 R28, R90 ;  /* 0x0000005a001c7308 */ /* 0x000e620000000800 */
[----:B------:R-:W-:Y:S01]  /*7340*/  FADD R101, R50, R101 ;  /* 0x0000006532657221 */ /* 0x000fe20000000000 */
[----:B------:R-:W-:-:S03]  /*7350*/  F2FP.BF16.F32.PACK_AB R5, R80, R5 ;  /* 0x000000055005723e */ /* 0x000fc600000010ff */
[----:B0-----:R-:W-:-:S03]  /*7360*/  FADD R80, R48, R101 ;  /* 0x0000006530507221 */ /* 0x001fc60000000000 */
[----:B------:R-:W0:Y:S01]  /*7370*/  MUFU.EX2 R35, R35 ;  /* 0x0000002300237308 */ /* 0x000e220000000800 */
[----:B--2---:R-:W-:Y:S01]  /*7380*/  FADD R80, R79, R80 ;  /* 0x000000504f507221 */ /* 0x004fe20000000000 */
[----:B------:R-:W-:-:S03]  /*7390*/  F2FP.BF16.F32.PACK_AB R8, R97, R8 ;  /* 0x000000086108723e */ /* 0x000fc600000010ff */
[----:B------:R-:W-:-:S03]  /*73a0*/  FADD R97, R27, R80 ;  /* 0x000000501b617221 */ /* 0x000fc60000000000 */
[----:B------:R2:W3:Y:S01]  /*73b0*/  MUFU.EX2 R34, R86 ;  /* 0x0000005600227308 */ /* 0x0004e20000000800 */
[----:B------:R-:W-:Y:S01]  /*73c0*/  FMUL R33, R33, 1.4426950216293334961 ;  /* 0x3fb8aa3b21217820 */ /* 0x000fe20000400000 */
[----:B------:R-:W-:Y:S01]  /*73d0*/  FADD R82, R82, -R3 ;  /* 0x8000000352527221 */ /* 0x000fe20000000000 */
[----:B------:R-:W-:Y:S01]  /*73e0*/  FADD R97, R46, R97 ;  /* 0x000000612e617221 */ /* 0x000fe20000000000 */
[----:B------:R-:W-:Y:S01]  /*73f0*/  F2FP.BF16.F32.PACK_AB R9, R76, R9 ;  /* 0x000000094c09723e */ /* 0x000fe200000010ff */
[----:B------:R-:W-:Y:S01]  /*7400*/  FADD R72, R72, -R3 ;  /* 0x8000000348487221 */ /* 0x000fe20000000000 */
[----:B------:R-:W-:Y:S01]  /*7410*/  FMUL R84, R82, 1.4426950216293334961 ;  /* 0x3fb8aa3b52547820 */ /* 0x000fe20000400000 */
[----:B-1----:R-:W-:Y:S01]  /*7420*/  FADD R76, R28, R97 ;  /* 0x000000611c4c7221 */ /* 0x002fe20000000000 */
[--C-:B------:R-:W-:Y:S01]  /*7430*/  FADD R82, R31, -R3.reuse ;  /* 0x800000031f527221 */ /* 0x100fe20000000000 */
[----:B------:R-:W1:Y:S01]  /*7440*/  MUFU.EX2 R33, R33 ;  /* 0x0000002100217308 */ /* 0x000e620000000800 */
[----:B------:R-:W-:Y:S01]  /*7450*/  F2FP.BF16.F32.PACK_AB R11, R74, R11 ;  /* 0x0000000b4a0b723e */ /* 0x000fe200000010ff */
[----:B0-----:R-:W-:Y:S01]  /*7460*/  FADD R76, R35, R76 ;  /* 0x0000004c234c7221 */ /* 0x001fe20000000000 */
[----:B------:R-:W-:Y:S01]  /*7470*/  FMUL R74, R72, 1.4426950216293334961 ;  /* 0x3fb8aa3b484a7820 */ /* 0x000fe20000400000 */
[----:B--2---:R-:W-:Y:S01]  /*7480*/  FMUL R86, R82, 1.4426950216293334961 ;  /* 0x3fb8aa3b52567820 */ /* 0x004fe20000400000 */
[--C-:B------:R-:W-:Y:S01]  /*7490*/  FADD R72, R14, -R3.reuse ;  /* 0x800000030e487221 */ /* 0x100fe20000000000 */
[--C-:B------:R-:W-:Y:S01]  /*74a0*/  FADD R82, R0, -R3.reuse ;  /* 0x8000000300527221 */ /* 0x100fe20000000000 */
[----:B------:R-:W-:Y:S01]  /*74b0*/  F2FP.BF16.F32.PACK_AB R14, R91, R68 ;  /* 0x000000445b0e723e */ /* 0x000fe200000010ff */
[----:B------:R-:W0:Y:S01]  /*74c0*/  MUFU.EX2 R31, R84 ;  /* 0x00000054001f7308 */ /* 0x000e220000000800 */
[----:B------:R-:W-:Y:S01]  /*74d0*/  FADD R91, R29, R76 ;  /* 0x0000004c1d5b7221 */ /* 0x000fe20000000000 */
[----:B------:R-:W-:Y:S01]  /*74e0*/  F2FP.BF16.F32.PACK_AB R7, R78, R7 ;  /* 0x000000074e07723e */ /* 0x000fe200000010ff */
[----:B------:R-:W-:Y:S01]  /*74f0*/  FMUL R82, R82, 1.4426950216293334961 ;  /* 0x3fb8aa3b52527820 */ /* 0x000fe20000400000 */
[----:B------:R-:W-:Y:S01]  /*7500*/  FADD R78, R32, -R3 ;  /* 0x80000003204e7221 */ /* 0x000fe20000000000 */
[----:B---3--:R-:W-:-:S03]  /*7510*/  FADD R91, R34, R91 ;  /* 0x0000005b225b7221 */ /* 0x008fc60000000000 */
[----:B------:R-:W2:Y:S01]  /*7520*/  MUFU.EX2 R0, R86 ;  /* 0x0000005600007308 */ /* 0x000ea20000000800 */
[----:B------:R-:W-:Y:S01]  /*7530*/  FMUL R78, R78, 1.4426950216293334961 ;  /* 0x3fb8aa3b4e4e7820 */ /* 0x000fe20000400000 */
[----:B------:R-:W-:Y:S01]  /*7540*/  F2FP.BF16.F32.PACK_AB R15, R66, R15 ;  /* 0x0000000f420f723e */ /* 0x000fe200000010ff */
[----:B------:R-:W-:Y:S01]  /*7550*/  FADD R66, R30, R91 ;  /* 0x0000005b1e427221 */ /* 0x000fe20000000000 */
[----:B------:R-:W-:Y:S01]  /*7560*/  FADD R62, R62, -R3 ;  /* 0x800000033e3e7221 */ /* 0x000fe20000000000 */
[----:B------:R-:W-:-:S03]  /*7570*/  F2FP.BF16.F32.PACK_AB R10, R95, R10 ;  /* 0x0000000a5f0a723e */ /* 0x000fc600000010ff */
[----:B------:R-:W3:Y:S01]  /*7580*/  MUFU.EX2 R32, R82 ;  /* 0x0000005200207308 */ /* 0x000ee20000000800 */
[----:B------:R-:W-:Y:S01]  /*7590*/  F2FP.BF16.F32.PACK_AB R17, R64, R17 ;  /* 0x000000114011723e */ /* 0x000fe200000010ff */
[----:B-1----:R-:W-:Y:S01]  /*75a0*/  FADD R66, R33, R66 ;  /* 0x0000004221427221 */ /* 0x002fe20000000000 */
[----:B------:R-:W-:Y:S01]  /*75b0*/  FMUL R64, R62, 1.4426950216293334961 ;  /* 0x3fb8aa3b3e407820 */ /* 0x000fe20000400000 */
[----:B------:R-:W-:Y:S01]  /*75c0*/  F2FP.BF16.F32.PACK_AB R13, R70, R13 ;  /* 0x0000000d460d723e */ /* 0x000fe200000010ff */
[----:B------:R-:W-:-:S03]  /*75d0*/  FADD R62, R20, -R3 ;  /* 0x80000003143e7221 */ /* 0x000fc60000000000 */
[----:B------:R-:W1:Y:S01]  /*75e0*/  MUFU.EX2 R95, R78 ;  /* 0x0000004e005f7308 */ /* 0x000e620000000800 */
[----:B------:R-:W-:Y:S01]  /*75f0*/  FMUL R72, R72, 1.4426950216293334961 ;  /* 0x3fb8aa3b48487820 */ /* 0x000fe20000400000 */
[----:B------:R-:W-:Y:S01]  /*7600*/  F2FP.BF16.F32.PACK_AB R20, R85, R58 ;  /* 0x0000003a5514723e */ /* 0x000fe200000010ff */
[----:B0-----:R-:W-:Y:S01]  /*7610*/  FADD R85, R31, R66 ;  /* 0x000000421f557221 */ /* 0x001fe20000000000 */
[----:B------:R-:W-:-:S04]  /*7620*/  F2FP.BF16.F32.PACK_AB R16, R89, R16 ;  /* 0x000000105910723e */ /* 0x000fc800000010ff */
[----:B------:R-:W0:Y:S01]  /*7630*/  MUFU.EX2 R70, R74 ;  /* 0x0000004a00467308 */ /* 0x000e220000000800 */
[----:B--2---:R-:W-:Y:S01]  /*7640*/  FADD R85, R0, R85 ;  /* 0x0000005500557221 */ /* 0x004fe20000000000 */
[----:B------:R-:W-:Y:S01]  /*7650*/  FADD R52, R52, -R3 ;  /* 0x8000000334347221 */ /* 0x000fe20000000000 */
[----:B------:R-:W-:Y:S01]  /*7660*/  F2FP.BF16.F32.PACK_AB R19, R60, R19 ;  /* 0x000000133c13723e */ /* 0x000fe200000010ff */
[----:B------:R-:W-:-:S04]  /*7670*/  FMUL R62, R62, 1.4426950216293334961 ;  /* 0x3fb8aa3b3e3e7820 */ /* 0x000fc80000400000 */
[----:B------:R-:W2:Y:S01]  /*7680*/  MUFU.EX2 R89, R72 ;  /* 0x0000004800597308 */ /* 0x000ea20000000800 */
[----:B------:R-:W-:Y:S01]  /*7690*/  F2FP.BF16.F32.PACK_AB R23, R54, R23 ;  /* 0x000000173617723e */ /* 0x000fe200000010ff */
[----:B---3--:R-:W-:Y:S01]  /*76a0*/  FADD R54, R32, R85 ;  /* 0x0000005520367221 */ /* 0x008fe20000000000 */
[----:B------:R-:W-:Y:S01]  /*76b0*/  F2FP.BF16.F32.PACK_AB R25, R50, R25 ;  /* 0x000000193219723e */ /* 0x000fe200000010ff */
[----:B------:R-:W-:Y:S01]  /*76c0*/  FADD R50, R26, -R3 ;  /* 0x800000031a327221 */ /* 0x000fe20000000000 */
[----:B------:R-:W-:-:S03]  /*76d0*/  FMUL R52, R52, 1.4426950216293334961 ;  /* 0x3fb8aa3b34347820 */ /* 0x000fc60000400000 */
[----:B------:R-:W3:Y:S01]  /*76e0*/  MUFU.EX2 R60, R64 ;  /* 0x00000040003c7308 */ /* 0x000ee20000000800 */
[----:B------:R-:W-:Y:S01]  /*76f0*/  F2FP.BF16.F32.PACK_AB R22, R83, R22 ;  /* 0x000000165316723e */ /* 0x000fe200000010ff */
[----:B------:R-:W-:Y:S01]  /*7700*/  FMUL R50, R50, 1.4426950216293334961 ;  /* 0x3fb8aa3b32327820 */ /* 0x000fe20000400000 */
[----:B------:R-:W-:Y:S01]  /*7710*/  F2FP.BF16.F32.PACK_AB R24, R81, R24 ;  /* 0x000000185118723e */ /* 0x000fe200000010ff */
[----:B-1----:R-:W-:-:S04]  /*7720*/  FADD R81, R95, R54 ;  /* 0x000000365f517221 */ /* 0x002fc80000000000 */
[----:B------:R-:W1:Y:S01]  /*7730*/  MUFU.EX2 R83, R62 ;  /* 0x0000003e00537308 */ /* 0x000e620000000800 */
[----:B------:R-:W-:Y:S02]  /*7740*/  F2FP.BF16.F32.PACK_AB R26, R79, R48 ;  /* 0x000000304f1a723e */ /* 0x000fe400000010ff */
[----:B------:R-:W-:Y:S01]  /*7750*/  F2FP.BF16.F32.PACK_AB R29, R34, R29 ;  /* 0x0000001d221d723e */ /* 0x000fe200000010ff */
[----:B0-----:R-:W-:-:S04]  /*7760*/  FADD R34, R70, R81 ;  /* 0x0000005146227221 */ /* 0x001fc80000000000 */
[----:B------:R-:W0:Y:S01]  /*7770*/  MUFU.EX2 R52, R52 ;  /* 0x0000003400347308 */ /* 0x000e220000000800 */
[----:B------:R-:W-:Y:S01]  /*7780*/  F2FP.BF16.F32.PACK_AB R30, R33, R30 ;  /* 0x0000001e211e723e */ /* 0x000fe200000010ff */
[----:B--2---:R-:W-:Y:S01]  /*7790*/  FADD R33, R89, R34 ;  /* 0x0000002259217221 */ /* 0x004fe20000000000 */
[----:B------:R-:W-:-:S05]  /*77a0*/  LOP3.LUT R136, R138, 0xff, RZ, 0xc0, !PT ;  /* 0x000000ff8a887812 */ /* 0x000fca00078ec0ff */
[----:B------:R-:W2:Y:S01]  /*77b0*/  MUFU.EX2 R79, R50 ;  /* 0x00000032004f7308 */ /* 0x000ea20000000800 */
[----:B------:R-:W-:Y:S01]  /*77c0*/  UIADD3 UR10, UPT, UPT, UR70, 0x180, URZ ;  /* 0x00000180460a7890 */ /* 0x000fe2000fffe0ff */
[----:B------:R-:W-:Y:S01]  /*77d0*/  F2FP.BF16.F32.PACK_AB R31, R0, R31 ;  /* 0x0000001f001f723e */ /* 0x000fe200000010ff */
[----:B------:R-:W-:Y:S01]  /*77e0*/  USHF.R.U32.HI UR7, URZ, 0x2, UR7 ;  /* 0x00000002ff077899 */ /* 0x000fe20008011607 */
[----:B---3--:R-:W-:Y:S01]  /*77f0*/  FADD R0, R60, R33 ;  /* 0x000000213c007221 */ /* 0x008fe20000000000 */
[----:B------:R-:W-:Y:S01]  /*7800*/  IMAD.SHL.U32 R136, R136, 0x2, RZ ;  /* 0x0000000288887824 */ /* 0x000fe200078e00ff */
[----:B------:R-:W-:Y:S01]  /*7810*/  UIADD3 UR6, UPT, UPT, UR6, UR10, URZ ;  /* 0x0000000a06067290 */ /* 0x000fe2000fffe0ff */
[----:B------:R-:W-:Y:S01]  /*7820*/  F2FP.BF16.F32.PACK_AB R28, R35, R28 ;  /* 0x0000001c231c723e */ /* 0x000fe200000010ff */
[----:B-1----:R-:W-:Y:S02]  /*7830*/  FADD R35, R83, R0 ;  /* 0x0000000053237221 */ /* 0x002fe40000000000 */
[----:B------:R-:W-:Y:S01]  /*7840*/  LOP3.LUT R136, R136, UR7, RZ, 0x3c, !PT ;  /* 0x0000000788887c12 */ /* 0x000fe2000f8e3cff */
[----:B------:R-:W-:Y:S01]  /*7850*/  ULEA UR9, UR9, UR6, 0x3 ;  /* 0x0000000609097291 */ /* 0x000fe2000f8e18ff */
[----:B0-----:R-:W-:Y:S01]  /*7860*/  FADD R0, R52, R35 ;  /* 0x0000002334007221 */ /* 0x001fe20000000000 */
[----:B------:R-:W-:-:S02]  /*7870*/  F2FP.BF16.F32.PACK_AB R6, R99, R6 ;  /* 0x000000066306723e */ /* 0x000fc400000010ff */
[----:B------:R-:W-:Y:S02]  /*7880*/  F2FP.BF16.F32.PACK_AB R12, R93, R12 ;  /* 0x0000000c5d0c723e */ /* 0x000fe400000010ff */
[----:B------:R-:W-:Y:S02]  /*7890*/  F2FP.BF16.F32.PACK_AB R18, R87, R18 ;  /* 0x000000125712723e */ /* 0x000fe400000010ff */
[----:B------:R-:W-:Y:S02]  /*78a0*/  F2FP.BF16.F32.PACK_AB R21, R56, R21 ;  /* 0x000000153815723e */ /* 0x000fe400000010ff */
[----:B------:R-:W-:Y:S02]  /*78b0*/  F2FP.BF16.F32.PACK_AB R27, R46, R27 ;  /* 0x0000001b2e1b723e */ /* 0x000fe400000010ff */
[----:B------:R-:W-:Y:S02]  /*78c0*/  F2FP.BF16.F32.PACK_AB R32, R95, R32 ;  /* 0x000000205f20723e */ /* 0x000fe400000010ff */
[----:B------:R-:W-:-:S02]  /*78d0*/  F2FP.BF16.F32.PACK_AB R33, R89, R70 ;  /* 0x000000465921723e */ /* 0x000fc400000010ff */
[----:B------:R-:W-:Y:S02]  /*78e0*/  F2FP.BF16.F32.PACK_AB R34, R83, R60 ;  /* 0x0000003c5322723e */ /* 0x000fe400000010ff */
[----:B--2---:R-:W-:Y:S01]  /*78f0*/  F2FP.BF16.F32.PACK_AB R35, R79, R52 ;  /* 0x000000344f23723e */ /* 0x004fe200000010ff */
[----:B------:R-:W-:Y:S06]  /*7900*/  @!P0 BRA `(.L_x_9) ;  /* 0x0000000000048947 */ /* 0x000fec0003800000 */
[----:B------:R0:W-:Y:S02]  /*7910*/  STTM.x32 tmem[UR9], R4 ;  /* 0x00000004000079ed */ /* 0x0001e400082c0009 */
.L_x_9:
[----:B0-----:R-:W-:Y:S01]  /*7920*/  LOP3.LUT R4, R136, 0x40, RZ, 0x3c, !PT ;  /* 0x0000004088047812 */ /* 0x001fe200078e3cff */
[----:B-----5:R-:W-:Y:S01]  /*7930*/  STS.U16 [R136+UR71+0x10000], R77 ;  /* 0x0100004d88007988 */ /* 0x020fe20008000447 */
[----:B------:R-:W-:Y:S01]  /*7940*/  FADD R141, R79, R0 ;  /* 0x000000004f8d7221 */ /* 0x000fe20000000000 */
[----:B------:R-:W-:Y:S02]  /*7950*/  FADD R0, -R3, -INF ;  /* 0xff80000003007421 */ /* 0x000fe40000000100 */
[----:B------:R-:W-:Y:S02]  /*7960*/  STS.U16 [R136+UR71+0x10400], R75 ;  /* 0x0104004b88007988 */ /* 0x000fe40008000447 */
[----:B------:R-:W-:Y:S02]  /*7970*/  FMUL R0, R0, 1.4426950216293334961 ;  /* 0x3fb8aa3b00007820 */ /* 0x000fe40000400000 */
[----:B------:R-:W-:Y:S04]  /*7980*/  STS.U16 [R136+UR71+0x10800], R73 ;  /* 0x0108004988007988 */ /* 0x000fe80008000447 */
[----:B------:R-:W-:Y:S01]  /*7990*/  STS.U16 [R136+UR71+0x10c00], R71 ;  /* 0x010c004788007988 */ /* 0x000fe20008000447 */
[----:B------:R-:W0:Y:S03]  /*79a0*/  MUFU.EX2 R0, R0 ;  /* 0x0000000000007308 */ /* 0x000e260000000800 */
[----:B------:R-:W-:Y:S04]  /*79b0*/  STS.U16 [R136+UR71+0x11000], R69 ;  /* 0x0110004588007988 */ /* 0x000fe80008000447 */
[----:B------:R-:W-:Y:S04]  /*79c0*/  STS.U16 [R136+UR71+0x11400], R67 ;  /* 0x0114004388007988 */ /* 0x000fe80008000447 */
[----:B------:R-:W-:Y:S04]  /*79d0*/  STS.U16 [R136+UR71+0x11800], R65 ;  /* 0x0118004188007988 */ /* 0x000fe80008000447 */
[----:B------:R-:W-:Y:S01]  /*79e0*/  STS.U16 [R136+UR71+0x11c00], R63 ;  /* 0x011c003f88007988 */ /* 0x000fe20008000447 */
[----:B0-----:R-:W-:-:S03]  /*79f0*/  FADD R141, R0, R141 ;  /* 0x0000008d008d7221 */ /* 0x001fc60000000000 */
        /* <DEDUP_REMOVED lines=23> */
[----:B------:R0:W-:Y:S01]  /*7b70*/  STS.U16 [R4+UR71+0x13e00], R133 ;  /* 0x013e008504007988 */ /* 0x0001e20008000447 */
[----:B------:R-:W1:Y:S02]  /*7b80*/  FENCE.VIEW.ASYNC.T ;  /* 0x00000000000073c6 */ /* 0x000e640000000200 */
[----:B-1----:R-:W-:Y:S06]  /*7b90*/  BAR.SYNC.DEFER_BLOCKING 0x0 ;  /* 0x0000000000007b1d */ /* 0x002fec0000010000 */
[----:B0-----:R-:W0:Y:S01]  /*7ba0*/  LDTM.x128 R4, tmem[UR13] ;  /* 0x0000000d000479ee */ /* 0x001e2200083c0000 */
[----:B------:R-:W-:Y:S01]  /*7bb0*/  NOP ;  /* 0x0000000000007918 */ /* 0x000fe20000000000 */
[----:B------:R-:W-:Y:S05]  /*7bc0*/  @!P0 BRA `(.L_x_10) ;  /* 0x0000000800048947 */ /* 0x000fea0003800000 */
[C---:B0-----:R-:W-:Y:S01]  /*7bd0*/  FMUL R4, R0.reuse, R4 ;  /* 0x0000000400047220 */ /* 0x041fe20000400000 */
[C---:B------:R-:W-:Y:S01]  /*7be0*/  FMUL R5, R0.reuse, R5 ;  /* 0x0000000500057220 */ /* 0x040fe20000400000 */
        /* <DEDUP_REMOVED lines=125> */
[----:B------:R-:W-:-:S04]  /*83c0*/  FMUL R131, R0, R131 ;  /* 0x0000008300837220 */ /* 0x000fc80000400000 */
[----:B------:R1:W-:Y:S03]  /*83d0*/  STTM.x128 tmem[UR13], R4 ;  /* 0x00000004000079ed */ /* 0x0003e600083c000d */
.L_x_10:
[----:B0-----:R-:W0:Y:S02]  /*83e0*/  FENCE.VIEW.ASYNC.T ;  /* 0x00000000000073c6 */ /* 0x001e240000000200 */
[----:B0-----:R-:W-:Y:S01]  /*83f0*/  BAR.SYNC.DEFER_BLOCKING 0x0 ;  /* 0x0000000000007b1d */ /* 0x001fe20000010000 */
[----:B------:R-:W-:Y:S01]  /*8400*/  UIADD3 UR8, UPT, UPT, UR71, 0x1c000, URZ ;  /* 0x0001c00047087890 */ /* 0x000fe2000fffe0ff */
[----:B------:R-:W-:Y:S02]  /*8410*/  FSEL R0, R3, -INF , P0 ;  /* 0xff80000003007808 */ /* 0x000fe40000000000 */
[----:B------:R-:W-:Y:S02]  /*8420*/  FSEL R141, R141, 1, P0 ;  /* 0x3f8000008d8d7808 */ /* 0x000fe40000000000 */
[----:B------:R0:W-:Y:S06]  /*8430*/  MEMBAR.ALL.CTA ;  /* 0x0000000000007992 */ /* 0x0001ec0000008000 */
[----:B0-----:R-:W0:Y:S02]  /*8440*/  FENCE.VIEW.ASYNC.S ;  /* 0x00000000000073c6 */ /* 0x001e240000000000 */
[----:B0-----:R-:W-:Y:S06]  /*8450*/  BAR.SYNC.DEFER_BLOCKING 0x0 ;  /* 0x0000000000007b1d */ /* 0x001fec0000010000 */
[----:B------:R-:W-:Y:S05]  /*8460*/  @!P1 BRA `(.L_x_11) ;  /* 0x0000000000e09947 */ /* 0x000fea0003800000 */
[----:B------:R-:W-:Y:S01]  /*8470*/  UIADD3 UR7, UPT, UPT, UR71, 0x10000, URZ ;  /* 0x0001000047077890 */ /* 0x000fe2000fffe0ff */
[----:B------:R-:W-:Y:S01]  /*8480*/  BSSY.RECONVERGENT B0, `(.L_x_12) ;  /* 0x0000035000007945 */ /* 0x000fe20003800200 */
[----:B------:R-:W-:Y:S01]  /*8490*/  UMOV UR6, URZ ;  /* 0x000000ff00067c82 */ /* 0x000fe20008000000 */
[----:B------:R-:W-:Y:S02]  /*84a0*/  UIADD3 UR38, UPT, UPT, UR70, 0x188, URZ ;  /* 0x0000018846267890 */ /* 0x000fe4000fffe0ff */
[----:B------:R-:W-:Y:S02]  /*84b0*/  USHF.R.U32.HI UR7, URZ, 0x4, UR7 ;  /* 0x00000004ff077899 */ /* 0x000fe40008011607 */
[----:B------:R-:W-:Y:S02]  /*84c0*/  UIADD3 UR39, UPT, UPT, UR70, 0x190, URZ ;  /* 0x0000019046277890 */ /* 0x000fe4000fffe0ff */
[----:B------:R-:W-:Y:S02]  /*84d0*/  USGXT.U32 UR16, UR7, 0xe ;  /* 0x0000000e0710789a */ /* 0x000fe40008000000 */
[----:B------:R-:W-:-:S02]  /*84e0*/  UIADD3 UR40, UPT, UPT, UR70, 0x198, URZ ;  /* 0x0000019846287890 */ /* 0x000fc4000fffe0ff */
[----:B------:R-:W-:Y:S02]  /*84f0*/  UIADD3 UR30, UP2, UPT, UR16, 0x2, URZ ;  /* 0x00000002101e7890 */ /* 0x000fe4000ff5e0ff */
[----:B------:R-:W-:Y:S02]  /*8500*/  UIADD3 UR41, UPT, UPT, UR70, 0x80, URZ ;  /* 0x0000008046297890 */ /* 0x000fe4000fffe0ff */
[----:B------:R-:W-:Y:S02]  /*8510*/  UIADD3.X UR31, UPT, UPT, UR6, 0x40004040, URZ, UP2, !UPT ;  /* 0x40004040061f7890 */ /* 0x000fe400097fe4ff */
[----:B------:R-:W-:Y:S02]  /*8520*/  UIADD3 UR6, UP2, UPT, UR30, 0x2, URZ ;  /* 0x000000021e067890 */ /* 0x000fe4000ff5e0ff */
[----:B------:R-:W-:Y:S02]  /*8530*/  UIADD3 UR34, UP3, UPT, UR30, 0x4, URZ ;  /* 0x000000041e227890 */ /* 0x000fe4000ff7e0ff */
[----:B------:R-:W-:-:S02]  /*8540*/  UIADD3.X UR7, UPT, UPT, UR31, URZ, URZ, UP2, !UPT ;  /* 0x000000ff1f077290 */ /* 0x000fc400097fe4ff */
[----:B------:R-:W-:Y:S02]  /*8550*/  UIADD3.X UR35, UPT, UPT, UR31, URZ, URZ, UP3, !UPT ;  /* 0x000000ff1f237290 */ /* 0x000fe40009ffe4ff */
[----:B------:R-:W-:Y:S01]  /*8560*/  UIADD3 UR42, UPT, UPT, UR70, 0x1a0, URZ ;  /* 0x000001a0462a7890 */ /* 0x000fe2000fffe0ff */
[----:B------:R-:W-:Y:S01]  /*8570*/  ELECT P0, URZ, PT ;  /* 0x0000000000ff782f */ /* 0x000fe20003800000 */
[----:B------:R-:W-:Y:S02]  /*8580*/  UIADD3 UR46, UPT, UPT, UR70, 0x80, URZ ;  /* 0x00000080462e7890 */ /* 0x000fe4000fffe0ff */
[----:B------:R-:W-:Y:S02]  /*8590*/  UIADD3 UR43, UPT, UPT, UR70, 0x1a8, URZ ;  /* 0x000001a8462b7890 */ /* 0x000fe4000fffe0ff */
[----:B------:R-:W-:Y:S02]  /*85a0*/  UIADD3 UR47, UPT, UPT, UR70, 0x80, URZ ;  /* 0x00000080462f7890 */ /* 0x000fe4000fffe0ff */
[----:B------:R-:W-:Y:S01]  /*85b0*/  UIADD3 UR44, UPT, UPT, UR70, 0x1b0, URZ ;  /* 0x000001b0462c7890 */ /* 0x000fe2000fffe0ff */
[----:B------:R-:W-:Y:S01]  /*85c0*/  UMOV UR18, 0x0 ;  /* 0x0000000000127882 */ /* 0x000fe20000000000 */
[----:B------:R-:W-:Y:S01]  /*85d0*/  UMOV UR19, 0x8200490 ;  /* 0x0820049000137882 */ /* 0x000fe20000000000 */
[----:B------:R-:W-:-:S02]  /*85e0*/  UIADD3 UR48, UPT, UPT, UR70, 0x80, URZ ;  /* 0x0000008046307890 */ /* 0x000fc4000fffe0ff */
[----:B------:R-:W-:Y:S01]  /*85f0*/  UIADD3 UR45, UPT, UPT, UR70, 0x1b8, URZ ;  /* 0x000001b8462d7890 */ /* 0x000fe2000fffe0ff */
[----:B------:R-:W-:Y:S01]  /*8600*/  UMOV UR17, 0x40004040 ;  /* 0x4000404000117882 */ /* 0x000fe20000000000 */
[----:B------:R-:W-:Y:S01]  /*8610*/  UMOV UR24, 0x0 ;  /* 0x0000000000187882 */ /* 0x000fe20000000000 */
[----:B------:R-:W-:Y:S01]  /*8620*/  UMOV UR25, 0x8200490 ;  /* 0x0820049000197882 */ /* 0x000fe20000000000 */
[----:B------:R-:W-:Y:S01]  /*8630*/  UMOV UR22, 0x0 ;  /* 0x0000000000167882 */ /* 0x000fe20000000000 */
[----:B------:R-:W-:Y:S01]  /*8640*/  UMOV UR23, 0x8200490 ;  /* 0x0820049000177882 */ /* 0x000fe20000000000 */
[----:B------:R0:W-:Y:S01]  /*8650*/  UTCHMMA tmem[UR10], gdesc[UR16], tmem[UR70], tmem[UR18], idesc[UR19], UPT ;  /* 0x00ff12100a0079ea */ /* 0x0001e2000b800046 */
        /* <DEDUP_REMOVED lines=15> */
[----:B------:R0:W-:Y:S01]  /*8750*/  UTCHMMA tmem[UR44], gdesc[UR6], tmem[UR47], tmem[UR32], idesc[UR33], UPT ;  /* 0x00ff20062c0079ea */ /* 0x0001e2000b80002f */
[----:B------:R0:W-:Y:S01]  /*8760*/  UTCHMMA tmem[UR45], gdesc[UR34], tmem[UR48], tmem[UR36], idesc[UR37], UPT ;  /* 0x00ff24222d0079ea */ /* 0x0001e2000b800030 */
[----:B------:R-:W-:Y:S05]  /*8770*/  @!P0 BRA `(.L_x_13) ;  /* 0x0000000000148947 */ /* 0x000fea0003800000 */
[----:B0-----:R-:W-:Y:S01]  /*8780*/  UMOV UR6, UR8 ;  /* 0x0000000800067c82 */ /* 0x001fe20008000000 */
[----:B------:R-:W-:Y:S02]  /*8790*/  UMOV UR7, URZ ;  /* 0x000000ff00077c82 */ /* 0x000fe40008000000 */
[----:B------:R-:W-:Y:S02]  /*87a0*/  UMOV UR6, UR6 ;  /* 0x0000000600067c82 */ /* 0x000fe40008000000 */
[----:B------:R2:W-:Y:S01]  /*87b0*/  UTCBAR [UR6], URZ ;  /* 0x000000ff060073e9 */ /* 0x0005e200080000ff */
[----:B------:R-:W-:Y:S02]  /*87c0*/  NOP ;  /* 0x0000000000007918 */ /* 0x000fe40000000000 */
.L_x_13:
[----:B0-2---:R-:W-:Y:S05]  /*87d0*/  BSYNC.RECONVERGENT B0 ;  /* 0x0000000000007941 */ /* 0x005fea0003800200 */
.L_x_12:
[----:B------:R-:W-:Y:S05]  /*87e0*/  BRA `(.L_x_14) ;  /* 0x0000000000087947 */ /* 0x000fea0003800000 */
.L_x_11:
[----:B------:R-:W-:-:S09]  /*87f0*/  UISETP.GE.AND UP2, UPT, UR74, URZ, UPT ;  /* 0x000000ff4a00728c */ /* 0x000fd2000bf46270 */
[----:B------:R-:W-:Y:S05]  /*8800*/  BRA.U !UP2, `(.L_x_15) ;  /* 0x000000610aa07547 */ /* 0x000fea000b800000 */
.L_x_14:
[----:B------:R-:W-:Y:S01]  /*8810*/  USHF.R.U32.HI UR16, URZ, 0x4, UR5 ;  /* 0x00000004ff107899 */ /* 0x000fe20008011605 */
[----:B------:R-:W-:Y:S01]  /*8820*/  SHF.L.U32 R3, R132, 0x6, RZ ;  /* 0x0000000684037819 */ /* 0x000fe200000006ff */
[----:B------:R-:W-:Y:S01]  /*8830*/  USHF.R.U32.HI UR19, URZ, 0x4, UR71 ;  /* 0x00000004ff137899 */ /* 0x000fe20008011647 */
[----:B------:R-:W-:Y:S01]  /*8840*/  CS2R R132, SRZ ;  /* 0x0000000000847805 */ /* 0x000fe2000001ff00 */
[----:B------:R-:W-:Y:S02]  /*8850*/  UIADD3 UR18, UPT, UPT, UR71, 0x18000, URZ ;  /* 0x0001800047127890 */ /* 0x000fe4000fffe0ff */
[----:B------:R-:W-:Y:S01]  /*8860*/  USGXT.U32 UR16, UR16, 0xe ;  /* 0x0000000e1010789a */ /* 0x000fe20008000000 */
[----:B------:R-:W-:Y:S01]  /*8870*/  IMAD.MOV.U32 R134, RZ, RZ, R3 ;  /* 0x000000ffff867224 */ /* 0x000fe200078e0003 */
[----:B------:R-:W-:Y:S02]  /*8880*/  USGXT.U32 UR19, UR19, 0xe ;  /* 0x0000000e1313789a */ /* 0x000fe40008000000 */
[----:B------:R-:W-:-:S02]  /*8890*/  USHF.R.U32.HI UR22, URZ, 0x4, UR18 ;  /* 0x00000004ff167899 */ /* 0x000fc40008011612 */
[----:B------:R-:W-:Y:S02]  /*88a0*/  UIADD3 UR20, UP3, UPT, UR16, 0x2, URZ ;  /* 0x0000000210147890 */ /* 0x000fe4000ff7e0ff */
[----:B------:R-:W-:Y:S02]  /*88b0*/  UISETP.NE.U32.AND UP2, UPT, UR4, URZ, UPT ;  /* 0x000000ff0400728c */ /* 0x000fe4000bf45070 */
[----:B------:R-:W-:Y:S01]  /*88c0*/  UIADD3 UR18, UP4, UPT, UR19, 0x4000080, URZ ;  /* 0x0400008013127890 */ /* 0x000fe2000ff9e0ff */
[----:B------:R-:W-:Y:S01]  /*88d0*/  UMOV UR4, URZ ;  /* 0x000000ff00047c82 */ /* 0x000fe20008000000 */
[----:B------:R-:W-:Y:S01]  /*88e0*/  UMOV UR17, URZ ;  /* 0x000000ff00117c82 */ /* 0x000fe20008000000 */
[----:B------:R-:W-:Y:S02]  /*88f0*/  ULOP3.LUT UR72, UR19, 0x4000000, URZ, 0xfc, !UPT ;  /* 0x0400000013487892 */ /* 0x000fe4000f8efcff */
[----:B------:R-:W-:Y:S02]  /*8900*/  UIADD3.X UR21, UPT, UPT, UR4, 0x40004040, URZ, UP3, !UPT ;  /* 0x4000404004157890 */ /* 0x000fe40009ffe4ff */
[----:B------:R-:W-:-:S02]  /*8910*/  UIADD3.X UR19, UPT, UPT, UR17, 0x40004040, URZ, UP4, !UPT ;  /* 0x4000404011137890 */ /* 0x000fc4000a7fe4ff */
[----:B------:R-:W-:Y:S02]  /*8920*/  UIADD3 UR28, UP3, UPT, UR18, 0x180, URZ ;  /* 0x00000180121c7890 */ /* 0x000fe4000ff7e0ff */
[----:B------:R-:W-:Y:S02]  /*8930*/  UIADD3 UR24, UP5, UPT, UR18, 0x80, URZ ;  /* 0x0000008012187890 */ /* 0x000fe4000ffbe0ff */
[----:B------:R-:W-:Y:S02]  /*8940*/  UIADD3 UR26, UP6, UPT, UR18, 0x100, URZ ;  /* 0x00000100121a7890 */ /* 0x000fe4000ffde0ff */
[----:B------:R-:W-:Y:S02]  /*8950*/  UIADD3.X UR29, UPT, UPT, UR19, URZ, URZ, UP3, !UPT ;  /* 0x000000ff131d7290 */ /* 0x000fe40009ffe4ff */
[----:B------:R-:W-:Y:S02]  /*8960*/  UIADD3 UR36, UP3, UPT, UR18, 0x780, URZ ;  /* 0x0000078012247890 */ /* 0x000fe4000ff7e0ff */
[----:B------:R-:W-:-:S02]  /*8970*/  UIADD3.X UR25, UPT, UPT, UR19, URZ, URZ, UP5, !UPT ;  /* 0x000000ff13197290 */ /* 0x000fc4000affe4ff */
[----:B------:R-:W-:Y:S02]  /*8980*/  UIADD3.X UR27, UPT, UPT, UR19, URZ, URZ, UP6, !UPT ;  /* 0x000000ff131b7290 */ /* 0x000fe4000b7fe4ff */
[----:B------:R-:W-:Y:S02]  /*8990*/  UIADD3 UR30, UP4, UPT, UR18, 0x200, URZ ;  /* 0x00000200121e7890 */ /* 0x000fe4000ff9e0ff */
[----:B------:R-:W-:Y:S02]  /*89a0*/  UIADD3 UR32, UP5, UPT, UR18, 0x280, URZ ;  /* 0x0000028012207890 */ /* 0x000fe4000ffbe0ff */
[----:B------:R-:W-:Y:S02]  /*89b0*/  UIADD3 UR34, UP6, UPT, UR18, 0x300, URZ ;  /* 0x0000030012227890 */ /* 0x000fe4000ffde0ff */
[----:B------:R-:W-:Y:S02]  /*89c0*/  UIADD3.X UR37, UPT, UPT, UR19, URZ, URZ, UP3, !UPT ;  /* 0x000000ff13257290 */ /* 0x000fe40009ffe4ff */
[----:B------:R-:W-:-:S02]  /*89d0*/  UIADD3 UR44, UP3, UPT, UR18, 0x980, URZ ;  /* 0x00000980122c7890 */ /* 0x000fc4000ff7e0ff */
[----:B------:R-:W-:Y:S02]  /*89e0*/  USGXT.U32 UR22, UR22, 0xe ;  /* 0x0000000e1616789a */ /* 0x000fe40008000000 */
[----:B------:R-:W-:Y:S02]  /*89f0*/  UIADD3.X UR31, UPT, UPT, UR19, URZ, URZ, UP4, !UPT ;  /* 0x000000ff131f7290 */ /* 0x000fe4000a7fe4ff */
[----:B------:R-:W-:Y:S02]  /*8a00*/  UIADD3.X UR33, UPT, UPT, UR19, URZ, URZ, UP5, !UPT ;  /* 0x000000ff13217290 */ /* 0x000fe4000affe4ff */
[----:B------:R-:W-:Y:S02]  /*8a10*/  UIADD3.X UR35, UPT, UPT, UR19, URZ, URZ, UP6, !UPT ;  /* 0x000000ff13237290 */ /* 0x000fe4000b7fe4ff */
[----:B------:R-:W-:Y:S02]  /*8a20*/  USHF.L.U32 UR75, UR75, 0x6, URZ ;  /* 0x000000064b4b7899 */ /* 0x000fe400080006ff */
[----:B------:R-:W-:-:S02]  /*8a30*/  UIADD3 UR38, UP4, UPT, UR18, 0x800, URZ ;  /* 0x0000080012267890 */ /* 0x000fc4000ff9e0ff */
[----:B------:R-:W-:Y:S02]  /*8a40*/  UIADD3 UR40, UP5, UPT, UR18, 0x880, URZ ;  /* 0x0000088012287890 */ /* 0x000fe4000ffbe0ff */
[----:B------:R-:W-:Y:S01]  /*8a50*/  UIADD3 UR42, UP6, UPT, UR18, 0x900, URZ ;  /* 0x00000900122a7890 */ /* 0x000fe2000ffde0ff */
[----:B------:R-:W-:Y:S01]  /*8a60*/  IMAD.U32 R135, RZ, RZ, UR75 ;  /* 0x0000004bff877e24 */ /* 0x000fe2000f8e00ff */
[----:B------:R-:W-:Y:S02]  /*8a70*/  UIADD3.X UR45, UPT, UPT, UR19, URZ, URZ, UP3, !UPT ;  /* 0x000000ff132d7290 */ /* 0x000fe40009ffe4ff */
[----:B------:R-:W-:Y:S01]  /*8a80*/  UIADD3 UR52, UP3, UPT, UR22, 0x2, URZ ;  /* 0x0000000216347890 */ /* 0x000fe2000ff7e0ff */
[----:B------:R-:W-:Y:S01]  /*8a90*/  UMOV UR5, URZ ;  /* 0x000000ff00057c82 */ /* 0x000fe20008000000 */
[----:B------:R-:W-:Y:S02]  /*8aa0*/  UIADD3.X UR39, UPT, UPT, UR19, URZ, URZ, UP4, !UPT ;  /* 0x000000ff13277290 */ /* 0x000fe4000a7fe4ff */
[----:B------:R-:W-:-:S02]  /*8ab0*/  UIADD3.X UR41, UPT, UPT, UR19, URZ, URZ, UP5, !UPT ;  /* 0x000000ff13297290 */ /* 0x000fc4000affe4ff */
[----:B------:R-:W-:Y:S02]  /*8ac0*/  UIADD3.X UR43, UPT, UPT, UR19, URZ, URZ, UP6, !UPT ;  /* 0x000000ff132b7290 */ /* 0x000fe4000b7fe4ff */
[----:B------:R-:W-:Y:S02]  /*8ad0*/  UIADD3 UR46, UP4, UPT, UR18, 0xa00, URZ ;  /* 0x00000a00122e7890 */ /* 0x000fe4000ff9e0ff */
[----:B------:R-:W-:Y:S02]  /*8ae0*/  UIADD3 UR48, UP5, UPT, UR18, 0xa80, URZ ;  /* 0x00000a8012307890 */ /* 0x000fe4000ffbe0ff */
[----:B------:R-:W-:Y:S02]  /*8af0*/  UIADD3 UR50, UP6, UPT, UR18, 0xb00, URZ ;  /* 0x00000b0012327890 */ /* 0x000fe4000ffde0ff */
[----:B------:R-:W-:Y:S02]  /*8b00*/  UIADD3.X UR53, UPT, UPT, UR5, 0x40004040, URZ, UP3, !UPT ;  /* 0x4000404005357890 */ /* 0x000fe40009ffe4ff */
[----:B------:R-:W-:Y:S01]  /*8b10*/  UIADD3 UR74, UPT, UPT, UR74, 0xc0, URZ ;  /* 0x000000c04a4a7890 */ /* 0x000fe2000fffe0ff */
[----:B------:R-:W-:Y:S01]  /*8b20*/  UMOV UR7, 0x1 ;  /* 0x0000000100077882 */ /* 0x000fe20000000000 */
[----:B------:R-:W-:Y:S01]  /*8b30*/  UMOV UR73, URZ ;  /* 0x000000ff00497c82 */ /* 0x000fe20008000000 */
[----:B------:R-:W-:Y:S01]  /*8b40*/  UMOV UR6, URZ ;  /* 0x000000ff00067c82 */ /* 0x000fe20008000000 */
[----:B------:R-:W-:-:S02]  /*8b50*/  UIADD3.X UR47, UPT, UPT, UR19, URZ, URZ, UP4, !UPT ;  /* 0x000000ff132f7290 */ /* 0x000fc4000a7fe4ff */
[----:B------:R-:W-:Y:S02]  /*8b60*/  UIADD3.X UR49, UPT, UPT, UR19, URZ, URZ, UP5, !UPT ;  /* 0x000000ff13317290 */ /* 0x000fe4000affe4ff */
[----:B------:R-:W-:Y:S02]  /*8b70*/  UIADD3.X UR51, UPT, UPT, UR19, URZ, URZ, UP6, !UPT ;  /* 0x000000ff13337290 */ /* 0x000fe4000b7fe4ff */
[----:B------:R-:W-:Y:S02]  /*8b80*/  UIADD3.64 UR54, UPT, UPT, UR20, 0x2, URZ ;  /* 0x0000000214367897 */ /* 0x000fe4000fffe0ff */
[----:B------:R-:W-:Y:S01]  /*8b90*/  UIADD3.64 UR56, UPT, UPT, UR20, 0x4, URZ ;  /* 0x0000000414387897 */ /* 0x000fe2000fffe0ff */
[----:B------:R-:W-:Y:S01]  /*8ba0*/  UMOV UR17, 0x40004040 ;  /* 0x4000404000117882 */ /* 0x000fe20000000000 */
[----:B------:R-:W-:Y:S01]  /*8bb0*/  UIADD3.64 UR58, UPT, UPT, UR20, 0x1fe, URZ ;  /* 0x000001fe143a7897 */ /* 0x000fe2000fffe0ff */
[----:B------:R-:W-:Y:S01]  /*8bc0*/  UMOV UR23, 0x40004040 ;  /* 0x4000404000177882 */ /* 0x000fe20000000000 */
[----:B------:R-:W-:-:S02]  /*8bd0*/  UIADD3.64 UR60, UPT, UPT, UR20, 0x200, URZ ;  /* 0x00000200143c7897 */ /* 0x000fc4000fffe0ff */
[----:B------:R-:W-:Y:S02]  /*8be0*/  UIADD3.64 UR62, UPT, UPT, UR20, 0x202, URZ ;  /* 0x00000202143e7897 */ /* 0x000fe4000fffe0ff */
[----:B------:R-:W-:Y:S02]  /*8bf0*/  UIADD3.64 UR64, UPT, UPT, UR20, 0x204, URZ ;  /* 0x0000020414407897 */ /* 0x000fe4000fffe0ff */
[----:B------:R-:W-:Y:S02]  /*8c00*/  UIADD3.64 UR66, UPT, UPT, UR52, 0x2, URZ ;  /* 0x0000000234427897 */ /* 0x000fe4000fffe0ff */
[----:B------:R-:W-:-:S12]  /*8c10*/  UIADD3.64 UR68, UPT, UPT, UR52, 0x4, URZ ;  /* 0x0000000434447897 */ /* 0x000fd8000fffe0ff */
.L_x_20:
[----:B-1----:R-:W2:Y:S04]  /*8c20*/  LDL.64 R4, [R1+0x38] ;  /* 0x0000380001047983 */ /* 0x002ea80000100a00 */
[----:B------:R-:W3:Y:S04]  /*8c30*/  LDL.64 R6, [R1+0x18] ;  /* 0x0000180001067983 */ /* 0x000ee80000100a00 */
[----:B------:R-:W4:Y:S04]  /*8c40*/  LDL.64 R24, [R1+0x30] ;  /* 0x0000300001187983 */ /* 0x000f280000100a00 */
[----:B------:R-:W5:Y:S04]  /*8c50*/  LDL.64 R20, [R1+0x10] ;  /* 0x0000100001147983 */ /* 0x000f680000100a00 */
[----:B------:R-:W5:Y:S04]  /*8c60*/  LDL.64 R26, [R1+0x28] ;  /* 0x00002800011a7983 */ /* 0x000f680000100a00 */
[----:B------:R-:W5:Y:S04]  /*8c70*/  LDL.64 R22, [R1+0x8] ;  /* 0x0000080001167983 */ /* 0x000f680000100a00 */
[----:B------:R-:W5:Y:S04]  /*8c80*/  LDL.64 R38, [R1] ;  /* 0x0000000001267983 */ /* 0x000f680000100a00 */
[----:B------:R-:W5:Y:S01]  /*8c90*/  LDL.64 R56, [R1+0x20] ;  /* 0x0000200001387983 */ /* 0x000f620000100a00 */
[----:B------:R-:W-:-:S04]  /*8ca0*/  IMAD.WIDE R8, R134, 0x2, R248 ;  /* 0x0000000286087825 */ /* 0x000fc800078e02f8 */
[C---:B------:R-:W-:Y:S01]  /*8cb0*/  IMAD.WIDE R10, R134.reuse, 0x2, R240 ;  /* 0x00000002860a7825 */ /* 0x040fe200078e02f0 */
[----:B------:R0:W5:Y:S03]  /*8cc0*/  LDG.E.U16 R36, desc[UR14][R8.64] ;  /* 0x0000000e08247981 */ /* 0x000166000c1e1500 */
[C---:B------:R-:W-:Y:S01]  /*8cd0*/  IMAD.WIDE R12, R134.reuse, 0x2, R232 ;  /* 0x00000002860c7825 */ /* 0x040fe200078e02e8 */
[----:B------:R1:W5:Y:S03]  /*8ce0*/  LDG.E.U16 R42, desc[UR14][R10.64] ;  /* 0x0000000e0a2a7981 */ /* 0x000366000c1e1500 */
[C---:B------:R-:W-:Y:S01]  /*8cf0*/  IMAD.WIDE R14, R134.reuse, 0x2, R224 ;  /* 0x00000002860e7825 */ /* 0x040fe200078e02e0 */
[----:B------:R0:W5:Y:S03]  /*8d00*/  LDG.E.U16 R44, desc[UR14][R12.64] ;  /* 0x0000000e0c2c7981 */ /* 0x000166000c1e1500 */
[C---:B------:R-:W-:Y:S01]  /*8d10*/  IMAD.WIDE R16, R134.reuse, 0x2, R216 ;  /* 0x0000000286107825 */ /* 0x040fe200078e02d8 */
[----:B------:R1:W5:Y:S03]  /*8d20*/  LDG.E.U16 R46, desc[UR14][R14.64] ;  /* 0x0000000e0e2e7981 */ /* 0x000366000c1e1500 */
[C---:B------:R-:W-:Y:S01]  /*8d30*/  IMAD.WIDE R18, R134.reuse, 0x2, R208 ;  /* 0x0000000286127825 */ /* 0x040fe200078e02d0 */
[----:B------:R-:W5:Y:S04]  /*8d40*/  LDG.E.U16 R50, desc[UR14][R16.64] ;  /* 0x0000000e10327981 */ /* 0x000f68000c1e1500 */
[----:B------:R-:W5:Y:S01]  /*8d50*/  LDG.E.U16 R54, desc[UR14][R18.64] ;  /* 0x0000000e12367981 */ /* 0x000f62000c1e1500 */
[----:B0-----:R-:W-:-:S04]  /*8d60*/  IMAD.WIDE R8, R134, 0x2, R246 ;  /* 0x0000000286087825 */ /* 0x001fc800078e02f6 */
[C---:B-1----:R-:W-:Y:S01]  /*8d70*/  IMAD.WIDE R10, R134.reuse, 0x2, R238 ;  /* 0x00000002860a7825 */ /* 0x042fe200078e02ee */
[----:B------:R0:W5:Y:S03]  /*8d80*/  LDG.E.U16 R40, desc[UR14][R8.64] ;  /* 0x0000000e08287981 */ /* 0x000166000c1e1500 */
[C---:B------:R-:W-:Y:S01]  /*8d90*/  IMAD.WIDE R12, R134.reuse, 0x2, R230 ;  /* 0x00000002860c7825 */ /* 0x040fe200078e02e6 */
[----:B------:R1:W5:Y:S03]  /*8da0*/  LDG.E.U16 R43, desc[UR14][R10.64] ;  /* 0x0000000e0a2b7981 */ /* 0x000366000c1e1500 */
[C---:B------:R-:W-:Y:S01]  /*8db0*/  IMAD.WIDE R14, R134.reuse, 0x2, R222 ;  /* 0x00000002860e7825 */ /* 0x040fe200078e02de */
[----:B------:R1:W5:Y:S03]  /*8dc0*/  LDG.E.U16 R45, desc[UR14][R12.64] ;  /* 0x0000000e0c2d7981 */ /* 0x000366000c1e1500 */
[C---:B0-----:R-:W-:Y:S01]  /*8dd0*/  IMAD.WIDE R8, R134.reuse, 0x2, R236 ;  /* 0x0000000286087825 */ /* 0x041fe200078e02ec */
[----:B------:R-:W5:Y:S03]  /*8de0*/  LDG.E.U16 R48, desc[UR14][R14.64] ;  /* 0x0000000e0e307981 */ /* 0x000f66000c1e1500 */
[----:B------:R-:W-:-:S06]  /*8df0*/  IMAD.WIDE R18, R134, 0x2, R228 ;  /* 0x0000000286127825 */ /* 0x000fcc00078e02e4 */
[----:B------:R-:W5:Y:S04]  /*8e00*/  LDG.E.U16 R18, desc[UR14][R18.64] ;  /* 0x0000000e12127981 */ /* 0x000f68000c1e1500 */
[----:B------:R0:W5:Y:S01]  /*8e10*/  LDG.E.U16 R15, desc[UR14][R8.64] ;  /* 0x0000000e080f7981 */ /* 0x000162000c1e1500 */
[----:B-1----:R-:W-:-:S04]  /*8e20*/  IMAD.WIDE R10, R134, 0x2, R234 ;  /* 0x00000002860a7825 */ /* 0x002fc800078e02ea */
[C---:B------:R-:W-:Y:S01]  /*8e30*/  IMAD.WIDE R12, R134.reuse, 0x2, R226 ;  /* 0x00000002860c7825 */ /* 0x040fe200078e02e2 */
[----:B------:R-:W5:Y:S03]  /*8e40*/  LDG.E.U16 R37, desc[UR14][R10.64] ;  /* 0x0000000e0a257981 */ /* 0x000f66000c1e1500 */
[C---:B0-----:R-:W-:Y:S01]  /*8e50*/  IMAD.WIDE R8, R134.reuse, 0x2, R242 ;  /* 0x0000000286087825 */ /* 0x041fe200078e02f2 */
[----:B------:R-:W5:Y:S04]  /*8e60*/  LDG.E.U16 R41, desc[UR14][R12.64] ;  /* 0x0000000e0c297981 */ /* 0x000f68000c1e1500 */
[----:B------:R-:W5:Y:S01]  /*8e70*/  LDG.E.U16 R35, desc[UR14][R8.64] ;  /* 0x0000000e08237981 */ /* 0x000f62000c1e1500 */
[----:B--2---:R-:W-:-:S04]  /*8e80*/  IMAD.WIDE R4, R134, 0x2, R4 ;  /* 0x0000000286047825 */ /* 0x004fc800078e0204 */
[C---:B---3--:R-:W-:Y:S01]  /*8e90*/  IMAD.WIDE R6, R134.reuse, 0x2, R6 ;  /* 0x0000000286067825 */ /* 0x048fe200078e0206 */
[----:B------:R4:W2:Y:S04]  /*8ea0*/  LDG.E.U16 R28, desc[UR14][R4.64] ;  /* 0x0000000e041c7981 */ /* 0x0008a8000c1e1500 */
[----:B------:R5:W3:Y:S01]  /*8eb0*/  LDG.E.U16 R32, desc[UR14][R6.64] ;  /* 0x0000000e06207981 */ /* 0x000ae2000c1e1500 */
[----:B----4-:R-:W-:-:S05]  /*8ec0*/  IMAD.WIDE R4, R134, 0x2, R24 ;  /* 0x0000000286047825 */ /* 0x010fca00078e0218 */
[----:B------:R0:W4:Y:S01]  /*8ed0*/  LDG.E.U16 R3, desc[UR14][R4.64] ;  /* 0x0000000e04037981 */ /* 0x000122000c1e1500 */
[----:B-----5:R-:W-:-:S04]  /*8ee0*/  IMAD.WIDE R6, R134, 0x2, R20 ;  /* 0x0000000286067825 */ /* 0x020fc800078e0214 */
[C---:B------:R-:W-:Y:S01]  /*8ef0*/  IMAD.WIDE R20, R134.reuse, 0x2, R214 ;  /* 0x0000000286147825 */ /* 0x040fe200078e02d6 */
[----:B------:R1:W5:Y:S03]  /*8f00*/  LDG.E.U16 R34, desc[UR14][R6.64] ;  /* 0x0000000e06227981 */ /* 0x000366000c1e1500 */
[C---:B------:R-:W-:Y:S01]  /*8f10*/  IMAD.WIDE R24, R134.reuse, 0x2, R206 ;  /* 0x0000000286187825 */ /* 0x040fe200078e02ce */
[----:B------:R1:W5:Y:S03]  /*8f20*/  LDG.E.U16 R52, desc[UR14][R20.64] ;  /* 0x0000000e14347981 */ /* 0x000366000c1e1500 */
[C---:B0-----:R-:W-:Y:S01]  /*8f30*/  IMAD.WIDE R4, R134.reuse, 0x2, R26 ;  /* 0x0000000286047825 */ /* 0x041fe200078e021a */
[----:B------:R-:W5:Y:S03]  /*8f40*/  LDG.E.U16 R53, desc[UR14][R24.64] ;  /* 0x0000000e18357981 */ /* 0x000f66000c1e1500 */
[C---:B------:R-:W-:Y:S01]  /*8f50*/  IMAD.WIDE R16, R134.reuse, 0x2, R22 ;  /* 0x0000000286107825 */ /* 0x040fe200078e0216 */
[----:B------:R-:W5:Y:S03]  /*8f60*/  LDG.E.U16 R30, desc[UR14][R4.64] ;  /* 0x0000000e041e7981 */ /* 0x000f66000c1e1500 */
[----:B-1----:R-:W-:-:S02]  /*8f70*/  IMAD.WIDE R6, R134, 0x2, R244 ;  /* 0x0000000286067825 */ /* 0x002fc400078e02f4 */
[----:B------:R-:W5:Y:S04]  /*8f80*/  LDG.E.U16 R16, desc[UR14][R16.64] ;  /* 0x0000000e10107981 */ /* 0x000f68000c1e1500 */
[----:B------:R0:W5:Y:S01]  /*8f90*/  LDG.E.U16 R14, desc[UR14][R6.64] ;  /* 0x0000000e060e7981 */ /* 0x000162000c1e1500 */
[----:B------:R-:W-:-:S04]  /*8fa0*/  IMAD.WIDE R22, R134, 0x2, R220 ;  /* 0x0000000286167825 */ /* 0x000fc800078e02dc */
[C---:B------:R-:W-:Y:S02]  /*8fb0*/  IMAD.WIDE R26, R134.reuse, 0x2, R212 ;  /* 0x00000002861a7825 */ /* 0x040fe400078e02d4 */
[----:B------:R-:W5:Y:S02]  /*8fc0*/  LDG.E.U16 R22, desc[UR14][R22.64] ;  /* 0x0000000e16167981 */ /* 0x000f64000c1e1500 */
[C---:B------:R-:W-:Y:S02]  /*8fd0*/  IMAD.WIDE R20, R134.reuse, 0x2, R204 ;  /* 0x0000000286147825 */ /* 0x040fe400078e02cc */
[----:B------:R-:W5:Y:S04]  /*8fe0*/  LDG.E.U16 R26, desc[UR14][R26.64] ;  /* 0x0000000e1a1a7981 */ /* 0x000f68000c1e1500 */
[----:B------:R1:W5:Y:S01]  /*8ff0*/  LDG.E.U16 R29, desc[UR14][R20.64] ;  /* 0x0000000e141d7981 */ /* 0x000362000c1e1500 */
[----:B0-----:R-:W-:-:S04]  /*9000*/  IMAD.WIDE R6, R134, 0x2, R38 ;  /* 0x0000000286067825 */ /* 0x001fc800078e0226 */
[C---:B------:R-:W-:Y:S01]  /*9010*/  IMAD.WIDE R4, R134.reuse, 0x2, R56 ;  /* 0x0000000286047825 */ /* 0x040fe200078e0238 */
[----:B------:R-:W5:Y:S03]  /*9020*/  LDG.E.U16 R31, desc[UR14][R6.64] ;  /* 0x0000000e061f7981 */ /* 0x000f66000c1e1500 */
[C---:B------:R-:W-:Y:S01]  /*9030*/  IMAD.WIDE R24, R134.reuse, 0x2, R210 ;  /* 0x0000000286187825 */ /* 0x040fe200078e02d2 */
[----:B------:R0:W5:Y:S03]  /*9040*/  LDG.E.U16 R33, desc[UR14][R4.64] ;  /* 0x0000000e04217981 */ /* 0x000166000c1e1500 */
[C---:B-1----:R-:W-:Y:S01]  /*9050*/  IMAD.WIDE R20, R134.reuse, 0x2, R218 ;  /* 0x0000000286147825 */ /* 0x042fe200078e02da */
[----:B------:R-:W5:Y:S03]  /*9060*/  LDG.E.U16 R47, desc[UR14][R24.64] ;  /* 0x0000000e182f7981 */ /* 0x000f66000c1e1500 */
[----:B------:R-:W-:Y:S01]  /*9070*/  IMAD.WIDE R38, R134, 0x2, R202 ;  /* 0x0000000286267825 */ /* 0x000fe200078e02ca */
[----:B------:R1:W5:Y:S04]  /*9080*/  LDG.E.U16 R51, desc[UR14][R20.64] ;  /* 0x0000000e14337981 */ /* 0x000368000c1e1500 */
[----:B------:R-:W5:Y:S01]  /*9090*/  LDG.E.U16 R49, desc[UR14][R38.64] ;  /* 0x0000000e26317981 */ /* 0x000f62000c1e1500 */
[----:B0-----:R-:W-:-:S02]  /*90a0*/  IADD3 R4, P0, PT, R132, 0x41, RZ ;  /* 0x0000004184047810 */ /* 0x001fc40007f1e0ff */
[C---:B------:R-:W-:Y:S02]  /*90b0*/  IADD3 R7, P2, PT, R132.reuse, 0x75, RZ ;  /* 0x0000007584077810 */ /* 0x040fe40007f5e0ff */
[C---:B------:R-:W-:Y:S01]  /*90c0*/  IADD3 R5, P1, PT, R132.reuse, 0x74, RZ ;  /* 0x0000007484057810 */ /* 0x040fe20007f3e0ff */
[----:B------:R-:W-:Y:S01]  /*90d0*/  IMAD.X R6, RZ, RZ, R133, P0 ;  /* 0x000000ffff067224 */ /* 0x000fe200000e0685 */
[-C--:B------:R-:W-:Y:S02]  /*90e0*/  ISETP.GT.U32.AND P5, PT, R7, R140.reuse, PT ;  /* 0x0000008c0700720c */ /* 0x080fe40003fa4070 */
[----:B------:R-:W-:Y:S02]  /*90f0*/  ISETP.GT.U32.AND P4, PT, R5, R140, PT ;  /* 0x0000008c0500720c */ /* 0x000fe40003f84070 */
[C---:B------:R-:W-:Y:S02]  /*9100*/  IADD3 R5, P3, PT, R132.reuse, 0x42, RZ ;  /* 0x0000004284057810 */ /* 0x040fe40007f7e0ff */
[----:B------:R-:W-:-:S03]  /*9110*/  IADD3 R7, P0, PT, R132, 0x43, RZ ;  /* 0x0000004384077810 */ /* 0x000fc60007f1e0ff */
[----:B------:R-:W-:Y:S01]  /*9120*/  IMAD.X R8, RZ, RZ, R133, P3 ;  /* 0x000000ffff087224 */ /* 0x000fe200018e0685 */
[----:B------:R-:W-:Y:S02]  /*9130*/  IADD3.X R10, PT, PT, RZ, R133, RZ, P0, !PT ;  /* 0x00000085ff0a7210 */ /* 0x000fe400007fe4ff */
[C---:B------:R-:W-:Y:S02]  /*9140*/  IADD3 R11, P0, PT, R132.reuse, 0x45, RZ ;  /* 0x00000045840b7810 */ /* 0x040fe40007f1e0ff */
[----:B------:R-:W-:-:S03]  /*9150*/  IADD3 R9, P3, PT, R132, 0x44, RZ ;  /* 0x0000004484097810 */ /* 0x000fc60007f7e0ff */
[--C-:B------:R-:W-:Y:S01]  /*9160*/  IMAD.X R13, RZ, RZ, R133.reuse, P0 ;  /* 0x000000ffff0d7224 */ /* 0x100fe200000e0685 */
[C---:B------:R-:W-:Y:S01]  /*9170*/  IADD3 R113, P0, PT, R132.reuse, 0x47, RZ ;  /* 0x0000004784717810 */ /* 0x040fe20007f1e0ff */
[----:B------:R-:W-:Y:S01]  /*9180*/  IMAD.X R12, RZ, RZ, R133, P3 ;  /* 0x000000ffff0c7224 */ /* 0x000fe200018e0685 */
[----:B------:R-:W-:-:S03]  /*9190*/  IADD3 R114, P3, PT, R132, 0x46, RZ ;  /* 0x0000004684727810 */ /* 0x000fc60007f7e0ff */
[--C-:B------:R-:W-:Y:S01]  /*91a0*/  IMAD.X R90, RZ, RZ, R133.reuse, P0 ;  /* 0x000000ffff5a7224 */ /* 0x100fe200000e0685 */
[C---:B------:R-:W-:Y:S01]  /*91b0*/  IADD3 R89, P0, PT, R132.reuse, 0x49, RZ ;  /* 0x0000004984597810 */ /* 0x040fe20007f1e0ff */
[----:B------:R-:W-:Y:S01]  /*91c0*/  IMAD.X R91, RZ, RZ, R133, P3 ;  /* 0x000000ffff5b7224 */ /* 0x000fe200018e0685 */
[----:B------:R-:W-:-:S03]  /*91d0*/  IADD3 R87, P3, PT, R132, 0x48, RZ ;  /* 0x0000004884577810 */ /* 0x000fc60007f7e0ff */
[----:B------:R-:W-:Y:S01]  /*91e0*/  IMAD.X R86, RZ, RZ, R133, P0 ;  /* 0x000000ffff567224 */ /* 0x000fe200000e0685 */
[----:B------:R-:W-:Y:S02]  /*91f0*/  IADD3.X R88, PT, PT, RZ, R133, RZ, P3, !PT ;  /* 0x00000085ff587210 */ /* 0x000fe40001ffe4ff */
[C---:B------:R-:W-:Y:S02]  /*9200*/  IADD3 R84, P3, PT, R132.reuse, 0x4a, RZ ;  /* 0x0000004a84547810 */ /* 0x040fe40007f7e0ff */
[----:B------:R-:W-:-:S03]  /*9210*/  IADD3 R85, P0, PT, R132, 0x4b, RZ ;  /* 0x0000004b84557810 */ /* 0x000fc60007f1e0ff */
[--C-:B------:R-:W-:Y:S01]  /*9220*/  IMAD.X R83, RZ, RZ, R133.reuse, P3 ;  /* 0x000000ffff537224 */ /* 0x100fe200018e0685 */
[C---:B------:R-:W-:Y:S01]  /*9230*/  IADD3 R71, P3, PT, R132.reuse, 0x4c, RZ ;  /* 0x0000004c84477810 */ /* 0x040fe20007f7e0ff */
[--C-:B------:R-:W-:Y:S01]  /*9240*/  IMAD.X R81, RZ, RZ, R133.reuse, P0 ;  /* 0x000000ffff517224 */ /* 0x100fe200000e0685 */
[C---:B------:R-:W-:Y:S02]  /*9250*/  IADD3 R76, P0, PT, R132.reuse, 0x4d, RZ ;  /* 0x0000004d844c7810 */ /* 0x040fe40007f1e0ff */
[----:B------:R-:W-:Y:S01]  /*9260*/  LOP3.LUT R17, R137, 0x20, RZ, 0x3c, !PT ;  /* 0x0000002089117812 */ /* 0x000fe200078e3cff */
[--C-:B------:R-:W-:Y:S01]  /*9270*/  IMAD.X R70, RZ, RZ, R133.reuse, P3 ;  /* 0x000000ffff467224 */ /* 0x100fe200018e0685 */
[----:B------:R-:W-:Y:S02]  /*9280*/  IADD3.X R69, PT, PT, RZ, R133, RZ, P0, !PT ;  /* 0x00000085ff457210 */ /* 0x000fe400007fe4ff */
[C---:B------:R-:W-:Y:S02]  /*9290*/  IADD3 R82, P0, PT, R132.reuse, 0x4f, RZ ;  /* 0x0000004f84527810 */ /* 0x040fe40007f1e0ff */
[----:B------:R-:W-:Y:S01]  /*92a0*/  IADD3 R80, P3, PT, R132, 0x4e, RZ ;  /* 0x0000004e84507810 */ /* 0x000fe20007f7e0ff */
[----:B------:R-:W-:Y:S04]  /*92b0*/  STS.U16 [R137+UR71+0x14800], R36 ;  /* 0x0148002489007988 */ /* 0x000fe80008000447 */
[----:B------:R-:W-:Y:S01]  /*92c0*/  STS.U16 [R137+UR71+0x14c00], R42 ;  /* 0x014c002a89007988 */ /* 0x000fe20008000447 */
[----:B------:R-:W-:-:S03]  /*92d0*/  IMAD.X R68, RZ, RZ, R133, P3 ;  /* 0x000000ffff447224 */ /* 0x000fc600018e0685 */
[----:B------:R-:W-:Y:S04]  /*92e0*/  STS.U16 [R137+UR71+0x15000], R44 ;  /* 0x0150002c89007988 */ /* 0x000fe80008000447 */
[----:B------:R-:W-:Y:S04]  /*92f0*/  STS.U16 [R137+UR71+0x15400], R46 ;  /* 0x0154002e89007988 */ /* 0x000fe80008000447 */
[----:B------:R-:W-:Y:S04]  /*9300*/  STS.U16 [R137+UR71+0x15800], R50 ;  /* 0x0158003289007988 */ /* 0x000fe80008000447 */
[----:B------:R-:W-:Y:S01]  /*9310*/  STS.U16 [R137+UR71+0x15c00], R54 ;  /* 0x015c003689007988 */ /* 0x000fe20008000447 */
[----:B------:R-:W-:-:S05]  /*9320*/  IADD3 R106, P3, PT, R132, 0x50, RZ ;  /* 0x00000050846a7810 */ /* 0x000fca0007f7e0ff */
[----:B------:R-:W-:Y:S01]  /*9330*/  IMAD.X R107, RZ, RZ, R133, P3 ;  /* 0x000000ffff6b7224 */ /* 0x000fe200018e0685 */
[----:B------:R-:W-:-:S04]  /*9340*/  IADD3 R110, P3, PT, R132, 0x52, RZ ;  /* 0x00000052846e7810 */ /* 0x000fc80007f7e0ff */
[----:B------:R-:W-:Y:S02]  /*9350*/  IADD3.X R111, PT, PT, RZ, R133, RZ, P3, !PT ;  /* 0x00000085ff6f7210 */ /* 0x000fe40001ffe4ff */
[----:B------:R-:W-:-:S05]  /*9360*/  IADD3 R98, P3, PT, R132, 0x54, RZ ;  /* 0x0000005484627810 */ /* 0x000fca0007f7e0ff */
[----:B------:R-:W-:Y:S01]  /*9370*/  IMAD.X R99, RZ, RZ, R133, P3 ;  /* 0x000000ffff637224 */ /* 0x000fe200018e0685 */
[----:B------:R-:W-:-:S05]  /*9380*/  IADD3 R102, P3, PT, R132, 0x56, RZ ;  /* 0x0000005684667810 */ /* 0x000fca0007f7e0ff */
[----:B------:R-:W-:Y:S01]  /*9390*/  IMAD.X R103, RZ, RZ, R133, P3 ;  /* 0x000000ffff677224 */ /* 0x000fe200018e0685 */
[----:B------:R-:W-:-:S05]  /*93a0*/  IADD3 R115, P3, PT, R132, 0x58, RZ ;  /* 0x0000005884737810 */ /* 0x000fca0007f7e0ff */
[----:B------:R-:W-:Y:S01]  /*93b0*/  IMAD.X R117, RZ, RZ, R133, P3 ;  /* 0x000000ffff757224 */ /* 0x000fe200018e0685 */
[----:B------:R-:W-:Y:S02]  /*93c0*/  IADD3 R118, P3, PT, R132, 0x5a, RZ ;  /* 0x0000005a84767810 */ /* 0x000fe40007f7e0ff */
[----:B------:R-:W-:-:S03]  /*93d0*/  LOP3.LUT R23, R137, 0x40, RZ, 0x3c, !PT ;  /* 0x0000004089177812 */ /* 0x000fc600078e3cff */
[----:B------:R-:W-:Y:S01]  /*93e0*/  IMAD.X R121, RZ, RZ, R133, P3 ;  /* 0x000000ffff797224 */ /* 0x000fe200018e0685 */
[----:B------:R-:W-:-:S04]  /*93f0*/  IADD3 R122, P3, PT, R132, 0x5c, RZ ;  /* 0x0000005c847a7810 */ /* 0x000fc80007f7e0ff */
[----:B------:R-:W-:Y:S02]  /*9400*/  IADD3.X R124, PT, PT, RZ, R133, RZ, P3, !PT ;  /* 0x00000085ff7c7210 */ /* 0x000fe40001ffe4ff */
[----:B------:R-:W-:-:S05]  /*9410*/  IADD3 R125, P3, PT, R132, 0x5e, RZ ;  /* 0x0000005e847d7810 */ /* 0x000fca0007f7e0ff */
[----:B------:R-:W-:Y:S01]  /*9420*/  IMAD.X R128, RZ, RZ, R133, P3 ;  /* 0x000000ffff807224 */ /* 0x000fe200018e0685 */
[----:B------:R-:W-:Y:S01]  /*9430*/  LOP3.LUT P6, RZ, R138, 0xff, RZ, 0xc0, !PT ;  /* 0x000000ff8aff7812 */ /* 0x000fe200078cc0ff */
[----:B------:R-:W-:Y:S02]  /*9440*/  UMOV UR4, 0x1 ;  /* 0x0000000100047882 */ /* 0x000fe40000000000 */
[----:B------:R-:W-:-:S04]  /*9450*/  @!UP1 UIADD3 UR4, UPT, UPT, -UR4, 0x100000, URZ ;  /* 0x0010000004049890 */ /* 0x000fc8000fffe1ff */
[----:B------:R-:W-:Y:S02]  /*9460*/  @!UP1 USHF.L.U32 UR5, UR4, 0xb, URZ ;  /* 0x0000000b04059899 */ /* 0x000fe400080006ff */
[----:B------:R-:W-:-:S04]  /*9470*/  @!UP1 USHF.L.U32 UR4, UR4, 0x1, URZ ;  /* 0x0000000104049899 */ /* 0x000fc800080006ff */
[----:B------:R-:W-:Y:S01]  /*9480*/  VOTEU.ALL UP3, P6 ;  /* 0x0000000000ff7886 */ /* 0x000fe20003060000 */
[----:B--2---:R-:W-:Y:S04]  /*9490*/  STS.U16 [R137+UR71+0x14000], R28 ;  /* 0x0140001c89007988 */ /* 0x004fe80008000447 */
[----:B---3--:R-:W-:Y:S04]  /*94a0*/  STS.U16 [R137+UR71+0x14400], R32 ;  /* 0x0144002089007988 */ /* 0x008fe80008000447 */
[----:B----4-:R0:W-:Y:S02]  /*94b0*/  STS.U16 [R17+UR71+0x14100], R3 ;  /* 0x0141000311007988 */ /* 0x0101e40008000447 */
[----:B0-----:R-:W-:Y:S01]  /*94c0*/  IMAD.X R3, RZ, RZ, R133, P0 ;  /* 0x000000ffff037224 */ /* 0x001fe200000e0685 */
[----:B------:R-:W-:-:S05]  /*94d0*/  IADD3 R104, P0, PT, R132, 0x51, RZ ;  /* 0x0000005184687810 */ /* 0x000fca0007f1e0ff */
[----:B------:R-:W-:Y:S01]  /*94e0*/  IMAD.X R105, RZ, RZ, R133, P0 ;  /* 0x000000ffff697224 */ /* 0x000fe200000e0685 */
[----:B------:R-:W-:-:S05]  /*94f0*/  IADD3 R108, P0, PT, R132, 0x53, RZ ;  /* 0x00000053846c7810 */ /* 0x000fca0007f1e0ff */
[----:B------:R-:W-:Y:S01]  /*9500*/  IMAD.X R109, RZ, RZ, R133, P0 ;  /* 0x000000ffff6d7224 */ /* 0x000fe200000e0685 */
[----:B------:R-:W-:-:S05]  /*9510*/  IADD3 R96, P0, PT, R132, 0x55, RZ ;  /* 0x0000005584607810 */ /* 0x000fca0007f1e0ff */
[----:B------:R-:W-:Y:S01]  /*9520*/  IMAD.X R97, RZ, RZ, R133, P0 ;  /* 0x000000ffff617224 */ /* 0x000fe200000e0685 */
[----:B------:R-:W-:-:S04]  /*9530*/  IADD3 R100, P0, PT, R132, 0x57, RZ ;  /* 0x0000005784647810 */ /* 0x000fc80007f1e0ff */
[----:B------:R-:W-:Y:S02]  /*9540*/  IADD3.X R101, PT, PT, RZ, R133, RZ, P0, !PT ;  /* 0x00000085ff657210 */ /* 0x000fe400007fe4ff */
[----:B------:R-:W-:-:S05]  /*9550*/  IADD3 R116, P0, PT, R132, 0x59, RZ ;  /* 0x0000005984747810 */ /* 0x000fca0007f1e0ff */
[--C-:B------:R-:W-:Y:S01]  /*9560*/  IMAD.X R119, RZ, RZ, R133.reuse, P0 ;  /* 0x000000ffff777224 */ /* 0x100fe200000e0685 */
[C---:B------:R-:W-:Y:S01]  /*9570*/  IADD3 R120, P0, PT, R132.reuse, 0x5b, RZ ;  /* 0x0000005b84787810 */ /* 0x040fe20007f1e0ff */
[----:B-----5:R-:W-:Y:S04]  /*9580*/  STS.U16 [R17+UR71+0x14500], R34 ;  /* 0x0145002211007988 */ /* 0x020fe80008000447 */
[--C-:B------:R-:W-:Y:S01]  /*9590*/  IMAD.X R123, RZ, RZ, R133.reuse, P0 ;  /* 0x000000ffff7b7224 */ /* 0x100fe200000e0685 */
[C---:B------:R-:W-:Y:S01]  /*95a0*/  IADD3 R112, P0, PT, R132.reuse, 0x5d, RZ ;  /* 0x0000005d84707810 */ /* 0x040fe20007f1e0ff */
[----:B------:R-:W-:Y:S04]  /*95b0*/  STS.U16 [R17+UR71+0x14900], R40 ;  /* 0x0149002811007988 */ /* 0x000fe80008000447 */
[----:B------:R-:W-:Y:S01]  /*95c0*/  STS.U16 [R17+UR71+0x14d00], R43 ;  /* 0x014d002b11007988 */ /* 0x000fe20008000447 */
[----:B------:R-:W-:Y:S01]  /*95d0*/  IMAD.X R126, RZ, RZ, R133, P0 ;  /* 0x000000ffff7e7224 */ /* 0x000fe200000e0685 */
[----:B------:R-:W-:-:S02]  /*95e0*/  IADD3 R127, P0, PT, R132, 0x5f, RZ ;  /* 0x0000005f847f7810 */ /* 0x000fc40007f1e0ff */
[----:B------:R-:W-:Y:S04]  /*95f0*/  STS.U16 [R17+UR71+0x15100], R45 ;  /* 0x0151002d11007988 */ /* 0x000fe80008000447 */
[----:B------:R-:W-:Y:S04]  /*9600*/  STS.U16 [R17+UR71+0x15500], R48 ;  /* 0x0155003011007988 */ /* 0x000fe80008000447 */
[----:B------:R-:W-:Y:S04]  /*9610*/  STS.U16 [R17+UR71+0x15900], R52 ;  /* 0x0159003411007988 */ /* 0x000fe80008000447 */
[----:B------:R-:W-:Y:S01]  /*9620*/  STS.U16 [R17+UR71+0x15d00], R53 ;  /* 0x015d003511007988 */ /* 0x000fe20008000447 */
[----:B------:R-:W-:-:S03]  /*9630*/  IMAD.X R72, RZ, RZ, R133, P0 ;  /* 0x000000ffff487224 */ /* 0x000fc600000e0685 */
[----:B------:R-:W-:Y:S04]  /*9640*/  STS.U16 [R23+UR71+0x14200], R30 ;  /* 0x0142001e17007988 */ /* 0x000fe80008000447 */
[----:B------:R-:W-:Y:S04]  /*9650*/  STS.U16 [R23+UR71+0x14600], R16 ;  /* 0x0146001017007988 */ /* 0x000fe80008000447 */
[----:B------:R0:W-:Y:S04]  /*9660*/  STS.U16 [R23+UR71+0x14a00], R14 ;  /* 0x014a000e17007988 */ /* 0x0001e80008000447 */
[----:B------:R2:W-:Y:S01]  /*9670*/  STS.U16 [R23+UR71+0x14e00], R15 ;  /* 0x014e000f17007988 */ /* 0x0005e20008000447 */
[----:B0-----:R-:W-:-:S03]  /*9680*/  IADD3 R14, P3, PT, R132, 0x60, RZ ;  /* 0x00000060840e7810 */ /* 0x001fc60007f7e0ff */
[----:B------:R0:W-:Y:S01]  /*9690*/  STS.U16 [R23+UR71+0x15200], R18 ;  /* 0x0152001217007988 */ /* 0x0001e20008000447 */
[C---:B--2---:R-:W-:Y:S01]  /*96a0*/  IADD3 R15, P0, PT, R132.reuse, 0x61, RZ ;  /* 0x00000061840f7810 */ /* 0x044fe20007f1e0ff */
[--C-:B------:R-:W-:Y:S01]  /*96b0*/  IMAD.X R16, RZ, RZ, R133.reuse, P3 ;  /* 0x000000ffff107224 */ /* 0x100fe200018e0685 */
[C---:B------:R-:W-:Y:S01]  /*96c0*/  IADD3 R17, P3, PT, R132.reuse, 0x62, RZ ;  /* 0x0000006284117810 */ /* 0x040fe20007f7e0ff */
[----:B------:R2:W-:Y:S01]  /*96d0*/  STS.U16 [R23+UR71+0x15600], R22 ;  /* 0x0156001617007988 */ /* 0x0005e20008000447 */
[----:B0-----:R-:W-:Y:S02]  /*96e0*/  IADD3.X R18, PT, PT, RZ, R133, RZ, P0, !PT ;  /* 0x00000085ff127210 */ /* 0x001fe400007fe4ff */
[C---:B------:R-:W-:Y:S01]  /*96f0*/  IADD3 R19, P0, PT, R132.reuse, 0x63, RZ ;  /* 0x0000006384137810 */ /* 0x040fe20007f1e0ff */
[----:B------:R-:W-:Y:S01]  /*9700*/  STS.U16 [R23+UR71+0x15a00], R26 ;  /* 0x015a001a17007988 */ /* 0x000fe20008000447 */
[----:B-1----:R-:W-:Y:S01]  /*9710*/  IMAD.X R20, RZ, RZ, R133, P3 ;  /* 0x000000ffff147224 */ /* 0x002fe200018e0685 */
[----:B------:R-:W-:-:S02]  /*9720*/  IADD3 R21, P3, PT, R132, 0x64, RZ ;  /* 0x0000006484157810 */ /* 0x000fc40007f7e0ff */
[----:B------:R0:W-:Y:S01]  /*9730*/  STS.U16 [R23+UR71+0x15e00], R29 ;  /* 0x015e001d17007988 */ /* 0x0001e20008000447 */
[--C-:B--2---:R-:W-:Y:S02]  /*9740*/  IMAD.X R22, RZ, RZ, R133.reuse, P0 ;  /* 0x000000ffff167224 */ /* 0x104fe400000e0685 */
[----:B------:R-:W-:Y:S01]  /*9750*/  IMAD.X R24, RZ, RZ, R133, P3 ;  /* 0x000000ffff187224 */ /* 0x000fe200018e0685 */
[C---:B0-----:R-:W-:Y:S02]  /*9760*/  IADD3 R23, P0, PT, R132.reuse, 0x65, RZ ;  /* 0x0000006584177810 */ /* 0x041fe40007f1e0ff */
[----:B------:R-:W-:-:S03]  /*9770*/  IADD3 R25, P3, PT, R132, 0x66, RZ ;  /* 0x0000006684197810 */ /* 0x000fc60007f7e0ff */
[--C-:B------:R-:W-:Y:S01]  /*9780*/  IMAD.X R26, RZ, RZ, R133.reuse, P0 ;  /* 0x000000ffff1a7224 */ /* 0x100fe200000e0685 */
[C---:B------:R-:W-:Y:S02]  /*9790*/  IADD3 R27, P0, PT, R132.reuse, 0x67, RZ ;  /* 0x00000067841b7810 */ /* 0x040fe40007f1e0ff */
[----:B------:R-:W-:Y:S02]  /*97a0*/  IADD3.X R28, PT, PT, RZ, R133, RZ, P3, !PT ;  /* 0x00000085ff1c7210 */ /* 0x000fe40001ffe4ff */
[C---:B------:R-:W-:Y:S01]  /*97b0*/  IADD3 R131, P3, PT, R132.reuse, 0x68, RZ ;  /* 0x0000006884837810 */ /* 0x040fe20007f7e0ff */
[----:B------:R-:W-:Y:S01]  /*97c0*/  IMAD.X R29, RZ, RZ, R133, P0 ;  /* 0x000000ffff1d7224 */ /* 0x000fe200000e0685 */
[----:B------:R-:W-:-:S03]  /*97d0*/  IADD3 R250, P0, PT, R132, 0x69, RZ ;  /* 0x0000006984fa7810 */ /* 0x000fc60007f1e0ff */
[--C-:B------:R-:W-:Y:S01]  /*97e0*/  IMAD.X R130, RZ, RZ, R133.reuse, P3 ;  /* 0x000000ffff827224 */ /* 0x100fe200018e0685 */
[C---:B------:R-:W-:Y:S01]  /*97f0*/  IADD3 R94, P3, PT, R132.reuse, 0x6a, RZ ;  /* 0x0000006a845e7810 */ /* 0x040fe20007f7e0ff */
[--C-:B------:R-:W-:Y:S01]  /*9800*/  IMAD.X R139, RZ, RZ, R133.reuse, P0 ;  /* 0x000000ffff8b7224 */ /* 0x100fe200000e0685 */
[C---:B------:R-:W-:Y:S01]  /*9810*/  IADD3 R92, P0, PT, R132.reuse, 0x6b, RZ ;  /* 0x0000006b845c7810 */ /* 0x040fe20007f1e0ff */
[----:B------:R0:W-:Y:S02]  /*9820*/  STS.U16 [R252+UR71+0x14700], R31 ;  /* 0x0147001ffc007988 */ /* 0x0001e40008000447 */
[----:B------:R-:W-:Y:S01]  /*9830*/  IMAD.X R95, RZ, RZ, R133, P3 ;  /* 0x000000ffff5f7224 */ /* 0x000fe200018e0685 */
[----:B------:R-:W-:Y:S01]  /*9840*/  IADD3.X R93, PT, PT, RZ, R133, RZ, P0, !PT ;  /* 0x00000085ff5d7210 */ /* 0x000fe200007fe4ff */
[----:B------:R-:W-:Y:S01]  /*9850*/  STS.U16 [R252+UR71+0x14300], R33 ;  /* 0x01430021fc007988 */ /* 0x000fe20008000447 */
[----:B------:R-:W-:-:S03]  /*9860*/  IADD3 R30, P3, PT, R132, 0x6c, RZ ;  /* 0x0000006c841e7810 */ /* 0x000fc60007f7e0ff */
[----:B------:R1:W-:Y:S01]  /*9870*/  STS.U16 [R252+UR71+0x14b00], R35 ;  /* 0x014b0023fc007988 */ /* 0x0003e20008000447 */
[----:B0-----:R-:W-:-:S03]  /*9880*/  IADD3 R31, P0, PT, R132, 0x6d, RZ ;  /* 0x0000006d841f7810 */ /* 0x001fc60007f1e0ff */
[----:B------:R0:W-:Y:S04]  /*9890*/  STS.U16 [R252+UR71+0x14f00], R37 ;  /* 0x014f0025fc007988 */ /* 0x0001e80008000447 */
[----:B------:R2:W-:Y:S04]  /*98a0*/  STS.U16 [R252+UR71+0x15300], R41 ;  /* 0x01530029fc007988 */ /* 0x0005e80008000447 */
[----:B------:R3:W-:Y:S04]  /*98b0*/  STS.U16 [R252+UR71+0x15700], R51 ;  /* 0x01570033fc007988 */ /* 0x0007e80008000447 */
[----:B------:R3:W-:Y:S04]  /*98c0*/  STS.U16 [R252+UR71+0x15b00], R47 ;  /* 0x015b002ffc007988 */ /* 0x0007e80008000447 */
[----:B------:R3:W-:Y:S01]  /*98d0*/  STS.U16 [R252+UR71+0x15f00], R49 ;  /* 0x015f0031fc007988 */ /* 0x0007e20008000447 */
[--C-:B------:R-:W-:Y:S01]  /*98e0*/  IMAD.X R34, RZ, RZ, R133.reuse, P0 ;  /* 0x000000ffff227224 */ /* 0x100fe200000e0685 */
[----:B------:R4:W-:Y:S06]  /*98f0*/  MEMBAR.ALL.CTA ;  /* 0x0000000000007992 */ /* 0x0009ec0000008000 */
[----:B----4-:R-:W-:Y:S04]  /*9900*/  FENCE.VIEW.ASYNC.S ;  /* 0x00000000000073c6 */ /* 0x010fe80000000000 */
[----:B------:R-:W4:Y:S02]  /*9910*/  FENCE.VIEW.ASYNC.S ;  /* 0x00000000000073c6 */ /* 0x000f240000000000 */
[----:B----4-:R3:W4:Y:S01]  /*9920*/  @!UP3 SYNCS.EXCH.64 URZ, [UR71+0x1c010], UR4 ;  /* 0x01c0100447ffb5b2 */ /* 0x0107220008000100 */
[----:B------:R-:W-:Y:S01]  /*9930*/  IMAD.X R32, RZ, RZ, R133, P3 ;  /* 0x000000ffff207224 */ /* 0x000fe200018e0685 */
[----:B----4-:R-:W-:Y:S01]  /*9940*/  BAR.SYNC.DEFER_BLOCKING 0x0 ;  /* 0x0000000000007b1d */ /* 0x010fe20000010000 */
[----:B-1----:R-:W-:-:S02]  /*9950*/  IADD3 R35, P0, PT, R132, 0x6f, RZ ;  /* 0x0000006f84237810 */ /* 0x002fc40007f1e0ff */
[----:B------:R-:W-:-:S03]  /*9960*/  IADD3 R33, P3, PT, R132, 0x6e, RZ ;  /* 0x0000006e84217810 */ /* 0x000fc60007f7e0ff */
[--C-:B0-----:R-:W-:Y:S01]  /*9970*/  IMAD.X R37, RZ, RZ, R133.reuse, P0 ;  /* 0x000000ffff257224 */ /* 0x101fe200000e0685 */
[C---:B------:R-:W-:Y:S01]  /*9980*/  IADD3 R38, P0, PT, R132.reuse, 0x71, RZ ;  /* 0x0000007184267810 */ /* 0x040fe20007f1e0ff */
[----:B------:R-:W-:Y:S01]  /*9990*/  IMAD.X R251, RZ, RZ, R133, P3 ;  /* 0x000000fffffb7224 */ /* 0x000fe200018e0685 */
[----:B------:R-:W-:-:S03]  /*99a0*/  IADD3 R36, P3, PT, R132, 0x70, RZ ;  /* 0x0000007084247810 */ /* 0x000fc60007f7e0ff */
[--C-:B--2---:R-:W-:Y:S01]  /*99b0*/  IMAD.X R41, RZ, RZ, R133.reuse, P0 ;  /* 0x000000ffff297224 */ /* 0x104fe200000e0685 */
[----:B------:R-:W-:Y:S02]  /*99c0*/  IADD3.X R39, PT, PT, RZ, R133, RZ, P3, !PT ;  /* 0x00000085ff277210 */ /* 0x000fe40001ffe4ff */
[C---:B------:R-:W-:Y:S02]  /*99d0*/  IADD3 R40, P3, PT, R132.reuse, 0x72, RZ ;  /* 0x0000007284287810 */ /* 0x040fe40007f7e0ff */
[C---:B------:R-:W-:Y:S01]  /*99e0*/  IADD3 R42, P0, PT, R132.reuse, 0x73, RZ ;  /* 0x00000073842a7810 */ /* 0x040fe20007f1e0ff */
[--C-:B------:R-:W-:Y:S02]  /*99f0*/  IMAD.X R46, RZ, RZ, R133.reuse, P1 ;  /* 0x000000ffff2e7224 */ /* 0x100fe400008e0685 */
[--C-:B------:R-:W-:Y:S01]  /*9a00*/  IMAD.X R43, RZ, RZ, R133.reuse, P3 ;  /* 0x000000ffff2b7224 */ /* 0x100fe200018e0685 */
[C---:B------:R-:W-:Y:S01]  /*9a10*/  IADD3 R44, P3, PT, R132.reuse, 0x76, RZ ;  /* 0x00000076842c7810 */ /* 0x040fe20007f7e0ff */
[----:B------:R-:W-:Y:S01]  /*9a20*/  IMAD.X R45, RZ, RZ, R133, P0 ;  /* 0x000000ffff2d7224 */ /* 0x000fe200000e0685 */
[----:B------:R-:W-:Y:S01]  /*9a30*/  IADD3 R50, P0, PT, R132, 0x77, RZ ;  /* 0x0000007784327810 */ /* 0x000fe20007f1e0ff */
[----:B---3--:R-:W-:-:S12]  /*9a40*/  BRA.U UP2, `(.L_x_16) ;  /* 0x0000000102a87547 */ /* 0x008fd8000b800000 */
[----:B------:R-:W-:Y:S01]  /*9a50*/  UMOV UR76, 0x0 ;  /* 0x00000000004c7882 */ /* 0x000fe20000000000 */
[----:B------:R-:W-:Y:S01]  /*9a60*/  UMOV UR77, 0x8108490 ;  /* 0x08108490004d7882 */ /* 0x000fe20000000000 */
[----:B------:R-:W-:Y:S01]  /*9a70*/  UMOV UR4, UR72 ;  /* 0x0000004800047c82 */ /* 0x000fe20008000000 */
[----:B------:R-:W-:Y:S02]  /*9a80*/  UMOV UR5, 0x40004040 ;  /* 0x4000404000057882 */ /* 0x000fe40000000000 */
[----:B------:R0:W-:Y:S01]  /*9a90*/  UTCHMMA gdesc[UR4], gdesc[UR16], tmem[UR12], tmem[UR76], idesc[UR77], !UPT ;  /* 0x00ff4c10040075ea */ /* 0x0001e2000f80000c */
[----:B------:R-:W-:Y:S01]  /*9aa0*/  UTCHMMA gdesc[UR18], gdesc[UR20], tmem[UR12], tmem[UR76], idesc[UR77], UPT ;  /* 0x00ff4c14120075ea */ /* 0x000fe2000b80000c */
[----:B0-----:R-:W-:Y:S01]  /*9ab0*/  UMOV UR4, 0x0 ;  /* 0x0000000000047882 */ /* 0x001fe20000000000 */
[----:B------:R-:W-:Y:S02]  /*9ac0*/  UMOV UR5, 0x8108490 ;  /* 0x0810849000057882 */ /* 0x000fe40000000000 */
[----:B------:R-:W-:Y:S01]  /*9ad0*/  UTCHMMA gdesc[UR24], gdesc[UR54], tmem[UR12], tmem[UR4], idesc[UR5], UPT ;  /* 0x00ff0436180075ea */ /* 0x000fe2000b80000c */
[----:B------:R-:W-:Y:S01]  /*9ae0*/  UTCHMMA gdesc[UR26], gdesc[UR56], tmem[UR12], tmem[UR4], idesc[UR5], UPT ;  /* 0x00ff04381a0075ea */ /* 0x000fe2000b80000c */
[----:B------:R-:W-:Y:S01]  /*9af0*/  UTCHMMA gdesc[UR28], gdesc[UR58], tmem[UR12], tmem[UR76], idesc[UR77], UPT ;  /* 0x00ff4c3a1c0075ea */ /* 0x000fe2000b80000c */
[----:B------:R-:W-:Y:S01]  /*9b00*/  UTCHMMA gdesc[UR30], gdesc[UR60], tmem[UR12], tmem[UR76], idesc[UR77], UPT ;  /* 0x00ff4c3c1e0075ea */ /* 0x000fe2000b80000c */
[----:B------:R-:W-:Y:S01]  /*9b10*/  UTCHMMA gdesc[UR32], gdesc[UR62], tmem[UR12], tmem[UR4], idesc[UR5], UPT ;  /* 0x00ff043e200075ea */ /* 0x000fe2000b80000c */
[----:B------:R0:W-:Y:S02]  /*9b20*/  UTCHMMA gdesc[UR34], gdesc[UR64], tmem[UR12], tmem[UR76], idesc[UR77], UPT ;  /* 0x00ff4c40220075ea */ /* 0x0001e4000b80000c */
[----:B0-----:R-:W-:-:S09]  /*9b30*/  UIADD3 UR76, UPT, UPT, UR70, 0x140, URZ ;  /* 0x00000140464c7890 */ /* 0x001fd2000fffe0ff */
[----:B------:R0:W-:Y:S02]  /*9b40*/  UTCHMMA gdesc[UR36], gdesc[UR16], tmem[UR76], tmem[UR4], idesc[UR5], !UPT ;  /* 0x00ff0410240075ea */ /* 0x0001e4000f80004c */
[----:B0-----:R-:W-:Y:S01]  /*9b50*/  UIADD3 UR4, UPT, UPT, UR70, 0x140, URZ ;  /* 0x0000014046047890 */ /* 0x001fe2000fffe0ff */
[----:B------:R-:W-:-:S08]  /*9b60*/  UMOV UR76, 0x0 ;  /* 0x00000000004c7882 */ /* 0x000fd00000000000 */
[----:B------:R0:W-:Y:S02]  /*9b70*/  UTCHMMA gdesc[UR38], gdesc[UR20], tmem[UR4], tmem[UR76], idesc[UR77], UPT ;  /* 0x00ff4c14260075ea */ /* 0x0001e4000b800004 */
        /* <DEDUP_REMOVED lines=16> */
[----:B------:R-:W-:Y:S01]  /*9c80*/  UMOV UR76, 0x0 ;  /* 0x00000000004c7882 */ /* 0x000fe20000000000 */
[----:B------:R-:W-:-:S07]  /*9c90*/  UMOV UR5, URZ ;  /* 0x000000ff00057c82 */ /* 0x000fce0008000000 */
[----:B------:R0:W-:Y:S02]  /*9ca0*/  UTCHMMA gdesc[UR50], gdesc[UR64], tmem[UR4], tmem[UR76], idesc[UR77], UPT ;  /* 0x00ff4c40320075ea */ /* 0x0001e4000b800004 */
[----:B0-----:R-:W-:-:S07]  /*9cb0*/  UIADD3 UR4, UPT, UPT, UR71, 0x1c010, URZ ;  /* 0x0001c01047047890 */ /* 0x001fce000fffe0ff */
[----:B------:R-:W-:Y:S02]  /*9cc0*/  UMOV UR5, UR4 ;  /* 0x0000000400057c82 */ /* 0x000fe40008000000 */
[----:B------:R0:W-:Y:S01]  /*9cd0*/  UTCBAR [UR5], URZ ;  /* 0x000000ff050073e9 */ /* 0x0001e200080000ff */
[----:B------:R-:W-:Y:S02]  /*9ce0*/  NOP ;  /* 0x0000000000007918 */ /* 0x000fe40000000000 */
.L_x_16:
[----:B------:R-:W1:Y:S01]  /*9cf0*/  SYNCS.PHASECHK.TRANS64.TRYWAIT P1, [UR71+0x1c010], RZ ;  /* 0x01c010ffff0075a7 */ /* 0x000e620008021147 */
[----:B------:R-:W-:Y:S01]  /*9d00*/  IADD3.X R47, PT, PT, RZ, R133, RZ, P2, !PT ;  /* 0x00000085ff2f7210 */ /* 0x000fe200017fe4ff */
[--C-:B------:R-:W-:Y:S01]  /*9d10*/  IMAD.X R49, RZ, RZ, R133.reuse, P3 ;  /* 0x000000ffff317224 */ /* 0x100fe200018e0685 */
[----:B------:R-:W-:Y:S02]  /*9d20*/  IADD3 R48, P2, PT, R132, 0x78, RZ ;  /* 0x0000007884307810 */ /* 0x000fe40007f5e0ff */
[----:B------:R-:W-:Y:S01]  /*9d30*/  ISETP.GT.U32.AND P3, PT, R50, R140, PT ;  /* 0x0000008c3200720c */ /* 0x000fe20003f64070 */
[--C-:B------:R-:W-:Y:S01]  /*9d40*/  IMAD.X R50, RZ, RZ, R133.reuse, P0 ;  /* 0x000000ffff327224 */ /* 0x100fe200000e0685 */
[C---:B------:R-:W-:Y:S01]  /*9d50*/  IADD3 R51, P0, PT, R132.reuse, 0x79, RZ ;  /* 0x0000007984337810 */ /* 0x040fe20007f1e0ff */
[----:B------:R-:W-:Y:S01]  /*9d60*/  IMAD.X R52, RZ, RZ, R133, P2 ;  /* 0x000000ffff347224 */ /* 0x000fe200010e0685 */
        /* <DEDUP_REMOVED lines=10> */
[C---:B------:R-:W-:Y:S02]  /*9e10*/  IADD3 R129, P0, PT, R132.reuse, 0x7f, RZ ;  /* 0x0000007f84817810 */ /* 0x040fe40007f1e0ff */
[----:B------:R-:W-:Y:S02]  /*9e20*/  IADD3.X R63, PT, PT, RZ, R133, RZ, P2, !PT ;  /* 0x00000085ff3f7210 */ /* 0x000fe400017fe4ff */
[----:B------:R-:W-:Y:S01]  /*9e30*/  IADD3 R132, P2, PT, R132, 0x40, RZ ;  /* 0x0000004084847810 */ /* 0x000fe20007f5e0ff */
[----:B------:R-:W-:Y:S01]  /*9e40*/  IMAD.X R73, RZ, RZ, R133, P0 ;  /* 0x000000ffff497224 */ /* 0x000fe200000e0685 */
[----:B------:R-:W-:-:S03]  /*9e50*/  ISETP.GT.U32.AND P0, PT, R44, R140, PT ;  /* 0x0000008c2c00720c */ /* 0x000fc60003f04070 */
[----:B------:R-:W-:Y:S01]  /*9e60*/  IMAD.X R133, RZ, RZ, R133, P2 ;  /* 0x000000ffff857224 */ /* 0x000fe200010e0685 */
[----:B------:R-:W-:Y:S01]  /*9e70*/  ISETP.GT.U32.AND P2, PT, R38, R140, PT ;  /* 0x0000008c2600720c */ /* 0x000fe20003f44070 */
[----:B-1----:R-:W-:-:S12]  /*9e80*/  @!P1 BRA `(.L_x_17) ;  /* 0x0000009800109947 */ /* 0x002fd80003800000 */
.L_x_25:
[----:B------:R-:W-:Y:S01]  /*9e90*/  BAR.SYNC.DEFER_BLOCKING 0x0 ;  /* 0x0000000000007b1d */ /* 0x000fe20000010000 */
[----:B------:R-:W-:Y:S02]  /*9ea0*/  ISETP.GT.U32.AND.EX P6, PT, R47, RZ, PT, P5 ;  /* 0x000000ff2f00720c */ /* 0x000fe40003fc4150 */
[----:B------:R-:W-:Y:S02]  /*9eb0*/  ISETP.GT.U32.AND.EX P5, PT, R46, RZ, PT, P4 ;  /* 0x000000ff2e00720c */ /* 0x000fe40003fa4140 */
[----:B------:R-:W-:Y:S01]  /*9ec0*/  LOP3.LUT R2, R2, 0xfffffffb, RZ, 0xc0, !PT ;  /* 0xfffffffb02027812 */ /* 0x000fe200078ec0ff */
[----:B------:R-:W1:Y:S01]  /*9ed0*/  LDCU UR4, c[0x0][0x3a8] ;  /* 0x00007500ff0477ac */ /* 0x000e620008000800 */
[----:B------:R-:W-:Y:S02]  /*9ee0*/  ISETP.GT.U32.AND.EX P4, PT, R50, RZ, PT, P3 ;  /* 0x000000ff3200720c */ /* 0x000fe40003f84130 */
[----:B------:R-:W-:Y:S02]  /*9ef0*/  ISETP.GT.U32.AND.EX P3, PT, R41, RZ, PT, P2 ;  /* 0x000000ff2900720c */ /* 0x000fe40003f64120 */
[----:B------:R-:W-:-:S02]  /*9f00*/  ISETP.GT.U32.AND P1, PT, R36, R140, PT ;  /* 0x0000008c2400720c */ /* 0x000fc40003f24070 */
[----:B------:R-:W-:Y:S02]  /*9f10*/  ISETP.GT.U32.AND.EX P0, PT, R49, RZ, PT, P0 ;  /* 0x000000ff3100720c */ /* 0x000fe40003f04100 */
[----:B------:R-:W-:Y:S02]  /*9f20*/  @P6 LOP3.LUT R2, R2, 0x4, RZ, 0xfc, !PT ;  /* 0x0000000402026812 */ /* 0x000fe400078efcff */
[----:B------:R-:W-:Y:S02]  /*9f30*/  ISETP.GT.U32.AND.EX P2, PT, R39, RZ, PT, P1 ;  /* 0x000000ff2700720c */ /* 0x000fe40003f44110 */
[----:B------:R-:W-:Y:S02]  /*9f40*/  LOP3.LUT R2, R2, 0xfffffffd, RZ, 0xc0, !PT ;  /* 0xfffffffd02027812 */ /* 0x000fe400078ec0ff */
[----:B------:R-:W-:Y:S02]  /*9f50*/  ISETP.GT.U32.AND P1, PT, R42, R140, PT ;  /* 0x0000008c2a00720c */ /* 0x000fe40003f24070 */
[----:B------:R-:W-:-:S02]  /*9f60*/  @P5 LOP3.LUT R2, R2, 0x2, RZ, 0xfc, !PT ;  /* 0x0000000202025812 */ /* 0x000fc400078efcff */
[-C--:B------:R-:W-:Y:S02]  /*9f70*/  ISETP.GT.U32.AND P5, PT, R4, R140.reuse, PT ;  /* 0x0000008c0400720c */ /* 0x080fe40003fa4070 */
[----:B------:R-:W-:Y:S02]  /*9f80*/  LOP3.LUT R2, R2, 0xfffffffe, RZ, 0xc0, !PT ;  /* 0xfffffffe02027812 */ /* 0x000fe400078ec0ff */
[----:B------:R-:W-:Y:S02]  /*9f90*/  ISETP.GT.U32.AND.EX P5, PT, R6, RZ, PT, P5 ;  /* 0x000000ff0600720c */ /* 0x000fe40003fa4150 */
[----:B------:R-:W-:Y:S02]  /*9fa0*/  @P4 LOP3.LUT R2, R2, 0x1, RZ, 0xfc, !PT ;  /* 0x0000000102024812 */ /* 0x000fe400078efcff */
[----:B------:R-:W-:Y:S02]  /*9fb0*/  ISETP.GT.U32.AND P4, PT, R5, R140, PT ;  /* 0x0000008c0500720c */ /* 0x000fe40003f84070 */
[----:B------:R-:W-:-:S02]  /*9fc0*/  LOP3.LUT R2, R2, 0xffffffef, RZ, 0xc0, !PT ;  /* 0xffffffef02027812 */ /* 0x000fc400078ec0ff */
[----:B------:R-:W-:Y:S02]  /*9fd0*/  ISETP.GT.U32.AND.EX P4, PT, R8, RZ, PT, P4 ;  /* 0x000000ff0800720c */ /* 0x000fe40003f84140 */
[----:B------:R-:W-:Y:S02]  /*9fe0*/  @P3 LOP3.LUT R2, R2, 0x10, RZ, 0xfc, !PT ;  /* 0x0000001002023812 */ /* 0x000fe400078efcff */
[----:B------:R-:W-:Y:S02]  /*9ff0*/  ISETP.GT.U32.AND.EX P3, PT, R45, RZ, PT, P1 ;  /* 0x000000ff2d00720c */ /* 0x000fe40003f64110 */
[----:B------:R-:W-:Y:S02]  /*a000*/  LOP3.LUT R2, R2, 0xfffffff7, RZ, 0xc0, !PT ;  /* 0xfffffff702027812 */ /* 0x000fe400078ec0ff */
[----:B------:R-:W-:Y:S02]  /*a010*/  ISETP.GT.U32.AND P1, PT, R40, R140, PT ;  /* 0x0000008c2800720c */ /* 0x000fe40003f24070 */
[----:B------:R-:W-:-:S02]  /*a020*/  @P2 LOP3.LUT R2, R2, 0x8, RZ, 0xfc, !PT ;  /* 0x0000000802022812 */ /* 0x000fc400078efcff */
[----:B------:R-:W-:Y:S02]  /*a030*/  ISETP.GT.U32.AND.EX P2, PT, R43, RZ, PT, P1 ;  /* 0x000000ff2b00720c */ /* 0x000fe40003f44110 */
[----:B------:R-:W-:Y:S02]  /*a040*/  LOP3.LUT R2, R2, 0xfdffffff, RZ, 0xc0, !PT ;  /* 0xfdffffff02027812 */ /* 0x000fe400078ec0ff */
[----:B------:R-:W-:Y:S02]  /*a050*/  ISETP.GT.U32.AND P1, PT, R59, R140, PT ;  /* 0x0000008c3b00720c */ /* 0x000fe40003f24070 */
[----:B------:R-:W-:Y:S02]  /*a060*/  @P3 LOP3.LUT R2, R2, 0x2000000, RZ, 0xfc, !PT ;  /* 0x0200000002023812 */ /* 0x000fe400078efcff */
[----:B------:R-:W-:Y:S02]  /*a070*/  ISETP.GT.U32.AND.EX P3, PT, R62, RZ, PT, P1 ;  /* 0x000000ff3e00720c */ /* 0x000fe40003f64110 */
[----:B------:R-:W-:-:S02]  /*a080*/  LOP3.LUT R2, R2, 0xfeffffff, RZ, 0xc0, !PT ;  /* 0xfeffffff02027812 */ /* 0x000fc400078ec0ff */
[-C--:B------:R-:W-:Y:S02]  /*a090*/  ISETP.GT.U32.AND P1, PT, R57, R140.reuse, PT ;  /* 0x0000008c3900720c */ /* 0x080fe40003f24070 */
        /* <DEDUP_REMOVED lines=67> */
[-C--:B------:R-:W-:Y:S02]  /*a4d0*/  ISETP.GT.U32.AND P1, PT, R11, R140.reuse, PT ;  /* 0x0000008c0b00720c */ /* 0x080fe40003f24070 */
[----:B------:R-:W-:Y:S02]  /*a4e0*/  @P3 LOP3.LUT R2, R2, 0x200, RZ, 0xfc, !PT ;  /* 0x0000020002023812 */ /* 0x000fe400078efcff */
[----:B------:R-:W-:Y:S02]  /*a4f0*/  ISETP.GT.U32.AND P3, PT, R7, R140, PT ;  /* 0x0000008c0700720c */ /* 0x000fe40003f64070 */
[----:B------:R-:W-:-:S02]  /*a500*/  LOP3.LUT R2, R2, 0xfffffeff, RZ, 0xc0, !PT ;  /* 0xfffffeff02027812 */ /* 0x000fc400078ec0ff */
[----:B------:R-:W-:Y:S02]  /*a510*/  ISETP.GT.U32.AND.EX P1, PT, R13, RZ, PT, P1 ;  /* 0x000000ff0d00720c */ /* 0x000fe40003f24110 */
[----:B------:R-:W-:Y:S02]  /*a520*/  @P2 LOP3.LUT R2, R2, 0x100, RZ, 0xfc, !PT ;  /* 0x0000010002022812 */ /* 0x000fe400078efcff */
[-C--:B------:R-:W-:Y:S02]  /*a530*/  ISETP.GT.U32.AND P2, PT, R9, R140.reuse, PT ;  /* 0x0000008c0900720c */ /* 0x080fe40003f44070 */
[----:B------:R-:W-:Y:S02]  /*a540*/  ISETP.GT.U32.AND.EX P3, PT, R10, RZ, PT, P3 ;  /* 0x000000ff0a00720c */ /* 0x000fe40003f64130 */
[----:B------:R-:W-:Y:S02]  /*a550*/  ISETP.GT.U32.AND.EX P2, PT, R12, RZ, PT, P2 ;  /* 0x000000ff0c00720c */ /* 0x000fe40003f44120 */
[----:B------:R-:W-:-:S02]  /*a560*/  ISETP.GT.U32.AND P6, PT, R33, R140, PT ;  /* 0x0000008c2100720c */ /* 0x000fc40003fc4070 */
[----:B------:R-:W1:Y:S02]  /*a570*/  LDTM.x64 R4, tmem[UR11] ;  /* 0x0000000b000479ee */ /* 0x000e640008340000 */
[----:B------:R-:W-:Y:S01]  /*a580*/  ISETP.GT.U32.AND.EX P6, PT, R251, RZ, PT, P6 ;  /* 0x000000fffb00720c */ /* 0x000fe20003fc4160 */
[----:B-1----:R-:W-:Y:S01]  /*a590*/  FMUL R9, R9, UR4 ;  /* 0x0000000409097c20 */ /* 0x002fe20008400000 */
[----:B------:R-:W-:Y:S01]  /*a5a0*/  FMUL R5, R5, UR4 ;  /* 0x0000000405057c20 */ /* 0x000fe20008400000 */
[----:B------:R-:W-:Y:S01]  /*a5b0*/  FMUL R6, R6, UR4 ;  /* 0x0000000406067c20 */ /* 0x000fe20008400000 */
[----:B------:R-:W-:Y:S01]  /*a5c0*/  FMUL R7, R7, UR4 ;  /* 0x0000000407077c20 */ /* 0x000fe20008400000 */
[----:B------:R-:W-:Y:S01]  /*a5d0*/  FMUL R8, R8, UR4 ;  /* 0x0000000408087c20 */ /* 0x000fe20008400000 */
[----:B------:R-:W-:Y:S02]  /*a5e0*/  FSEL R79, R9, -INF , !P1 ;  /* 0xff800000094f7808 */ /* 0x000fe40004800000 */
[----:B------:R-:W-:-:S02]  /*a5f0*/  LOP3.LUT P1, RZ, R2, 0x4, RZ, 0xc0, !PT ;  /* 0x0000000402ff7812 */ /* 0x000fc4000782c0ff */
[----:B------:R-:W-:Y:S02]  /*a600*/  FSEL R74, R5, -INF , !P5 ;  /* 0xff800000054a7808 */ /* 0x000fe40006800000 */
[----:B------:R-:W-:Y:S02]  /*a610*/  SEL R5, RZ, 0x4, !P1 ;  /* 0x00000004ff057807 */ /* 0x000fe40004800000 */
[----:B------:R-:W-:Y:S02]  /*a620*/  ISETP.GT.U32.AND P1, PT, R250, R140, PT ;  /* 0x0000008cfa00720c */ /* 0x000fe40003f24070 */
[----:B------:R-:W-:Y:S01]  /*a630*/  FSEL R75, R6, -INF , !P4 ;  /* 0xff800000064b7808 */ /* 0x000fe20006000000 */
[----:B------:R-:W2:Y:S01]  /*a640*/  LDL.64 R250, [R1+0x40] ;  /* 0x0000400001fa7983 */ /* 0x000ea20000100a00 */
[----:B------:R-:W-:Y:S02]  /*a650*/  FSEL R77, R7, -INF , !P3 ;  /* 0xff800000074d7808 */ /* 0x000fe40005800000 */
[----:B------:R-:W-:-:S02]  /*a660*/  FSEL R78, R8, -INF , !P2 ;  /* 0xff800000084e7808 */ /* 0x000fc40005000000 */
[C---:B------:R-:W-:Y:S02]  /*a670*/  LOP3.LUT P5, RZ, R2.reuse, 0x1, RZ, 0xc0, !PT ;  /* 0x0000000102ff7812 */ /* 0x040fe400078ac0ff */
[C---:B------:R-:W-:Y:S02]  /*a680*/  LOP3.LUT P4, RZ, R2.reuse, 0x10, RZ, 0xc0, !PT ;  /* 0x0000001002ff7812 */ /* 0x040fe4000788c0ff */
[C---:B------:R-:W-:Y:S02]  /*a690*/  LOP3.LUT P3, RZ, R2.reuse, 0x2, RZ, 0xc0, !PT ;  /* 0x0000000202ff7812 */ /* 0x040fe4000786c0ff */
[C---:B------:R-:W-:Y:S02]  /*a6a0*/  LOP3.LUT P2, RZ, R2.reuse, 0x2000000, RZ, 0xc0, !PT ;  /* 0x0200000002ff7812 */ /* 0x040fe4000784c0ff */
[----:B------:R-:W-:Y:S02]  /*a6b0*/  LOP3.LUT R2, R2, 0xffffff7f, RZ, 0xc0, !PT ;  /* 0xffffff7f02027812 */ /* 0x000fe400078ec0ff */
[----:B------:R-:W-:-:S02]  /*a6c0*/  ISETP.GT.U32.AND.EX P1, PT, R139, RZ, PT, P1 ;  /* 0x000000ff8b00720c */ /* 0x000fc40003f24110 */
[----:B------:R-:W-:Y:S02]  /*a6d0*/  @P6 LOP3.LUT R2, R2, 0x80, RZ, 0xfc, !PT ;  /* 0x0000008002026812 */ /* 0x000fe400078efcff */
[----:B------:R-:W-:Y:S02]  /*a6e0*/  SEL R7, RZ, 0x1, !P5 ;  /* 0x00000001ff077807 */ /* 0x000fe40006800000 */
[----:B------:R-:W-:Y:S02]  /*a6f0*/  ISETP.GT.U32.AND P5, PT, R131, R140, PT ;  /* 0x0000008c8300720c */ /* 0x000fe40003fa4070 */
[C---:B------:R-:W-:Y:S02]  /*a700*/  LOP3.LUT P6, RZ, R2.reuse, 0x8, RZ, 0xc0, !PT ;  /* 0x0000000802ff7812 */ /* 0x040fe400078cc0ff */
[----:B------:R-:W-:Y:S02]  /*a710*/  LOP3.LUT R2, R2, 0x7fffffff, RZ, 0xc0, !PT ;  /* 0x7fffffff02027812 */ /* 0x000fe400078ec0ff */
[----:B------:R-:W-:-:S02]  /*a720*/  ISETP.GT.U32.AND.EX P5, PT, R130, RZ, PT, P5 ;  /* 0x000000ff8200720c */ /* 0x000fc40003fa4150 */
[----:B------:R-:W-:Y:S02]  /*a730*/  @P1 LOP3.LUT R2, R2, 0x80000000, RZ, 0xfc, !PT ;  /* 0x8000000002021812 */ /* 0x000fe400078efcff */
[----:B------:R-:W-:Y:S02]  /*a740*/  SEL R9, RZ, 0x4, !P4 ;  /* 0x00000004ff097807 */ /* 0x000fe40006000000 */
[----:B------:R-:W-:Y:S02]  /*a750*/  ISETP.GT.U32.AND P4, PT, R92, R140, PT ;  /* 0x0000008c5c00720c */ /* 0x000fe40003f84070 */
[----:B------:R-:W-:Y:S02]  /*a760*/  SEL R92, RZ, 0x7fff8, !P6 ;  /* 0x0007fff8ff5c7807 */ /* 0x000fe40007000000 */
[----:B------:R-:W-:Y:S02]  /*a770*/  LOP3.LUT P6, RZ, R2, 0x80000, RZ, 0xc0, !PT ;  /* 0x0008000002ff7812 */ /* 0x000fe400078cc0ff */
[----:B------:R-:W-:-:S04]  /*a780*/  LOP3.LUT R130, R130, 0xfffffffe, RZ, 0xc0, !PT ;  /* 0xfffffffe82827812 */ /* 0x000fc800078ec0ff */
[----:B------:R-:W-:Y:S02]  /*a790*/  @P5 LOP3.LUT R130, R130, 0x1, RZ, 0xfc, !PT ;  /* 0x0000000182825812 */ /* 0x000fe400078efcff */
[----:B------:R-:W-:Y:S02]  /*a7a0*/  ISETP.GT.U32.AND.EX P4, PT, R93, RZ, PT, P4 ;  /* 0x000000ff5d00720c */ /* 0x000fe40003f84140 */
[----:B------:R-:W-:-:S04]  /*a7b0*/  LOP3.LUT R130, R130, 0xffffffbf, RZ, 0xc0, !PT ;  /* 0xffffffbf82827812 */ /* 0x000fc800078ec0ff */
[----:B------:R-:W-:-:S04]  /*a7c0*/  @P6 LOP3.LUT R130, R130, 0x40, RZ, 0xfc, !PT ;  /* 0x0000004082826812 */ /* 0x000fc800078efcff */
[----:B------:R-:W-:-:S04]  /*a7d0*/  LOP3.LUT R130, R130, 0xfffffffd, RZ, 0xc0, !PT ;  /* 0xfffffffd82827812 */ /* 0x000fc800078ec0ff */
[----:B------:R-:W-:Y:S02]  /*a7e0*/  @P4 LOP3.LUT R130, R130, 0x2, RZ, 0xfc, !PT ;  /* 0x0000000282824812 */ /* 0x000fe400078efcff */
[----:B------:R-:W-:Y:S02]  /*a7f0*/  LOP3.LUT P4, RZ, R2, 0x1000, RZ, 0xc0, !PT ;  /* 0x0000100002ff7812 */ /* 0x000fe4000788c0ff */
[----:B------:R-:W-:-:S11]  /*a800*/  LOP3.LUT R130, R130, 0xfffffffb, RZ, 0xc0, !PT ;  /* 0xfffffffb82827812 */ /* 0x000fd600078ec0ff */
[----:B------:R-:W-:Y:S02]  /*a810*/  @P4 LOP3.LUT R130, R130, 0x4, RZ, 0xfc, !PT ;  /* 0x0000000482824812 */ /* 0x000fe400078efcff */
[----:B------:R-:W-:Y:S02]  /*a820*/  LOP3.LUT P4, RZ, R2, 0x4000, RZ, 0xc0, !PT ;  /* 0x0000400002ff7812 */ /* 0x000fe4000788c0ff */
[----:B------:R-:W-:-:S11]  /*a830*/  LOP3.LUT R130, R130, 0xfffffff7, RZ, 0xc0, !PT ;  /* 0xfffffff782827812 */ /* 0x000fd600078ec0ff */
[----:B------:R-:W-:Y:S02]  /*a840*/  @P4 LOP3.LUT R130, R130, 0x8, RZ, 0xfc, !PT ;  /* 0x0000000882824812 */ /* 0x000fe400078efcff */
[----:B------:R-:W-:Y:S02]  /*a850*/  LOP3.LUT P4, RZ, R2, 0x10000, RZ, 0xc0, !PT ;  /* 0x0001000002ff7812 */ /* 0x000fe4000788c0ff */
[----:B------:R-:W-:Y:S02]  /*a860*/  LOP3.LUT R130, R130, 0xffffffef, RZ, 0xc0, !PT ;  /* 0xffffffef82827812 */ /* 0x000fe400078ec0ff */
[----:B------:R-:W-:Y:S02]  /*a870*/  SEL R93, RZ, 0x1, !P2 ;  /* 0x00000001ff5d7807 */ /* 0x000fe40005000000 */
[----:B------:R-:W-:Y:S02]  /*a880*/  SEL R6, RZ, 0x7fff8, !P3 ;  /* 0x0007fff8ff067807 */ /* 0x000fe40005800000 */
[----:B------:R-:W-:-:S05]  /*a890*/  ISETP.GT.U32.AND P2, PT, R94, R140, PT ;  /* 0x0000008c5e00720c */ /* 0x000fca0003f44070 */
[----:B------:R-:W-:Y:S02]  /*a8a0*/  @P4 LOP3.LUT R130, R130, 0x10, RZ, 0xfc, !PT ;  /* 0x0000001082824812 */ /* 0x000fe400078efcff */
[C---:B------:R-:W-:Y:S02]  /*a8b0*/  LOP3.LUT P4, RZ, R2.reuse, 0x20, RZ, 0xc0, !PT ;  /* 0x0000002002ff7812 */ /* 0x040fe4000788c0ff */
[----:B------:R-:W-:Y:S02]  /*a8c0*/  LOP3.LUT P3, RZ, R2, 0x800000, RZ, 0xc0, !PT ;  /* 0x0080000002ff7812 */ /* 0x000fe4000786c0ff */
[----:B------:R-:W-:Y:S02]  /*a8d0*/  ISETP.GT.U32.AND.EX P2, PT, R95, RZ, PT, P2 ;  /* 0x000000ff5f00720c */ /* 0x000fe40003f44120 */
[----:B------:R-:W-:Y:S02]  /*a8e0*/  SEL R95, RZ, 0x4, !P3 ;  /* 0x00000004ff5f7807 */ /* 0x000fe40005800000 */
[----:B------:R-:W-:-:S02]  /*a8f0*/  SEL R8, RZ, 0x1fffe, !P0 ;  /* 0x0001fffeff087807 */ /* 0x000fc40004000000 */
[----:B------:R-:W-:Y:S02]  /*a900*/  LOP3.LUT R130, R130, 0xffffffdf, RZ, 0xc0, !PT ;  /* 0xffffffdf82827812 */ /* 0x000fe400078ec0ff */
[----:B------:R-:W-:Y:S02]  /*a910*/  ISETP.GT.U32.AND P3, PT, R96, R140, PT ;  /* 0x0000008c6000720c */ /* 0x000fe40003f64070 */
[C---:B------:R-:W-:Y:S02]  /*a920*/  LOP3.LUT P0, RZ, R2.reuse, 0x200000, RZ, 0xc0, !PT ;  /* 0x0020000002ff7812 */ /* 0x040fe4000780c0ff */
[----:B------:R-:W-:Y:S02]  /*a930*/  LOP3.LUT P6, RZ, R2, 0x100000, RZ, 0xc0, !PT ;  /* 0x0010000002ff7812 */ /* 0x000fe400078cc0ff */
[----:B------:R-:W-:Y:S02]  /*a940*/  @P4 LOP3.LUT R130, R130, 0x20, RZ, 0xfc, !PT ;  /* 0x0000002082824812 */ /* 0x000fe400078efcff */
[----:B------:R-:W-:-:S02]  /*a950*/  ISETP.GT.U32.AND.EX P3, PT, R97, RZ, PT, P3 ;  /* 0x000000ff6100720c */ /* 0x000fc40003f64130 */
[----:B------:R-:W-:Y:S02]  /*a960*/  SEL R97, RZ, 0x1fffe, !P0 ;  /* 0x0001fffeff617807 */ /* 0x000fe40004000000 */
[----:B------:R-:W-:Y:S02]  /*a970*/  ISETP.GT.U32.AND P0, PT, R98, R140, PT ;  /* 0x0000008c6200720c */ /* 0x000fe40003f04070 */
[----:B------:R-:W-:Y:S02]  /*a980*/  SEL R98, RZ, 0x4, !P6 ;  /* 0x00000004ff627807 */ /* 0x000fe40007000000 */
[----:B------:R-:W-:Y:S02]  /*a990*/  LOP3.LUT P6, RZ, R130, 0x40, RZ, 0xc0, !PT ;  /* 0x0000004082ff7812 */ /* 0x000fe400078cc0ff */
[----:B------:R-:W-:Y:S02]  /*a9a0*/  ISETP.GT.U32.AND.EX P0, PT, R99, RZ, PT, P0 ;  /* 0x000000ff6300720c */ /* 0x000fe40003f04100 */
[----:B------:R-:W-:-:S02]  /*a9b0*/  SEL R99, RZ, 0x7fff8, !P6 ;  /* 0x0007fff8ff637807 */ /* 0x000fc40007000000 */
[----:B------:R-:W-:-:S04]  /*a9c0*/  ISETP.GT.U32.AND P6, PT, R100, R140, PT ;  /* 0x0000008c6400720c */ /* 0x000fc80003fc4070 */
[----:B------:R-:W-:Y:S02]  /*a9d0*/  ISETP.GT.U32.AND.EX P6, PT, R101, RZ, PT, P6 ;  /* 0x000000ff6500720c */ /* 0x000fe40003fc4160 */
[C---:B------:R-:W-:Y:S02]  /*a9e0*/  LOP3.LUT P5, RZ, R2.reuse, 0x1000000, RZ, 0xc0, !PT ;  /* 0x0100000002ff7812 */ /* 0x040fe400078ac0ff */
[C---:B------:R-:W-:Y:S02]  /*a9f0*/  LOP3.LUT P1, RZ, R2.reuse, 0x400000, RZ, 0xc0, !PT ;  /* 0x0040000002ff7812 */ /* 0x040fe4000782c0ff */
[----:B------:R-:W-:Y:S02]  /*aa00*/  SEL R94, RZ, 0x1fffe, !P5 ;  /* 0x0001fffeff5e7807 */ /* 0x000fe40006800000 */
[----:B------:R-:W-:Y:S02]  /*aa10*/  SEL R96, RZ, 0x7fff8, !P1 ;  /* 0x0007fff8ff607807 */ /* 0x000fe40004800000 */
[----:B------:R-:W-:-:S02]  /*aa20*/  LOP3.LUT P4, RZ, R2, 0x40, RZ, 0xc0, !PT ;  /* 0x0000004002ff7812 */ /* 0x000fc4000788c0ff */
[C---:B------:R-:W-:Y:S02]  /*aa30*/  LOP3.LUT P5, RZ, R2.reuse, 0x400, RZ, 0xc0, !PT ;  /* 0x0000040002ff7812 */ /* 0x040fe400078ac0ff */
[C---:B------:R-:W-:Y:S02]  /*aa40*/  LOP3.LUT P1, RZ, R2.reuse, 0x100, RZ, 0xc0, !PT ;  /* 0x0000010002ff7812 */ /* 0x040fe4000782c0ff */
[----:B------:R-:W-:-:S04]  /*aa50*/  LOP3.LUT R2, R2, 0xffffffbf, RZ, 0xc0, !PT ;  /* 0xffffffbf02027812 */ /* 0x000fc800078ec0ff */
[----:B------:R-:W-:-:S04]  /*aa60*/  @P6 LOP3.LUT R2, R2, 0x40, RZ, 0xfc, !PT ;  /* 0x0000004002026812 */ /* 0x000fc800078efcff */
[----:B------:R-:W-:-:S04]  /*aa70*/  LOP3.LUT P6, RZ, R2, 0x40000, RZ, 0xc0, !PT ;  /* 0x0004000002ff7812 */ /* 0x000fc800078cc0ff */
[----:B------:R-:W-:Y:S02]  /*aa80*/  SEL R101, RZ, 0x1fffe, !P6 ;  /* 0x0001fffeff657807 */ /* 0x000fe40007000000 */
[----:B------:R-:W-:-:S04]  /*aa90*/  ISETP.GT.U32.AND P6, PT, R102, R140, PT ;  /* 0x0000008c6600720c */ /* 0x000fc80003fc4070 */
[----:B------:R-:W-:Y:S02]  /*aaa0*/  ISETP.GT.U32.AND.EX P6, PT, R103, RZ, PT, P6 ;  /* 0x000000ff6700720c */ /* 0x000fe40003fc4160 */
[----:B------:R-:W-:-:S11]  /*aab0*/  LOP3.LUT R2, R2, 0xffffffdf, RZ, 0xc0, !PT ;  /* 0xffffffdf02027812 */ /* 0x000fd600078ec0ff */
        /* <DEDUP_REMOVED lines=29> */
[----:B------:R-:W-:Y:S02]  /*ac90*/  SEL R112, RZ, 0x1, !P1 ;  /* 0x00000001ff707807 */ /* 0x000fe40004800000 */
[C---:B------:R-:W-:Y:S02]  /*aca0*/  LOP3.LUT P1, RZ, R2.reuse, 0x80000000, RZ, 0xc0, !PT ;  /* 0x8000000002ff7812 */ /* 0x040fe4000782c0ff */
[----:B------:R-:W-:-:S07]  /*acb0*/  LOP3.LUT R2, R2, 0xfffffffe, RZ, 0xc0, !PT ;  /* 0xfffffffe02027812 */ /* 0x000fce00078ec0ff */
[----:B------:R-:W-:-:S04]  /*acc0*/  @P6 LOP3.LUT R2, R2, 0x1, RZ, 0xfc, !PT ;  /* 0x0000000102026812 */ /* 0x000fc800078efcff */
[----:B------:R-:W-:-:S04]  /*acd0*/  LOP3.LUT P6, RZ, R2, 0x80, RZ, 0xc0, !PT ;  /* 0x0000008002ff7812 */ /* 0x000fc800078cc0ff */
[----:B------:R-:W-:Y:S02]  /*ace0*/  SEL R126, RZ, 0x1fffe, !P6 ;  /* 0x0001fffeff7e7807 */ /* 0x000fe40007000000 */
[----:B------:R-:W-:-:S04]  /*acf0*/  ISETP.GT.U32.AND P6, PT, R122, R140, PT ;  /* 0x0000008c7a00720c */ /* 0x000fc80003fc4070 */
[----:B------:R-:W-:Y:S02]  /*ad00*/  ISETP.GT.U32.AND.EX P6, PT, R124, RZ, PT, P6 ;  /* 0x000000ff7c00720c */ /* 0x000fe40003fc4160 */
[----:B------:R-:W-:-:S11]  /*ad10*/  LOP3.LUT R2, R2, 0xf7ffffff, RZ, 0xc0, !PT ;  /* 0xf7ffffff02027812 */ /* 0x000fd600078ec0ff */
[----:B------:R-:W-:-:S04]  /*ad20*/  @P6 LOP3.LUT R2, R2, 0x8000000, RZ, 0xfc, !PT ;  /* 0x0800000002026812 */ /* 0x000fc800078efcff */
[C---:B------:R-:W-:Y:S02]  /*ad30*/  LOP3.LUT P6, RZ, R2.reuse, 0x1, RZ, 0xc0, !PT ;  /* 0x0000000102ff7812 */ /* 0x040fe400078cc0ff */
[----:B------:R-:W-:-:S11]  /*ad40*/  LOP3.LUT R2, R2, 0xefffffff, RZ, 0xc0, !PT ;  /* 0xefffffff02027812 */ /* 0x000fd600078ec0ff */
[----:B------:R-:W-:-:S04]  /*ad50*/  @P6 LOP3.LUT R2, R2, 0x10000000, RZ, 0xfc, !PT ;  /* 0x1000000002026812 */ /* 0x000fc800078efcff */
[C---:B------:R-:W-:Y:S02]  /*ad60*/  LOP3.LUT P6, RZ, R2.reuse, 0x4, RZ, 0xc0, !PT ;  /* 0x0000000402ff7812 */ /* 0x040fe400078cc0ff */
[----:B------:R-:W-:Y:S02]  /*ad70*/  LOP3.LUT R2, R2, 0xdfffffff, RZ, 0xc0, !PT ;  /* 0xdfffffff02027812 */ /* 0x000fe400078ec0ff */
[----:B------:R-:W-:Y:S02]  /*ad80*/  SEL R100, RZ, 0x1, !P4 ;  /* 0x00000001ff647807 */ /* 0x000fe40006000000 */
[----:B------:R-:W-:-:S07]  /*ad90*/  LOP3.LUT P4, RZ, R130, 0x20, RZ, 0xc0, !PT ;  /* 0x0000002082ff7812 */ /* 0x000fce000788c0ff */
[----:B------:R-:W-:-:S04]  /*ada0*/  @P6 LOP3.LUT R2, R2, 0x20000000, RZ, 0xfc, !PT ;  /* 0x2000000002026812 */ /* 0x000fc800078efcff */
[----:B------:R-:W-:Y:S02]  /*adb0*/  LOP3.LUT P6, RZ, R2, 0x10, RZ, 0xc0, !PT ;  /* 0x0000001002ff7812 */ /* 0x000fe400078cc0ff */
[----:B------:R-:W-:Y:S02]  /*adc0*/  SEL R102, RZ, 0x4, !P4 ;  /* 0x00000004ff667807 */ /* 0x000fe40006000000 */
[----:B------:R-:W-:Y:S02]  /*add0*/  LOP3.LUT P4, RZ, R130, 0x10, RZ, 0xc0, !PT ;  /* 0x0000001082ff7812 */ /* 0x000fe4000788c0ff */
[----:B------:R-:W-:Y:S02]  /*ade0*/  SEL R122, RZ, 0x4, !P1 ;  /* 0x00000004ff7a7807 */ /* 0x000fe40004800000 */
[----:B------:R-:W-:Y:S02]  /*adf0*/  ISETP.GT.U32.AND P1, PT, R125, R140, PT ;  /* 0x0000008c7d00720c */ /* 0x000fe40003f24070 */
[----:B------:R-:W-:-:S02]  /*ae00*/  SEL R104, RZ, 0x1, !P4 ;  /* 0x00000001ff687807 */ /* 0x000fc40006000000 */
[----:B------:R-:W-:Y:S02]  /*ae10*/  LOP3.LUT P4, RZ, R130, 0x8, RZ, 0xc0, !PT ;  /* 0x0000000882ff7812 */ /* 0x000fe4000788c0ff */
[----:B------:R-:W-:Y:S02]  /*ae20*/  LOP3.LUT R2, R2, 0xbfffffff, RZ, 0xc0, !PT ;  /* 0xbfffffff02027812 */ /* 0x000fe400078ec0ff */
[----:B------:R-:W-:Y:S02]  /*ae30*/  ISETP.GT.U32.AND.EX P1, PT, R128, RZ, PT, P1 ;  /* 0x000000ff8000720c */ /* 0x000fe40003f24110 */
[----:B------:R-:W-:Y:S02]  /*ae40*/  SEL R128, RZ, 0x1fffe, !P2 ;  /* 0x0001fffeff807807 */ /* 0x000fe40005000000 */
[----:B------:R-:W-:Y:S02]  /*ae50*/  ISETP.GT.U32.AND P2, PT, R116, R140, PT ;  /* 0x0000008c7400720c */ /* 0x000fe40003f44070 */
[----:B------:R-:W-:-:S02]  /*ae60*/  SEL R106, RZ, 0x4, !P4 ;  /* 0x00000004ff6a7807 */ /* 0x000fc40006000000 */
[----:B------:R-:W-:Y:S02]  /*ae70*/  @P6 LOP3.LUT R2, R2, 0x40000000, RZ, 0xfc, !PT ;  /* 0x4000000002026812 */ /* 0x000fe400078efcff */
[----:B------:R-:W-:Y:S02]  /*ae80*/  LOP3.LUT P4, RZ, R130, 0x4, RZ, 0xc0, !PT ;  /* 0x0000000482ff7812 */ /* 0x000fe4000788c0ff */
[----:B------:R-:W-:Y:S02]  /*ae90*/  ISETP.GT.U32.AND.EX P2, PT, R119, RZ, PT, P2 ;  /* 0x000000ff7700720c */ /* 0x000fe40003f44120 */
[----:B------:R-:W-:Y:S02]  /*aea0*/  SEL R119, RZ, 0x7fff8, !P0 ;  /* 0x0007fff8ff777807 */ /* 0x000fe40004000000 */
[----:B------:R-:W-:Y:S02]  /*aeb0*/  LOP3.LUT P6, RZ, R2, 0x40, RZ, 0xc0, !PT ;  /* 0x0000004002ff7812 */ /* 0x000fe400078cc0ff */
[----:B------:R-:W-:-:S02]  /*aec0*/  SEL R116, RZ, 0x4, !P3 ;  /* 0x00000004ff747807 */ /* 0x000fc40005800000 */
[----:B------:R-:W-:Y:S02]  /*aed0*/  ISETP.GT.U32.AND P0, PT, R115, R140, PT ;  /* 0x0000008c7300720c */ /* 0x000fe40003f04070 */
[----:B------:R-:W-:Y:S02]  /*aee0*/  SEL R108, RZ, 0x1, !P4 ;  /* 0x00000001ff6c7807 */ /* 0x000fe40006000000 */
[----:B------:R-:W-:Y:S02]  /*aef0*/  LOP3.LUT P3, RZ, R2, 0x20, RZ, 0xc0, !PT ;  /* 0x0000002002ff7812 */ /* 0x000fe4000786c0ff */
[----:B------:R-:W-:Y:S02]  /*af00*/  LOP3.LUT P4, RZ, R130, 0x2, RZ, 0xc0, !PT ;  /* 0x0000000282ff7812 */ /* 0x000fe4000788c0ff */
[----:B------:R-:W-:Y:S02]  /*af10*/  SEL R115, RZ, 0x1, !P6 ;  /* 0x00000001ff737807 */ /* 0x000fe40007000000 */
[----:B------:R-:W-:-:S02]  /*af20*/  ISETP.GT.U32.AND.EX P0, PT, R117, RZ, PT, P0 ;  /* 0x000000ff7500720c */ /* 0x000fc40003f04100 */
[----:B------:R-:W-:Y:S02]  /*af30*/  LOP3.LUT P6, RZ, R2, 0x40000000, RZ, 0xc0, !PT ;  /* 0x4000000002ff7812 */ /* 0x000fe400078cc0ff */
[----:B------:R-:W-:Y:S02]  /*af40*/  SEL R117, RZ, 0x1fffe, !P3 ;  /* 0x0001fffeff757807 */ /* 0x000fe40005800000 */
[----:B------:R-:W-:Y:S02]  /*af50*/  SEL R125, RZ, 0x1, !P4 ;  /* 0x00000001ff7d7807 */ /* 0x000fe40006000000 */
[----:B------:R-:W-:Y:S02]  /*af60*/  ISETP.GT.U32.AND P3, PT, R120, R140, PT ;  /* 0x0000008c7800720c */ /* 0x000fe40003f64070 */
[----:B------:R-:W-:Y:S02]  /*af70*/  SEL R110, RZ, 0x4, !P5 ;  /* 0x00000004ff6e7807 */ /* 0x000fe40006800000 */
[----:B------:R-:W-:-:S02]  /*af80*/  LOP3.LUT P4, RZ, R2, 0x8, RZ, 0xc0, !PT ;  /* 0x0000000802ff7812 */ /* 0x000fc4000788c0ff */
[----:B------:R-:W-:Y:S02]  /*af90*/  LOP3.LUT P5, RZ, R130, 0x1, RZ, 0xc0, !PT ;  /* 0x0000000182ff7812 */ /* 0x000fe400078ac0ff */
[----:B------:R-:W-:Y:S02]  /*afa0*/  SEL R120, RZ, 0x4, !P6 ;  /* 0x00000004ff787807 */ /* 0x000fe40007000000 */
[----:B------:R-:W-:Y:S02]  /*afb0*/  LOP3.LUT P6, RZ, R2, 0x20000000, RZ, 0xc0, !PT ;  /* 0x2000000002ff7812 */ /* 0x000fe400078cc0ff */
[----:B------:R-:W-:Y:S02]  /*afc0*/  ISETP.GT.U32.AND.EX P3, PT, R123, RZ, PT, P3 ;  /* 0x000000ff7b00720c */ /* 0x000fe40003f64130 */
[----:B------:R-:W-:Y:S02]  /*afd0*/  SEL R123, RZ, 0x7fff8, !P4 ;  /* 0x0007fff8ff7b7807 */ /* 0x000fe40006000000 */
[----:B------:R-:W-:-:S02]  /*afe0*/  SEL R124, RZ, 0x7fff8, !P5 ;  /* 0x0007fff8ff7c7807 */ /* 0x000fc40006800000 */
[----:B------:R-:W-:Y:S02]  /*aff0*/  ISETP.GT.U32.AND P4, PT, R118, R140, PT ;  /* 0x0000008c7600720c */ /* 0x000fe40003f84070 */
[C---:B------:R-:W-:Y:S02]  /*b000*/  LOP3.LUT P5, RZ, R2.reuse, 0x2, RZ, 0xc0, !PT ;  /* 0x0000000202ff7812 */ /* 0x040fe400078ac0ff */
[----:B------:R-:W-:Y:S02]  /*b010*/  SEL R118, RZ, 0x1, !P6 ;  /* 0x00000001ff767807 */ /* 0x000fe40007000000 */
[----:B------:R-:W-:Y:S02]  /*b020*/  LOP3.LUT P6, RZ, R2, 0x10000000, RZ, 0xc0, !PT ;  /* 0x1000000002ff7812 */ /* 0x000fe400078cc0ff */
[----:B------:R-:W-:Y:S02]  /*b030*/  ISETP.GT.U32.AND.EX P4, PT, R121, RZ, PT, P4 ;  /* 0x000000ff7900720c */ /* 0x000fe40003f84140 */
[----:B------:R-:W-:-:S02]  /*b040*/  SEL R121, RZ, 0x1fffe, !P5 ;  /* 0x0001fffeff797807 */ /* 0x000fc40006800000 */
[----:B------:R-:W-:Y:S02]  /*b050*/  ISETP.GT.U32.AND P5, PT, R113, R140, PT ;  /* 0x0000008c7100720c */ /* 0x000fe40003fa4070 */
[----:B------:R-:W-:Y:S02]  /*b060*/  SEL R113, RZ, 0x4, !P6 ;  /* 0x00000004ff717807 */ /* 0x000fe40007000000 */
[----:B------:R-:W-:-:S04]  /*b070*/  LOP3.LUT P6, RZ, R2, 0x8000000, RZ, 0xc0, !PT ;  /* 0x0800000002ff7812 */ /* 0x000fc800078cc0ff */
[----:B------:R-:W-:Y:S02]  /*b080*/  SEL R130, RZ, 0x7fff8, !P6 ;  /* 0x0007fff8ff827807 */ /* 0x000fe40007000000 */
[-C--:B------:R-:W-:Y:S02]  /*b090*/  ISETP.GT.U32.AND P6, PT, R129, R140.reuse, PT ;  /* 0x0000008c8100720c */ /* 0x080fe40003fc4070 */
[----:B------:R-:W-:Y:S02]  /*b0a0*/  SEL R129, RZ, 0x1fffe, !P1 ;  /* 0x0001fffeff817807 */ /* 0x000fe40004800000 */
[----:B------:R-:W-:Y:S01]  /*b0b0*/  ISETP.GT.U32.AND P1, PT, R127, R140, PT ;  /* 0x0000008c7f00720c */ /* 0x000fe20003f24070 */
[----:B------:R-:W-:-:S03]  /*b0c0*/  IMAD.IADD R7, R7, 0x1, R8 ;  /* 0x0000000107077824 */ /* 0x000fc600078e0208 */
[----:B------:R-:W-:-:S04]  /*b0d0*/  ISETP.GT.U32.AND.EX P1, PT, R72, RZ, PT, P1 ;  /* 0x000000ff4800720c */ /* 0x000fc80003f24110 */
[----:B------:R-:W-:Y:S01]  /*b0e0*/  SEL R8, RZ, 0x1, !P1 ;  /* 0x00000001ff087807 */ /* 0x000fe20004800000 */
[----:B------:R-:W-:-:S04]  /*b0f0*/  IMAD.IADD R125, R125, 0x1, R128 ;  /* 0x000000017d7d7824 */ /* 0x000fc800078e0280 */
[----:B------:R-:W-:Y:S02]  /*b100*/  IMAD.IADD R8, R8, 0x1, R129 ;  /* 0x0000000108087824 */ /* 0x000fe400078e0281 */
[----:B------:R-:W3:Y:S01]  /*b110*/  LDL.64 R128, [R1+0x48] ;  /* 0x0000480001807983 */ /* 0x000ee20000100a00 */
[----:B------:R-:W-:Y:S01]  /*b120*/  SEL R127, RZ, 0x4, !P2 ;  /* 0x00000004ff7f7807 */ /* 0x000fe20005000000 */
[----:B------:R-:W-:Y:S01]  /*b130*/  IMAD.IADD R115, R115, 0x1, R117 ;  /* 0x0000000173737824 */ /* 0x000fe200078e0275 */
[-C--:B------:R-:W-:Y:S02]  /*b140*/  ISETP.GT.U32.AND P2, PT, R82, R140.reuse, PT ;  /* 0x0000008c5200720c */ /* 0x080fe40003f44070 */
[----:B------:R-:W-:Y:S02]  /*b150*/  SEL R131, RZ, 0x7fff8, !P0 ;  /* 0x0007fff8ff837807 */ /* 0x000fe40004000000 */
[----:B------:R-:W-:Y:S02]  /*b160*/  ISETP.GT.U32.AND P0, PT, R114, R140, PT ;  /* 0x0000008c7200720c */ /* 0x000fe40003f04070 */
[----:B------:R-:W-:-:S02]  /*b170*/  ISETP.GT.U32.AND.EX P6, PT, R73, RZ, PT, P6 ;  /* 0x000000ff4900720c */ /* 0x000fc40003fc4160 */
[----:B------:R-:W-:Y:S02]  /*b180*/  SEL R114, RZ, 0x1, !P3 ;  /* 0x00000001ff727807 */ /* 0x000fe40005800000 */
[----:B------:R-:W-:Y:S02]  /*b190*/  SEL R139, RZ, 0x1fffe, !P4 ;  /* 0x0001fffeff8b7807 */ /* 0x000fe40006000000 */
[----:B------:R-:W-:Y:S02]  /*b1a0*/  ISETP.GT.U32.AND.EX P2, PT, R3, RZ, PT, P2 ;  /* 0x000000ff0300720c */ /* 0x000fe40003f44120 */
[----:B------:R-:W-:Y:S02]  /*b1b0*/  LOP3.LUT R115, R115, 0x3, RZ, 0xc0, !PT ;  /* 0x0000000373737812 */ /* 0x000fe400078ec0ff */
[----:B------:R-:W-:Y:S01]  /*b1c0*/  SEL R3, RZ, 0x1, !P6 ;  /* 0x00000001ff037807 */ /* 0x000fe20007000000 */
[----:B------:R-:W-:Y:S01]  /*b1d0*/  IMAD.IADD R104, R104, 0x1, R105 ;  /* 0x0000000168687824 */ /* 0x000fe200078e0269 */
[----:B------:R-:W-:Y:S01]  /*b1e0*/  LOP3.LUT R7, R7, 0x3, RZ, 0xc0, !PT ;  /* 0x0000000307077812 */ /* 0x000fe200078ec0ff */
[----:B------:R-:W-:Y:S01]  /*b1f0*/  IMAD.IADD R114, R114, 0x1, R139 ;  /* 0x0000000172727824 */ /* 0x000fe200078e028b */
[----:B------:R-:W-:Y:S01]  /*b200*/  IADD3 R115, PT, PT, R115, R119, R116 ;  /* 0x0000007773737210 */ /* 0x000fe20007ffe074 */
[----:B------:R-:W-:Y:S01]  /*b210*/  IMAD.IADD R112, R112, 0x1, R126 ;  /* 0x0000000170707824 */ /* 0x000fe200078e027e */
[----:B------:R-:W-:Y:S01]  /*b220*/  LOP3.LUT R8, R8, 0x3, RZ, 0xc0, !PT ;  /* 0x0000000308087812 */ /* 0x000fe200078ec0ff */
[----:B------:R-:W-:Y:S01]  /*b230*/  IMAD.IADD R3, R3, 0x1, R97 ;  /* 0x0000000103037824 */ /* 0x000fe200078e0261 */
[----:B------:R-:W-:Y:S01]  /*b240*/  IADD3 R118, PT, PT, R118, R121, RZ ;  /* 0x0000007976767210 */ /* 0x000fe20007ffe0ff */
[----:B------:R-:W-:Y:S01]  /*b250*/  IMAD.SHL.U32 R115, R115, 0x100, RZ ;  /* 0x0000010073737824 */ /* 0x000fe200078e00ff */
[----:B------:R-:W-:-:S02]  /*b260*/  IADD3 R5, PT, PT, R7, R6, R5 ;  /* 0x0000000607057210 */ /* 0x000fc40007ffe005 */
[----:B------:R-:W-:Y:S02]  /*b270*/  LOP3.LUT R104, R104, 0x3, RZ, 0xc0, !PT ;  /* 0x0000000368687812 */ /* 0x000fe400078ec0ff */
[----:B------:R-:W-:Y:S02]  /*b280*/  LOP3.LUT R114, R114, 0x3, RZ, 0xc0, !PT ;  /* 0x0000000372727812 */ /* 0x000fe400078ec0ff */
[----:B------:R-:W-:Y:S01]  /*b290*/  IADD3 R8, PT, PT, R8, R130, R113 ;  /* 0x0000008208087210 */ /* 0x000fe20007ffe071 */
[----:B------:R-:W-:Y:S01]  /*b2a0*/  IMAD.IADD R100, R100, 0x1, R101 ;  /* 0x0000000164647824 */ /* 0x000fe200078e0265 */
[----:B------:R-:W-:Y:S01]  /*b2b0*/  LOP3.LUT R112, R112, 0x3, RZ, 0xc0, !PT ;  /* 0x0000000370707812 */ /* 0x000fe200078ec0ff */
[----:B------:R-:W-:Y:S01]  /*b2c0*/  FMUL R10, R10, UR4 ;  /* 0x000000040a0a7c20 */ /* 0x000fe20008400000 */
[----:B------:R-:W-:Y:S02]  /*b2d0*/  LOP3.LUT R118, R118, 0x3, RZ, 0xc0, !PT ;  /* 0x0000000376767812 */ /* 0x000fe400078ec0ff */
[----:B------:R-:W-:Y:S01]  /*b2e0*/  LOP3.LUT R3, R3, 0x3, RZ, 0xc0, !PT ;  /* 0x0000000303037812 */ /* 0x000fe200078ec0ff */
[----:B------:R-:W-:Y:S01]  /*b2f0*/  IMAD.SHL.U32 R6, R5, 0x100, RZ ;  /* 0x0000010005067824 */ /* 0x000fe200078e00ff */
[----:B------:R-:W-:-:S02]  /*b300*/  ISETP.GT.U32.AND.EX P0, PT, R91, RZ, PT, P0 ;  /* 0x000000ff5b00720c */ /* 0x000fc40003f04100 */
[----:B------:R-:W-:Y:S02]  /*b310*/  IADD3 R102, PT, PT, R104, R103, R102 ;  /* 0x0000006768667210 */ /* 0x000fe40007ffe066 */
[----:B------:R-:W-:Y:S02]  /*b320*/  IADD3 R127, PT, PT, R114, R131, R127 ;  /* 0x00000083727f7210 */ /* 0x000fe40007ffe07f */
[----:B------:R-:W-:Y:S02]  /*b330*/  LOP3.LUT R8, R8, 0xf, RZ, 0xc0, !PT ;  /* 0x0000000f08087812 */ /* 0x000fe400078ec0ff */
[----:B------:R-:W-:Y:S02]  /*b340*/  IADD3 R108, PT, PT, R108, R109, RZ ;  /* 0x0000006d6c6c7210 */ /* 0x000fe40007ffe0ff */
[----:B------:R-:W-:Y:S02]  /*b350*/  LOP3.LUT R125, R125, 0x3, RZ, 0xc0, !PT ;  /* 0x000000037d7d7812 */ /* 0x000fe400078ec0ff */
[----:B------:R-:W-:-:S02]  /*b360*/  IADD3 R110, PT, PT, R112, R111, R110 ;  /* 0x0000006f706e7210 */ /* 0x000fc40007ffe06e */
[----:B------:R-:W-:Y:S02]  /*b370*/  IADD3 R118, PT, PT, R118, R123, R120 ;  /* 0x0000007b76767210 */ /* 0x000fe40007ffe078 */
[----:B------:R-:W-:Y:S02]  /*b380*/  LOP3.LUT R5, R115, 0xf00, RZ, 0xe2, !PT ;  /* 0x00000f0073057812 */ /* 0x000fe400078ee2ff */
[----:B------:R-:W-:Y:S02]  /*b390*/  LOP3.LUT R100, R100, 0x3, RZ, 0xc0, !PT ;  /* 0x0000000364647812 */ /* 0x000fe400078ec0ff */
[----:B------:R-:W-:Y:S01]  /*b3a0*/  IADD3 R95, PT, PT, R3, R96, R95 ;  /* 0x00000060035f7210 */ /* 0x000fe20007ffe05f */
[----:B------:R-:W-:Y:S01]  /*b3b0*/  IMAD.SHL.U32 R3, R102, 0x100, RZ ;  /* 0x0000010066037824 */ /* 0x000fe200078e00ff */
[----:B------:R-:W-:Y:S02]  /*b3c0*/  FSEL R82, R10, -INF , !P0 ;  /* 0xff8000000a527808 */ /* 0x000fe40004000000 */
[----:B------:R-:W-:-:S02]  /*b3d0*/  LEA R8, R127, R8, 0x4 ;  /* 0x000000087f087211 */ /* 0x000fc400078e20ff */
[----:B------:R-:W-:Y:S02]  /*b3e0*/  ISETP.GT.U32.AND P0, PT, R87, R140, PT ;  /* 0x0000008c5700720c */ /* 0x000fe40003f04070 */
[----:B------:R-:W-:Y:S01]  /*b3f0*/  IADD3 R93, PT, PT, R93, R94, RZ ;  /* 0x0000005e5d5d7210 */ /* 0x000fe20007ffe0ff */
[----:B------:R-:W-:Y:S01]  /*b400*/  IMAD R5, R118, 0x1000, R5 ;  /* 0x0000100076057824 */ /* 0x000fe200078e0205 */
[----:B------:R-:W-:Y:S02]  /*b410*/  ISETP.GT.U32.AND P3, PT, R89, R140, PT ;  /* 0x0000008c5900720c */ /* 0x000fe40003f64070 */
[----:B------:R-:W-:Y:S02]  /*b420*/  LOP3.LUT R108, R108, 0x3, RZ, 0xc0, !PT ;  /* 0x000000036c6c7812 */ /* 0x000fe400078ec0ff */
[----:B------:R-:W-:Y:S02]  /*b430*/  IADD3 R125, PT, PT, R125, R124, R122 ;  /* 0x0000007c7d7d7210 */ /* 0x000fe40007ffe07a */
[----:B------:R-:W-:Y:S01]  /*b440*/  LOP3.LUT R110, R110, 0xf, RZ, 0xc0, !PT ;  /* 0x0000000f6e6e7812 */ /* 0x000fe200078ec0ff */
[----:B------:R-:W-:Y:S01]  /*b450*/  FMUL R12, R12, UR4 ;  /* 0x000000040c0c7c20 */ /* 0x000fe20008400000 */
[----:B------:R-:W-:-:S02]  /*b460*/  IADD3 R98, PT, PT, R100, R99, R98 ;  /* 0x0000006364627210 */ /* 0x000fc40007ffe062 */
[----:B------:R-:W-:Y:S01]  /*b470*/  LOP3.LUT R95, R95, 0xf, RZ, 0xc0, !PT ;  /* 0x0000000f5f5f7812 */ /* 0x000fe200078ec0ff */
[----:B------:R-:W-:Y:S01]  /*b480*/  FMUL R13, R13, UR4 ;  /* 0x000000040d0d7c20 */ /* 0x000fe20008400000 */
[----:B------:R-:W-:Y:S02]  /*b490*/  LOP3.LUT R8, R8, 0xff, RZ, 0xc0, !PT ;  /* 0x000000ff08087812 */ /* 0x000fe400078ec0ff */
[----:B------:R-:W-:Y:S02]  /*b4a0*/  ISETP.GT.U32.AND P4, PT, R85, R140, PT ;  /* 0x0000008c5500720c */ /* 0x000fe40003f84070 */
[----:B------:R-:W-:Y:S02]  /*b4b0*/  ISETP.GT.U32.AND.EX P0, PT, R88, RZ, PT, P0 ;  /* 0x000000ff5800720c */ /* 0x000fe40003f04100 */
[----:B------:R-:W-:Y:S02]  /*b4c0*/  LOP3.LUT R93, R93, 0x3, RZ, 0xc0, !PT ;  /* 0x000000035d5d7812 */ /* 0x000fe400078ec0ff */
[----:B------:R-:W-:-:S02]  /*b4d0*/  ISETP.GT.U32.AND.EX P3, PT, R86, RZ, PT, P3 ;  /* 0x000000ff5600720c */ /* 0x000fc40003f64130 */
[----:B------:R-:W-:Y:S02]  /*b4e0*/  IADD3 R106, PT, PT, R108, R107, R106 ;  /* 0x0000006b6c6a7210 */ /* 0x000fe40007ffe06a */
[----:B------:R-:W-:Y:S02]  /*b4f0*/  LEA R110, R125, R110, 0x4 ;  /* 0x0000006e7d6e7211 */ /* 0x000fe400078e20ff */
[----:B------:R-:W-:Y:S01]  /*b500*/  LOP3.LUT R3, R3, 0xf00, RZ, 0xe2, !PT ;  /* 0x00000f0003037812 */ /* 0x000fe200078ee2ff */
[----:B------:R-:W-:Y:S01]  /*b510*/  FMUL R15, R15, UR4 ;  /* 0x000000040f0f7c20 */ /* 0x000fe20008400000 */
[----:B------:R-:W-:Y:S01]  /*b520*/  ISETP.GT.U32.AND.EX P5, PT, R90, RZ, PT, P5 ;  /* 0x000000ff5a00720c */ /* 0x000fe20003fa4150 */
[----:B------:R-:W-:Y:S01]  /*b530*/  IMAD R95, R98, 0x10, R95 ;  /* 0x00000010625f7824 */ /* 0x000fe200078e025f */
[----:B------:R-:W-:Y:S02]  /*b540*/  IADD3 R5, PT, PT, R5, R8, RZ ;  /* 0x0000000805057210 */ /* 0x000fe40007ffe0ff */
[----:B------:R-:W-:-:S02]  /*b550*/  FSEL R90, R12, -INF , !P0 ;  /* 0xff8000000c5a7808 */ /* 0x000fc40004000000 */
[----:B------:R-:W-:Y:S02]  /*b560*/  ISETP.GT.U32.AND.EX P4, PT, R81, RZ, PT, P4 ;  /* 0x000000ff5100720c */ /* 0x000fe40003f84140 */
[----:B------:R-:W-:Y:S02]  /*b570*/  IADD3 R9, PT, PT, R93, R92, R9 ;  /* 0x0000005c5d097210 */ /* 0x000fe40007ffe009 */
[----:B------:R-:W-:Y:S01]  /*b580*/  LOP3.LUT R6, R6, 0xf00, RZ, 0xe2, !PT ;  /* 0x00000f0006067812 */ /* 0x000fe200078ee2ff */
[----:B------:R-:W-:Y:S01]  /*b590*/  IMAD R106, R106, 0x1000, R3 ;  /* 0x000010006a6a7824 */ /* 0x000fe200078e0203 */
[----:B------:R-:W-:Y:S02]  /*b5a0*/  ISETP.GT.U32.AND P0, PT, R84, R140, PT ;  /* 0x0000008c5400720c */ /* 0x000fe40003f04070 */
[----:B------:R-:W-:Y:S02]  /*b5b0*/  FSEL R88, R13, -INF , !P3 ;  /* 0xff8000000d587808 */ /* 0x000fe40005800000 */
[----:B------:R-:W-:-:S02]  /*b5c0*/  LOP3.LUT R7, R110, 0xff, RZ, 0xc0, !PT ;  /* 0x000000ff6e077812 */ /* 0x000fc400078ec0ff */
[-C--:B------:R-:W-:Y:S01]  /*b5d0*/  ISETP.GT.U32.AND P3, PT, R80, R140.reuse, PT ;  /* 0x0000008c5000720c */ /* 0x080fe20003f64070 */
[----:B------:R-:W-:Y:S01]  /*b5e0*/  FMUL R14, R14, UR4 ;  /* 0x000000040e0e7c20 */ /* 0x000fe20008400000 */
[----:B------:R-:W-:Y:S01]  /*b5f0*/  LOP3.LUT R5, R5, 0xffff, RZ, 0xc0, !PT ;  /* 0x0000ffff05057812 */ /* 0x000fe200078ec0ff */
[----:B------:R-:W-:Y:S01]  /*b600*/  IMAD R6, R9, 0x1000, R6 ;  /* 0x0000100009067824 */ /* 0x000fe200078e0206 */
[----:B------:R-:W-:Y:S01]  /*b610*/  FSEL R89, R15, -INF , !P4 ;  /* 0xff8000000f597808 */ /* 0x000fe20006000000 */
[----:B------:R-:W-:Y:S01]  /*b620*/  FMUL R18, R18, UR4 ;  /* 0x0000000412127c20 */ /* 0x000fe20008400000 */
[----:B------:R-:W-:Y:S01]  /*b630*/  LOP3.LUT R95, R95, 0xff, RZ, 0xc0, !PT ;  /* 0x000000ff5f5f7812 */ /* 0x000fe200078ec0ff */
[----:B------:R-:W-:Y:S01]  /*b640*/  IMAD.IADD R106, R106, 0x1, R7 ;  /* 0x000000016a6a7824 */ /* 0x000fe200078e0207 */
[----:B------:R-:W-:Y:S02]  /*b650*/  ISETP.GT.U32.AND.EX P0, PT, R83, RZ, PT, P0 ;  /* 0x000000ff5300720c */ /* 0x000fe40003f04100 */
[----:B------:R-:W-:-:S02]  /*b660*/  ISETP.GT.U32.AND P4, PT, R71, R140, PT ;  /* 0x0000008c4700720c */ /* 0x000fc40003f84070 */
[----:B------:R-:W-:Y:S01]  /*b670*/  ISETP.GT.U32.AND.EX P3, PT, R68, RZ, PT, P3 ;  /* 0x000000ff4400720c */ /* 0x000fe20003f64130 */
[----:B------:R-:W-:Y:S01]  /*b680*/  FMUL R16, R16, UR4 ;  /* 0x0000000410107c20 */ /* 0x000fe20008400000 */
[----:B------:R-:W-:Y:S01]  /*b690*/  SHF.R.U32.HI R7, RZ, 0xf, R5 ;  /* 0x0000000fff077819 */ /* 0x000fe20000011605 */
[----:B------:R-:W-:Y:S01]  /*b6a0*/  IMAD.IADD R3, R6, 0x1, R95 ;  /* 0x0000000106037824 */ /* 0x000fe200078e025f */
[----:B------:R-:W-:Y:S01]  /*b6b0*/  FSEL R91, R14, -INF , !P0 ;  /* 0xff8000000e5b7808 */ /* 0x000fe20004000000 */
[----:B------:R-:W-:Y:S01]  /*b6c0*/  FMUL R20, R20, UR4 ;  /* 0x0000000414147c20 */ /* 0x000fe20008400000 */
[----:B------:R-:W-:Y:S02]  /*b6d0*/  ISETP.GT.U32.AND.EX P4, PT, R70, RZ, PT, P4 ;  /* 0x000000ff4600720c */ /* 0x000fe40003f84140 */
[----:B------:R-:W-:Y:S02]  /*b6e0*/  ISETP.GT.U32.AND P0, PT, R76, R140, PT ;  /* 0x0000008c4c00720c */ /* 0x000fe40003f04070 */
[----:B------:R-:W-:-:S02]  /*b6f0*/  SHF.R.U32.HI R6, RZ, 0x1, R5 ;  /* 0x00000001ff067819 */ /* 0x000fc40000011605 */
[----:B------:R-:W-:Y:S02]  /*b700*/  FSEL R97, R18, -INF , !P3 ;  /* 0xff80000012617808 */ /* 0x000fe40005800000 */
[----:B------:R-:W-:Y:S01]  /*b710*/  LOP3.LUT P3, RZ, R7, 0x1, RZ, 0xc0, !PT ;  /* 0x0000000107ff7812 */ /* 0x000fe2000786c0ff */
[----:B------:R-:W-:Y:S01]  /*b720*/  FMUL R17, R17, UR4 ;  /* 0x0000000411117c20 */ /* 0x000fe20008400000 */
[----:B------:R-:W-:Y:S02]  /*b730*/  SHF.R.U32.HI R7, RZ, 0xd, R5 ;  /* 0x0000000dff077819 */ /* 0x000fe40000011605 */
[----:B------:R-:W-:Y:S01]  /*b740*/  FSEL R94, R16, -INF , !P4 ;  /* 0xff800000105e7808 */ /* 0x000fe20006000000 */
[----:B------:R-:W-:Y:S01]  /*b750*/  FMUL R22, R22, UR4 ;  /* 0x0000000416167c20 */ /* 0x000fe20008400000 */
[----:B------:R-:W-:Y:S02]  /*b760*/  ISETP.GT.U32.AND.EX P0, PT, R69, RZ, PT, P0 ;  /* 0x000000ff4500720c */ /* 0x000fe40003f04100 */
[----:B------:R-:W-:-:S02]  /*b770*/  LOP3.LUT P4, RZ, R6, 0x1, RZ, 0xc0, !PT ;  /* 0x0000000106ff7812 */ /* 0x000fc4000788c0ff */
[--C-:B------:R-:W-:Y:S02]  /*b780*/  SHF.R.U32.HI R6, RZ, 0x2, R5.reuse ;  /* 0x00000002ff067819 */ /* 0x100fe40000011605 */
[----:B------:R-:W-:Y:S02]  /*b790*/  FSEL R101, R20, -INF , !P3 ;  /* 0xff80000014657808 */ /* 0x000fe40005800000 */
[----:B------:R-:W-:Y:S01]  /*b7a0*/  LOP3.LUT P3, RZ, R7, 0x1, RZ, 0xc0, !PT ;  /* 0x0000000107ff7812 */ /* 0x000fe2000786c0ff */
[----:B------:R-:W-:Y:S01]  /*b7b0*/  FMUL R19, R19, UR4 ;  /* 0x0000000413137c20 */ /* 0x000fe20008400000 */
[----:B------:R-:W-:Y:S02]  /*b7c0*/  SHF.R.U32.HI R7, RZ, 0xc, R5 ;  /* 0x0000000cff077819 */ /* 0x000fe40000011605 */
[----:B------:R-:W-:Y:S01]  /*b7d0*/  FSEL R100, R17, -INF , !P0 ;  /* 0xff80000011647808 */ /* 0x000fe20004000000 */
[----:B------:R-:W-:Y:S01]  /*b7e0*/  FMUL R23, R23, UR4 ;  /* 0x0000000417177c20 */ /* 0x000fe20008400000 */
        /* <DEDUP_REMOVED lines=27> */
[----:B------:R-:W-:Y:S02]  /*b9a0*/  LOP3.LUT P3, RZ, R7, 0x1, RZ, 0xc0, !PT ;  /* 0x0000000107ff7812 */ /* 0x000fe4000786c0ff */
[----:B------:R-:W-:Y:S02]  /*b9b0*/  SHF.R.U32.HI R7, RZ, 0x6, R5 ;  /* 0x00000006ff077819 */ /* 0x000fe40000011605 */
[----:B------:R-:W-:Y:S02]  /*b9c0*/  FSEL R70, R27, -INF , !P2 ;  /* 0xff8000001b467808 */ /* 0x000fe40005000000 */
[----:B------:R-:W-:Y:S01]  /*b9d0*/  LOP3.LUT P2, RZ, R6, 0x1, RZ, 0xc0, !PT ;  /* 0x0000000106ff7812 */ /* 0x000fe2000784c0ff */
[----:B------:R-:W-:Y:S01]  /*b9e0*/  FMUL R6, R30, UR4 ;  /* 0x000000041e067c20 */ /* 0x000fe20008400000 */
[----:B------:R-:W-:-:S02]  /*b9f0*/  FSEL R69, R28, -INF , !P3 ;  /* 0xff8000001c457808 */ /* 0x000fc40005800000 */
[----:B------:R-:W-:Y:S02]  /*ba00*/  LOP3.LUT P3, RZ, R7, 0x1, RZ, 0xc0, !PT ;  /* 0x0000000107ff7812 */ /* 0x000fe4000786c0ff */
[--C-:B------:R-:W-:Y:S02]  /*ba10*/  SHF.R.U32.HI R7, RZ, 0x3, R5.reuse ;  /* 0x00000003ff077819 */ /* 0x100fe40000011605 */
[----:B------:R-:W-:Y:S01]  /*ba20*/  PRMT R3, R3, 0x5410, R106 ;  /* 0x0000541003037816 */ /* 0x000fe2000000006a */
[----:B------:R-:W-:Y:S01]  /*ba30*/  FMUL R29, R29, UR4 ;  /* 0x000000041d1d7c20 */ /* 0x000fe20008400000 */
[----:B------:R-:W-:Y:S01]  /*ba40*/  FSEL R6, R6, -INF , !P2 ;  /* 0xff80000006067808 */ /* 0x000fe20005000000 */
[----:B------:R-:W-:Y:S01]  /*ba50*/  FMUL R9, R32, UR4 ;  /* 0x0000000420097c20 */ /* 0x000fe20008400000 */
[----:B------:R-:W-:Y:S02]  /*ba60*/  LOP3.LUT P2, RZ, R7, 0x1, RZ, 0xc0, !PT ;  /* 0x0000000107ff7812 */ /* 0x000fe4000784c0ff */
[----:B------:R-:W-:-:S02]  /*ba70*/  SHF.R.U32.HI R5, RZ, 0x4, R5 ;  /* 0x00000004ff057819 */ /* 0x000fc40000011605 */
[----:B------:R-:W-:Y:S01]  /*ba80*/  SHF.R.U64 R10, R3, 0x1e, RZ ;  /* 0x0000001e030a7819 */ /* 0x000fe200000012ff */
[----:B------:R-:W-:Y:S01]  /*ba90*/  FMUL R31, R31, UR4 ;  /* 0x000000041f1f7c20 */ /* 0x000fe20008400000 */
[----:B------:R-:W-:Y:S01]  /*baa0*/  FSEL R68, R29, -INF , !P3 ;  /* 0xff8000001d447808 */ /* 0x000fe20005800000 */
[----:B------:R-:W-:Y:S01]  /*bab0*/  FMUL R7, R34, UR4 ;  /* 0x0000000422077c20 */ /* 0x000fe20008400000 */
[----:B------:R-:W-:Y:S02]  /*bac0*/  FSEL R9, R9, -INF , !P2 ;  /* 0xff80000009097808 */ /* 0x000fe40005000000 */
[----:B------:R-:W-:Y:S02]  /*bad0*/  LOP3.LUT P3, RZ, R5, 0x1, RZ, 0xc0, !PT ;  /* 0x0000000105ff7812 */ /* 0x000fe4000786c0ff */
[----:B------:R-:W-:Y:S01]  /*bae0*/  LOP3.LUT P2, RZ, R10, 0x1, RZ, 0xc0, !PT ;  /* 0x000000010aff7812 */ /* 0x000fe2000784c0ff */
[----:B------:R-:W-:Y:S01]  /*baf0*/  FMUL R11, R11, UR4 ;  /* 0x000000040b0b7c20 */ /* 0x000fe20008400000 */
[----:B------:R-:W-:-:S02]  /*bb00*/  SHF.R.U64 R8, R3, 0x1f, RZ ;  /* 0x0000001f03087819 */ /* 0x000fc400000012ff */
[----:B------:R-:W-:Y:S02]  /*bb10*/  SHF.R.U64 R10, R3, 0x1c, RZ ;  /* 0x0000001c030a7819 */ /* 0x000fe400000012ff */
[----:B------:R-:W-:Y:S02]  /*bb20*/  FSEL R5, R31, -INF , !P3 ;  /* 0xff8000001f057808 */ /* 0x000fe40005800000 */
[----:B------:R-:W-:Y:S02]  /*bb30*/  FSEL R7, R7, -INF , !P4 ;  /* 0xff80000007077808 */ /* 0x000fe40006000000 */
[----:B------:R-:W-:Y:S01]  /*bb40*/  LOP3.LUT P3, RZ, R8, 0x1, RZ, 0xc0, !PT ;  /* 0x0000000108ff7812 */ /* 0x000fe2000786c0ff */
[----:B------:R-:W-:Y:S01]  /*bb50*/  FMUL R8, R33, UR4 ;  /* 0x0000000421087c20 */ /* 0x000fe20008400000 */
[----:B------:R-:W-:Y:S01]  /*bb60*/  LOP3.LUT P4, RZ, R10, 0x1, RZ, 0xc0, !PT ;  /* 0x000000010aff7812 */ /* 0x000fe2000788c0ff */
[----:B------:R-:W-:Y:S01]  /*bb70*/  FMUL R10, R36, UR4 ;  /* 0x00000004240a7c20 */ /* 0x000fe20008400000 */
[----:B------:R-:W-:Y:S01]  /*bb80*/  FSEL R87, R11, -INF , !P5 ;  /* 0xff8000000b577808 */ /* 0x000fe20006800000 */
[----:B------:R-:W-:Y:S01]  /*bb90*/  FMUL R12, R35, UR4 ;  /* 0x00000004230c7c20 */ /* 0x000fe20008400000 */
[----:B------:R-:W-:-:S02]  /*bba0*/  SHF.R.U64 R11, R3, 0x1d, RZ ;  /* 0x0000001d030b7819 */ /* 0x000fc400000012ff */
[C---:B------:R-:W-:Y:S02]  /*bbb0*/  SHF.R.U64 R14, R3.reuse, 0x1a, RZ ;  /* 0x0000001a030e7819 */ /* 0x040fe400000012ff */
[----:B------:R-:W-:Y:S02]  /*bbc0*/  SHF.R.U64 R13, R3, 0x1b, RZ ;  /* 0x0000001b030d7819 */ /* 0x000fe400000012ff */
[----:B------:R-:W-:Y:S02]  /*bbd0*/  FSEL R8, R8, -INF , !P0 ;  /* 0xff80000008087808 */ /* 0x000fe40004000000 */
[----:B------:R-:W-:Y:S02]  /*bbe0*/  FSEL R10, R10, -INF , !P3 ;  /* 0xff8000000a0a7808 */ /* 0x000fe40005800000 */
[----:B------:R-:W-:Y:S01]  /*bbf0*/  LOP3.LUT P0, RZ, R11, 0x1, RZ, 0xc0, !PT ;  /* 0x000000010bff7812 */ /* 0x000fe2000780c0ff */
[----:B------:R-:W-:Y:S01]  /*bc00*/  FMUL R11, R37, UR4 ;  /* 0x00000004250b7c20 */ /* 0x000fe20008400000 */
[----:B------:R-:W-:Y:S01]  /*bc10*/  LOP3.LUT P3, RZ, R14, 0x1, RZ, 0xc0, !PT ;  /* 0x000000010eff7812 */ /* 0x000fe2000786c0ff */
[----:B------:R-:W-:Y:S01]  /*bc20*/  FMUL R14, R40, UR4 ;  /* 0x00000004280e7c20 */ /* 0x000fe20008400000 */
[----:B------:R-:W-:-:S02]  /*bc30*/  FSEL R12, R12, -INF , !P1 ;  /* 0xff8000000c0c7808 */ /* 0x000fc40004800000 */
[----:B------:R-:W-:Y:S01]  /*bc40*/  LOP3.LUT P1, RZ, R13, 0x1, RZ, 0xc0, !PT ;  /* 0x000000010dff7812 */ /* 0x000fe2000782c0ff */
[----:B------:R-:W-:Y:S01]  /*bc50*/  FMUL R15, R38, UR4 ;  /* 0x00000004260f7c20 */ /* 0x000fe20008400000 */
[----:B------:R-:W-:Y:S02]  /*bc60*/  SHF.R.U64 R13, R3, 0x19, RZ ;  /* 0x00000019030d7819 */ /* 0x000fe400000012ff */
[----:B------:R-:W-:Y:S02]  /*bc70*/  FSEL R11, R11, -INF , !P2 ;  /* 0xff8000000b0b7808 */ /* 0x000fe40005000000 */
[----:B------:R-:W-:Y:S02]  /*bc80*/  SHF.R.U64 R17, R3, 0x18, RZ ;  /* 0x0000001803117819 */ /* 0x000fe400000012ff */
[----:B------:R-:W-:Y:S02]  /*bc90*/  FSEL R14, R14, -INF , !P1 ;  /* 0xff8000000e0e7808 */ /* 0x000fe40004800000 */
[----:B------:R-:W-:Y:S01]  /*bca0*/  LOP3.LUT P2, RZ, R13, 0x1, RZ, 0xc0, !PT ;  /* 0x000000010dff7812 */ /* 0x000fe2000784c0ff */
[----:B------:R-:W-:Y:S01]  /*bcb0*/  FMUL R13, R39, UR4 ;  /* 0x00000004270d7c20 */ /* 0x000fe20008400000 */
[----:B------:R-:W-:Y:S01]  /*bcc0*/  ISETP.GT.U32.AND P1, PT, R132, R140, PT ;  /* 0x0000008c8400720c */ /* 0x000fe20003f24070 */
[----:B------:R-:W-:Y:S01]  /*bcd0*/  FMUL R41, R41, UR4 ;  /* 0x0000000429297c20 */ /* 0x000fe20008400000 */
[----:B------:R-:W-:Y:S01]  /*bce0*/  FSEL R15, R15, -INF , !P0 ;  /* 0xff8000000f0f7808 */ /* 0x000fe20004000000 */
[----:B------:R-:W-:Y:S01]  /*bcf0*/  FMUL R34, R4, UR4 ;  /* 0x0000000404227c20 */ /* 0x000fe20008400000 */
[----:B------:R-:W-:-:S02]  /*bd00*/  SHF.R.U64 R16, R3, 0x17, RZ ;  /* 0x0000001703107819 */ /* 0x000fc400000012ff */
[----:B------:R-:W-:Y:S02]  /*bd10*/  LOP3.LUT P0, RZ, R17, 0x1, RZ, 0xc0, !PT ;  /* 0x0000000111ff7812 */ /* 0x000fe4000780c0ff */
[----:B------:R-:W-:Y:S02]  /*bd20*/  SHF.R.U64 R17, R3, 0x16, RZ ;  /* 0x0000001603117819 */ /* 0x000fe400000012ff */
[----:B------:R-:W-:Y:S02]  /*bd30*/  ISETP.GT.U32.AND.EX P1, PT, R133, RZ, PT, P1 ;  /* 0x000000ff8500720c */ /* 0x000fe40003f24110 */
[----:B------:R-:W-:Y:S02]  /*bd40*/  FSEL R13, R13, -INF , !P4 ;  /* 0xff8000000d0d7808 */ /* 0x000fe40006000000 */
[----:B------:R-:W-:Y:S02]  /*bd50*/  LOP3.LUT P4, RZ, R16, 0x1, RZ, 0xc0, !PT ;  /* 0x0000000110ff7812 */ /* 0x000fe4000788c0ff */
[----:B------:R-:W-:-:S02]  /*bd60*/  FSEL R4, R41, -INF , !P3 ;  /* 0xff80000029047808 */ /* 0x000fc40005800000 */
[----:B------:R-:W-:Y:S02]  /*bd70*/  SHF.R.U64 R16, R3, 0x15, RZ ;  /* 0x0000001503107819 */ /* 0x000fe400000012ff */
[----:B------:R-:W-:Y:S01]  /*bd80*/  LOP3.LUT P3, RZ, R17, 0x1, RZ, 0xc0, !PT ;  /* 0x0000000111ff7812 */ /* 0x000fe2000786c0ff */
[----:B------:R-:W-:Y:S01]  /*bd90*/  FMUL R17, R42, UR4 ;  /* 0x000000042a117c20 */ /* 0x000fe20008400000 */
[----:B------:R-:W-:Y:S02]  /*bda0*/  FSEL R34, R34, -INF , !P1 ;  /* 0xff80000022227808 */ /* 0x000fe40004800000 */
[----:B------:R-:W-:Y:S02]  /*bdb0*/  SHF.R.U64 R19, R3, 0x14, RZ ;  /* 0x0000001403137819 */ /* 0x000fe400000012ff */
[----:B------:R-:W-:Y:S01]  /*bdc0*/  LOP3.LUT P1, RZ, R16, 0x1, RZ, 0xc0, !PT ;  /* 0x0000000110ff7812 */ /* 0x000fe2000782c0ff */
[----:B------:R-:W-:Y:S01]  /*bdd0*/  FMUL R16, R43, UR4 ;  /* 0x000000042b107c20 */ /* 0x000fe20008400000 */
[----:B------:R-:W-:-:S02]  /*bde0*/  FMNMX3 R18, R34, R74, R75, !PT ;  /* 0x0000004a22127276 */ /* 0x000fc4000780004b */
[----:B------:R-:W-:Y:S02]  /*bdf0*/  FSEL R17, R17, -INF , !P2 ;  /* 0xff80000011117808 */ /* 0x000fe40005000000 */
[----:B------:R-:W-:Y:S02]  /*be00*/  SHF.R.U64 R20, R3, 0x13, RZ ;  /* 0x0000001303147819 */ /* 0x000fe400000012ff */
[----:B------:R-:W-:Y:S02]  /*be10*/  LOP3.LUT P2, RZ, R19, 0x1, RZ, 0xc0, !PT ;  /* 0x0000000113ff7812 */ /* 0x000fe4000784c0ff */
[----:B------:R-:W-:Y:S02]  /*be20*/  FMNMX3 R19, R18, R77, R78, !PT ;  /* 0x0000004d12137276 */ /* 0x000fe4000780004e */
[----:B------:R-:W-:Y:S02]  /*be30*/  FSEL R16, R16, -INF , !P0 ;  /* 0xff80000010107808 */ /* 0x000fe40004000000 */
[----:B------:R-:W-:Y:S01]  /*be40*/  LOP3.LUT P0, RZ, R20, 0x1, RZ, 0xc0, !PT ;  /* 0x0000000114ff7812 */ /* 0x000fe2000780c0ff */
[----:B------:R-:W-:Y:S01]  /*be50*/  FMUL R18, R44, UR4 ;  /* 0x000000042c127c20 */ /* 0x000fe20008400000 */
[----:B------:R-:W-:-:S02]  /*be60*/  FMNMX3 R20, R19, R79, R82, !PT ;  /* 0x0000004f13147276 */ /* 0x000fc40007800052 */
[----:B------:R-:W-:Y:S02]  /*be70*/  SHF.R.U64 R22, R3, 0x12, RZ ;  /* 0x0000001203167819 */ /* 0x000fe400000012ff */
[----:B------:R-:W-:Y:S02]  /*be80*/  FMNMX3 R20, R20, R87, R90, !PT ;  /* 0x0000005714147276 */ /* 0x000fe4000780005a */
[----:B------:R-:W-:Y:S02]  /*be90*/  FSEL R18, R18, -INF , !P4 ;  /* 0xff80000012127808 */ /* 0x000fe40006000000 */
[----:B------:R-:W-:Y:S02]  /*bea0*/  LOP3.LUT P4, RZ, R22, 0x1, RZ, 0xc0, !PT ;  /* 0x0000000116ff7812 */ /* 0x000fe4000788c0ff */
[----:B------:R-:W-:Y:S01]  /*beb0*/  FMNMX3 R22, R20, R88, R91, !PT ;  /* 0x0000005814167276 */ /* 0x000fe2000780005b */
[----:B------:R-:W-:Y:S01]  /*bec0*/  FMUL R19, R45, UR4 ;  /* 0x000000042d137c20 */ /* 0x000fe20008400000 */
[----:B------:R-:W-:-:S02]  /*bed0*/  SHF.R.U64 R21, R3, 0x11, RZ ;  /* 0x0000001103157819 */ /* 0x000fc400000012ff */
[----:B------:R-:W-:Y:S02]  /*bee0*/  FMNMX3 R22, R22, R89, R94, !PT ;  /* 0x0000005916167276 */ /* 0x000fe4000780005e */
[----:B------:R-:W-:Y:S02]  /*bef0*/  FSEL R19, R19, -INF , !P3 ;  /* 0xff80000013137808 */ /* 0x000fe40005800000 */
[----:B------:R-:W-:Y:S01]  /*bf00*/  LOP3.LUT P3, RZ, R21, 0x1, RZ, 0xc0, !PT ;  /* 0x0000000115ff7812 */ /* 0x000fe2000786c0ff */
[----:B------:R-:W-:Y:S01]  /*bf10*/  FMUL R21, R46, UR4 ;  /* 0x000000042e157c20 */ /* 0x000fe20008400000 */
[----:B------:R-:W-:Y:S02]  /*bf20*/  FMNMX3 R22, R22, R100, R97, !PT ;  /* 0x0000006416167276 */ /* 0x000fe40007800061 */
[----:B------:R-:W-:Y:S02]  /*bf30*/  SHF.R.U64 R24, R3, 0x10, RZ ;  /* 0x0000001003187819 */ /* 0x000fe400000012ff */
[----:B------:R-:W-:Y:S01]  /*bf40*/  FMNMX3 R25, R22, R95, R101, !PT ;  /* 0x0000005f16197276 */ /* 0x000fe20007800065 */
[----:B------:R-:W-:Y:S01]  /*bf50*/  FMUL R20, R47, UR4 ;  /* 0x000000042f147c20 */ /* 0x000fe20008400000 */
[----:B------:R-:W-:-:S02]  /*bf60*/  FSEL R21, R21, -INF , !P1 ;  /* 0xff80000015157808 */ /* 0x000fc40004800000 */
[----:B------:R-:W-:Y:S01]  /*bf70*/  LOP3.LUT P1, RZ, R24, 0x1, RZ, 0xc0, !PT ;  /* 0x0000000118ff7812 */ /* 0x000fe2000782c0ff */
[----:B------:R-:W-:Y:S01]  /*bf80*/  FMUL R22, R49, UR4 ;  /* 0x0000000431167c20 */ /* 0x000fe20008400000 */
[----:B------:R-:W-:Y:S02]  /*bf90*/  SHF.R.U64 R23, R3, 0xf, RZ ;  /* 0x0000000f03177819 */ /* 0x000fe400000012ff */
[----:B------:R-:W-:Y:S02]  /*bfa0*/  FMNMX3 R24, R25, R98, R96, !PT ;  /* 0x0000006219187276 */ /* 0x000fe40007800060 */
        /* <DEDUP_REMOVED lines=8> */
[----:B------:R-:W-:Y:S01]  /*c030*/  FMNMX3 R26, R24, R92, R71, !PT ;  /* 0x0000005c181a7276 */ /* 0x000fe20007800047 */
[----:B------:R-:W-:Y:S01]  /*c040*/  FMUL R24, R51, UR4 ;  /* 0x0000000433187c20 */ /* 0x000fe20008400000 */
[----:B------:R-:W-:Y:S01]  /*c050*/  FSEL R23, R23, -INF , !P0 ;  /* 0xff80000017177808 */ /* 0x000fe20004000000 */
[----:B------:R-:W-:Y:S01]  /*c060*/  FMUL R25, R50, UR4 ;  /* 0x0000000432197c20 */ /* 0x000fe20008400000 */
[----:B------:R-:W-:-:S02]  /*c070*/  LOP3.LUT P0, RZ, R27, 0x1, RZ, 0xc0, !PT ;  /* 0x000000011bff7812 */ /* 0x000fc4000780c0ff */
[C---:B------:R-:W-:Y:S02]  /*c080*/  SHF.R.U64 R28, R3.reuse, 0xb, RZ ;  /* 0x0000000b031c7819 */ /* 0x040fe400000012ff */
[----:B------:R-:W-:Y:S02]  /*c090*/  FMNMX3 R27, R26, R70, R69, !PT ;  /* 0x000000461a1b7276 */ /* 0x000fe40007800045 */
[----:B------:R-:W-:Y:S02]  /*c0a0*/  SHF.R.U64 R29, R3, 0xc, RZ ;  /* 0x0000000c031d7819 */ /* 0x000fe400000012ff */
[----:B------:R-:W-:Y:S02]  /*c0b0*/  FSEL R24, R24, -INF , !P1 ;  /* 0xff80000018187808 */ /* 0x000fe40004800000 */
[----:B------:R-:W-:Y:S01]  /*c0c0*/  LOP3.LUT P1, RZ, R28, 0x1, RZ, 0xc0, !PT ;  /* 0x000000011cff7812 */ /* 0x000fe2000782c0ff */
[----:B------:R-:W-:Y:S01]  /*c0d0*/  FMUL R28, R52, UR4 ;  /* 0x00000004341c7c20 */ /* 0x000fe20008400000 */
[----:B------:R-:W-:-:S02]  /*c0e0*/  FMNMX3 R26, R27, R68, R6, !PT ;  /* 0x000000441b1a7276 */ /* 0x000fc40007800006 */
[----:B------:R-:W-:Y:S02]  /*c0f0*/  FSEL R25, R25, -INF , !P3 ;  /* 0xff80000019197808 */ /* 0x000fe40005800000 */
[----:B------:R-:W-:Y:S02]  /*c100*/  LOP3.LUT P3, RZ, R29, 0x1, RZ, 0xc0, !PT ;  /* 0x000000011dff7812 */ /* 0x000fe4000786c0ff */
[----:B------:R-:W-:Y:S02]  /*c110*/  SHF.R.U64 R29, R3, 0xa, RZ ;  /* 0x0000000a031d7819 */ /* 0x000fe400000012ff */
[----:B------:R-:W-:Y:S02]  /*c120*/  FMNMX3 R26, R26, R5, R9, !PT ;  /* 0x000000051a1a7276 */ /* 0x000fe40007800009 */
[----:B------:R-:W-:Y:S02]  /*c130*/  FSEL R28, R28, -INF , !P2 ;  /* 0xff8000001c1c7808 */ /* 0x000fe40005000000 */
[----:B------:R-:W-:-:S02]  /*c140*/  LOP3.LUT P2, RZ, R29, 0x1, RZ, 0xc0, !PT ;  /* 0x000000011dff7812 */ /* 0x000fc4000784c0ff */
[----:B------:R-:W-:Y:S01]  /*c150*/  FMNMX3 R29, R26, R8, R7, !PT ;  /* 0x000000081a1d7276 */ /* 0x000fe20007800007 */
[----:B------:R-:W-:Y:S01]  /*c160*/  FMUL R27, R53, UR4 ;  /* 0x00000004351b7c20 */ /* 0x000fe20008400000 */
[----:B------:R-:W-:Y:S02]  /*c170*/  SHF.R.U64 R30, R3, 0x9, RZ ;  /* 0x00000009031e7819 */ /* 0x000fe400000012ff */
        /* <DEDUP_REMOVED lines=10> */
[----:B------:R-:W-:-:S03]  /*c220*/  FMUL R31, R54, UR4 ;  /* 0x00000004361f7c20 */ /* 0x000fc60008400000 */
[----:B------:R-:W-:Y:S02]  /*c230*/  FMNMX3 R26, R29, R16, R18, !PT ;  /* 0x000000101d1a7276 */ /* 0x000fe40007800012 */
[----:B------:R-:W-:Y:S01]  /*c240*/  SHF.R.U64 R32, R3, 0x8, RZ ;  /* 0x0000000803207819 */ /* 0x000fe200000012ff */
[----:B------:R-:W-:Y:S01]  /*c250*/  FMUL R58, R58, UR4 ;  /* 0x000000043a3a7c20 */ /* 0x000fe20008400000 */
[----:B------:R-:W-:Y:S02]  /*c260*/  FMNMX3 R26, R26, R19, R21, !PT ;  /* 0x000000131a1a7276 */ /* 0x000fe40007800015 */
[----:B------:R-:W-:Y:S02]  /*c270*/  FSEL R31, R31, -INF , !P4 ;  /* 0xff8000001f1f7808 */ /* 0x000fe40006000000 */
[----:B------:R-:W-:Y:S01]  /*c280*/  LOP3.LUT P4, RZ, R32, 0x1, RZ, 0xc0, !PT ;  /* 0x0000000120ff7812 */ /* 0x000fe2000788c0ff */
[----:B------:R-:W-:Y:S01]  /*c290*/  FMUL R32, R57, UR4 ;  /* 0x0000000439207c20 */ /* 0x000fe20008400000 */
[----:B------:R-:W-:Y:S01]  /*c2a0*/  SHF.R.U64 R29, R3, 0x4, RZ ;  /* 0x00000004031d7819 */ /* 0x000fe200000012ff */
[----:B------:R-:W-:Y:S01]  /*c2b0*/  FMUL R57, R59, UR4 ;  /* 0x000000043b397c20 */ /* 0x000fe20008400000 */
[----:B------:R-:W-:-:S02]  /*c2c0*/  FMNMX3 R26, R26, R20, R23, !PT ;  /* 0x000000141a1a7276 */ /* 0x000fc40007800017 */
[----:B------:R-:W-:Y:S02]  /*c2d0*/  FSEL R59, R58, -INF , !P0 ;  /* 0xff8000003a3b7808 */ /* 0x000fe40004000000 */
[----:B------:R-:W-:Y:S02]  /*c2e0*/  LOP3.LUT P0, RZ, R29, 0x1, RZ, 0xc0, !PT ;  /* 0x000000011dff7812 */ /* 0x000fe4000780c0ff */
[----:B------:R-:W-:Y:S01]  /*c2f0*/  FMNMX3 R29, R26, R22, R25, !PT ;  /* 0x000000161a1d7276 */ /* 0x000fe20007800019 */
[----:B------:R-:W-:-:S03]  /*c300*/  FMUL R33, R56, UR4 ;  /* 0x0000000438217c20 */ /* 0x000fc60008400000 */
[----:B------:R-:W-:Y:S02]  /*c310*/  FMNMX3 R26, R29, R24, R28, !PT ;  /* 0x000000181d1a7276 */ /* 0x000fe4000780001c */
[----:B------:R-:W-:Y:S02]  /*c320*/  FSEL R33, R33, -INF , !P1 ;  /* 0xff80000021217808 */ /* 0x000fe40004800000 */
[----:B------:R-:W-:Y:S01]  /*c330*/  FMNMX3 R26, R26, R27, R31, !PT ;  /* 0x0000001b1a1a7276 */ /* 0x000fe2000780001f */
[----:B------:R-:W-:Y:S01]  /*c340*/  FMUL R60, R60, UR4 ;  /* 0x000000043c3c7c20 */ /* 0x000fe20008400000 */
[C---:B------:R-:W-:Y:S02]  /*c350*/  SHF.R.U64 R36, R3.reuse, 0x6, RZ ;  /* 0x0000000603247819 */ /* 0x040fe400000012ff */
[----:B------:R-:W-:Y:S02]  /*c360*/  SHF.R.U64 R35, R3, 0x5, RZ ;  /* 0x0000000503237819 */ /* 0x000fe400000012ff */
[----:B------:R-:W-:Y:S01]  /*c370*/  LOP3.LUT P5, RZ, R138, 0xff, RZ, 0xc0, !PT ;  /* 0x000000ff8aff7812 */ /* 0x000fe200078ac0ff */
[----:B------:R-:W-:Y:S01]  /*c380*/  FMUL R61, R61, UR4 ;  /* 0x000000043d3d7c20 */ /* 0x000fe20008400000 */
[----:B------:R-:W-:-:S02]  /*c390*/  FSEL R32, R32, -INF , !P2 ;  /* 0xff80000020207808 */ /* 0x000fc40005000000 */
[----:B------:R-:W-:Y:S01]  /*c3a0*/  FMNMX3 R26, R26, R30, R33, !PT ;  /* 0x0000001e1a1a7276 */ /* 0x000fe20007800021 */
[----:B------:R-:W-:Y:S01]  /*c3b0*/  FMUL R62, R62, UR4 ;  /* 0x000000043e3e7c20 */ /* 0x000fe20008400000 */
[----:B------:R-:W-:Y:S01]  /*c3c0*/  LOP3.LUT P1, RZ, R36, 0x1, RZ, 0xc0, !PT ;  /* 0x0000000124ff7812 */ /* 0x000fe2000782c0ff */
[----:B------:R-:W-:Y:S01]  /*c3d0*/  USHF.L.U32 UR73, UR73, 0x1f, URZ ;  /* 0x0000001f49497899 */ /* 0x000fe200080006ff */
[----:B------:R-:W-:Y:S02]  /*c3e0*/  LOP3.LUT P2, RZ, R35, 0x1, RZ, 0xc0, !PT ;  /* 0x0000000123ff7812 */ /* 0x000fe4000784c0ff */
[----:B------:R-:W-:Y:S02]  /*c3f0*/  SHF.R.U64 R35, R3, 0x3, RZ ;  /* 0x0000000303237819 */ /* 0x000fe400000012ff */
[----:B------:R-:W-:Y:S01]  /*c400*/  FSEL R57, R57, -INF , !P4 ;  /* 0xff80000039397808 */ /* 0x000fe20006000000 */
[----:B------:R-:W-:Y:S01]  /*c410*/  FMUL R63, R63, UR4 ;  /* 0x000000043f3f7c20 */ /* 0x000fe20008400000 */
[----:B------:R-:W-:Y:S01]  /*c420*/  FSEL R72, R60, -INF , !P3 ;  /* 0xff8000003c487808 */ /* 0x000fe20005800000 */
[----:B------:R-:W-:Y:S01]  /*c430*/  FMUL R54, R65, UR4 ;  /* 0x0000000441367c20 */ /* 0x000fe20008400000 */
[----:B------:R-:W-:Y:S01]  /*c440*/  FMNMX3 R26, R26, R32, R59, !PT ;  /* 0x000000201a1a7276 */ /* 0x000fe2000780003b */
[----:B------:R-:W1:Y:S01]  /*c450*/  @!P5 SYNCS.CCTL.IV [UR71+0x1c010] ;  /* 0x01c01000ff00d9b1 */ /* 0x000e620008000047 */
[----:B------:R-:W-:-:S02]  /*c460*/  SHF.R.U64 R29, R3, 0x2, RZ ;  /* 0x00000002031d7819 */ /* 0x000fc400000012ff */
[----:B------:R-:W-:Y:S01]  /*c470*/  FSEL R73, R61, -INF , !P1 ;  /* 0xff8000003d497808 */ /* 0x000fe20004800000 */
[----:B------:R-:W-:Y:S01]  /*c480*/  FMUL R61, R64, UR4 ;  /* 0x00000004403d7c20 */ /* 0x000fe20008400000 */
[----:B------:R-:W-:Y:S01]  /*c490*/  SHF.R.U64 R3, R3, 0x1, RZ ;  /* 0x0000000103037819 */ /* 0x000fe200000012ff */
[----:B------:R-:W-:Y:S01]  /*c4a0*/  IMAD.U32 R38, RZ, RZ, UR73 ;  /* 0x00000049ff267e24 */ /* 0x000fe2000f8e00ff */
[----:B------:R-:W-:Y:S01]  /*c4b0*/  LOP3.LUT P4, RZ, R35, 0x1, RZ, 0xc0, !PT ;  /* 0x0000000123ff7812 */ /* 0x000fe2000788c0ff */
[----:B------:R-:W-:Y:S01]  /*c4c0*/  NOP ;  /* 0x0000000000007918 */ /* 0x000fe20000000000 */
[----:B------:R-:W-:Y:S02]  /*c4d0*/  FSEL R80, R62, -INF , !P2 ;  /* 0xff8000003e507808 */ /* 0x000fe40005000000 */
[----:B------:R-:W-:Y:S02]  /*c4e0*/  FMNMX3 R26, R26, R57, R72, !PT ;  /* 0x000000391a1a7276 */ /* 0x000fe40007800048 */
[----:B------:R-:W-:Y:S01]  /*c4f0*/  LOP3.LUT P3, RZ, R29, 0x1, RZ, 0xc0, !PT ;  /* 0x000000011dff7812 */ /* 0x000fe2000786c0ff */
[----:B------:R-:W-:Y:S01]  /*c500*/  FMUL R29, R66, UR4 ;  /* 0x00000004421d7c20 */ /* 0x000fe20008400000 */
[----:B------:R-:W-:-:S02]  /*c510*/  LOP3.LUT P1, RZ, R3, 0x1, RZ, 0xc0, !PT ;  /* 0x0000000103ff7812 */ /* 0x000fc4000782c0ff */
[----:B------:R-:W-:Y:S01]  /*c520*/  FSEL R76, R63, -INF , !P0 ;  /* 0xff8000003f4c7808 */ /* 0x000fe20004000000 */
[----:B-1----:R-:W1:Y:S01]  /*c530*/  SYNCS.PHASECHK.TRANS64.TRYWAIT P0, [UR8], R38 ;  /* 0x00000026ff0075a7 */ /* 0x002e620008001108 */
[----:B------:R-:W-:Y:S02]  /*c540*/  FSEL R61, R61, -INF , !P4 ;  /* 0xff8000003d3d7808 */ /* 0x000fe40006000000 */
[----:B------:R-:W-:Y:S01]  /*c550*/  FMNMX3 R3, R26, R73, R80, !PT ;  /* 0x000000491a037276 */ /* 0x000fe20007800050 */
[----:B------:R-:W-:Y:S01]  /*c560*/  FMUL R26, R67, UR4 ;  /* 0x00000004431a7c20 */ /* 0x000fe20008400000 */
[----:B------:R-:W-:Y:S02]  /*c570*/  FSEL R54, R54, -INF , !P3 ;  /* 0xff80000036367808 */ /* 0x000fe40005800000 */
[----:B------:R-:W-:Y:S02]  /*c580*/  FSEL R29, R29, -INF , !P1 ;  /* 0xff8000001d1d7808 */ /* 0x000fe40004800000 */
[----:B------:R-:W-:-:S02]  /*c590*/  FMNMX3 R3, R3, R76, R61, !PT ;  /* 0x0000004c03037276 */ /* 0x000fc4000780003d */
[----:B------:R-:W-:Y:S02]  /*c5a0*/  FSEL R26, R26, -INF , !P6 ;  /* 0xff8000001a1a7808 */ /* 0x000fe40007000000 */
[----:B------:R-:W-:-:S04]  /*c5b0*/  FMNMX3 R3, R3, R54, R29, !PT ;  /* 0x0000003603037276 */ /* 0x000fc8000780001d */
[----:B------:R-:W-:-:S05]  /*c5c0*/  FMNMX3 R3, R3, R26, R0, !PT ;  /* 0x0000001a03037276 */ /* 0x000fca0007800000 */
[--C-:B------:R-:W-:Y:S01]  /*c5d0*/  FADD R74, R74, -R3.reuse ;  /* 0x800000034a4a7221 */ /* 0x100fe20000000000 */
[--C-:B------:R-:W-:Y:S01]  /*c5e0*/  FADD R75, R75, -R3.reuse ;  /* 0x800000034b4b7221 */ /* 0x100fe20000000000 */
[--C-:B------:R-:W-:Y:S01]  /*c5f0*/  FADD R77, R77, -R3.reuse ;  /* 0x800000034d4d7221 */ /* 0x100fe20000000000 */
[--C-:B------:R-:W-:Y:S01]  /*c600*/  FADD R79, R79, -R3.reuse ;  /* 0x800000034f4f7221 */ /* 0x100fe20000000000 */
[----:B------:R-:W-:Y:S01]  /*c610*/  FMUL R74, R74, 1.4426950216293334961 ;  /* 0x3fb8aa3b4a4a7820 */ /* 0x000fe20000400000 */
[----:B------:R-:W-:Y:S01]  /*c620*/  FMUL R75, R75, 1.4426950216293334961 ;  /* 0x3fb8aa3b4b4b7820 */ /* 0x000fe20000400000 */
[----:B------:R-:W-:Y:S01]  /*c630*/  FMUL R77, R77, 1.4426950216293334961 ;  /* 0x3fb8aa3b4d4d7820 */ /* 0x000fe20000400000 */
[--C-:B------:R-:W-:Y:S01]  /*c640*/  FADD R78, R78, -R3.reuse ;  /* 0x800000034e4e7221 */ /* 0x100fe20000000000 */
        /* <DEDUP_REMOVED lines=12> */
[----:B------:R4:W0:Y:S01]  /*c710*/  MUFU.EX2 R86, R74 ;  /* 0x0000004a00567308 */ /* 0x0008220000000800 */
[----:B------:R-:W-:Y:S01]  /*c720*/  FMUL R35, R79, 1.4426950216293334961 ;  /* 0x3fb8aa3b4f237820 */ /* 0x000fe20000400000 */
[----:B------:R-:W-:Y:S01]  /*c730*/  FADD R34, R34, -R3 ;  /* 0x8000000322227221 */ /* 0x000fe20000000000 */
[----:B------:R-:W-:Y:S01]  /*c740*/  FMUL R81, R78, 1.4426950216293334961 ;  /* 0x3fb8aa3b4e517820 */ /* 0x000fe20000400000 */
[----:B------:R-:W-:Y:S01]  /*c750*/  FMUL R79, R87, 1.4426950216293334961 ;  /* 0x3fb8aa3b574f7820 */ /* 0x000fe20000400000 */
[----:B------:R-:W-:Y:S01]  /*c760*/  FMUL R65, R89, 1.4426950216293334961 ;  /* 0x3fb8aa3b59417820 */ /* 0x000fe20000400000 */
[----:B------:R-:W-:Y:S01]  /*c770*/  FMUL R63, R94, 1.4426950216293334961 ;  /* 0x3fb8aa3b5e3f7820 */ /* 0x000fe20000400000 */
[----:B------:R-:W-:Y:S01]  /*c780*/  FMUL R64, R100, 1.4426950216293334961 ;  /* 0x3fb8aa3b64407820 */ /* 0x000fe20000400000 */
[----:B------:R5:W0:Y:S01]  /*c790*/  MUFU.EX2 R83, R75 ;  /* 0x0000004b00537308 */ /* 0x000a220000000800 */
[----:B----4-:R-:W-:Y:S01]  /*c7a0*/  FMUL R74, R91, 1.4426950216293334961 ;  /* 0x3fb8aa3b5b4a7820 */ /* 0x010fe20000400000 */
[----:B------:R-:W-:Y:S01]  /*c7b0*/  FMUL R60, R97, 1.4426950216293334961 ;  /* 0x3fb8aa3b613c7820 */ /* 0x000fe20000400000 */
[----:B------:R-:W-:Y:S01]  /*c7c0*/  FMUL R62, R95, 1.4426950216293334961 ;  /* 0x3fb8aa3b5f3e7820 */ /* 0x000fe20000400000 */
[----:B------:R-:W-:Y:S01]  /*c7d0*/  FMUL R56, R101, 1.4426950216293334961 ;  /* 0x3fb8aa3b65387820 */ /* 0x000fe20000400000 */
[----:B------:R-:W-:Y:S01]  /*c7e0*/  FMUL R58, R98, 1.4426950216293334961 ;  /* 0x3fb8aa3b623a7820 */ /* 0x000fe20000400000 */
[----:B------:R-:W-:-:S02]  /*c7f0*/  FMUL R53, R96, 1.4426950216293334961 ;  /* 0x3fb8aa3b60357820 */ /* 0x000fc40000400000 */
[----:B------:R4:W0:Y:S01]  /*c800*/  MUFU.EX2 R84, R77 ;  /* 0x0000004d00547308 */ /* 0x0008220000000800 */
[----:B-----5:R-:W-:Y:S01]  /*c810*/  FMUL R75, R90, 1.4426950216293334961 ;  /* 0x3fb8aa3b5a4b7820 */ /* 0x020fe20000400000 */
[----:B------:R-:W-:Y:S01]  /*c820*/  FMUL R34, R34, 1.4426950216293334961 ;  /* 0x3fb8aa3b22227820 */ /* 0x000fe20000400000 */
[----:B----4-:R-:W-:-:S05]  /*c830*/  FMUL R77, R88, 1.4426950216293334961 ;  /* 0x3fb8aa3b584d7820 */ /* 0x010fca0000400000 */
[----:B------:R-:W4:Y:S08]  /*c840*/  MUFU.EX2 R81, R81 ;  /* 0x0000005100517308 */ /* 0x000f300000000800 */
[----:B------:R-:W0:Y:S08]  /*c850*/  MUFU.EX2 R79, R79 ;  /* 0x0000004f004f7308 */ /* 0x000e300000000800 */
        /* <DEDUP_REMOVED lines=10> */
[----:B------:R-:W0:Y:S01]  /*c900*/  MUFU.EX2 R53, R53 ;  /* 0x0000003500357308 */ /* 0x000e220000000800 */
[----:B------:R-:W-:-:S07]  /*c910*/  FADD R99, R99, -R3 ;  /* 0x8000000363637221 */ /* 0x000fce0000000000 */
[----:B------:R5:W0:Y:S02]  /*c920*/  MUFU.EX2 R85, R34 ;  /* 0x0000002200557308 */ /* 0x000a240000000800 */
[----:B-----5:R-:W-:-:S04]  /*c930*/  FADD R34, R82, -R3 ;  /* 0x8000000352227221 */ /* 0x020fc80000000000 */
[----:B------:R-:W-:Y:S02]  /*c940*/  FMUL R34, R34, 1.4426950216293334961 ;  /* 0x3fb8aa3b22227820 */ /* 0x000fe40000400000 */
[----:B------:R-:W0:Y:S01]  /*c950*/  MUFU.EX2 R82, R35 ;  /* 0x0000002300527308 */ /* 0x000e220000000800 */
[----:B---3--:R-:W-:-:S04]  /*c960*/  IMAD.WIDE R36, R135, 0x2, R128 ;  /* 0x0000000287247825 */ /* 0x008fc800078e0280 */
[----:B------:R-:W-:-:S03]  /*c970*/  FMUL R55, R99, 1.4426950216293334961 ;  /* 0x3fb8aa3b63377820 */ /* 0x000fc60000400000 */
[----:B------:R2:W3:Y:S02]  /*c980*/  MUFU.EX2 R78, R34 ;  /* 0x00000022004e7308 */ /* 0x0004e40000000800 */
[----:B--2---:R-:W-:Y:S01]  /*c990*/  IMAD.WIDE R34, R135, 0x2, R250 ;  /* 0x0000000287227825 */ /* 0x004fe200078e02fa */
[----:B01--4-:R-:W-:Y:S06]  /*c9a0*/  @!P0 BRA `(.L_x_18) ;  /* 0x0000006c00548947 */ /* 0x013fec0003800000 */
.L_x_26:
[----:B------:R-:W-:Y:S01]  /*c9b0*/  IMAD.WIDE R38, R135, 0x2, R196 ;  /* 0x0000000287267825 */ /* 0x000fe200078e02c4 */
[----:B------:R-:W2:Y:S03]  /*c9c0*/  LDG.E.U16 R36, desc[UR14][R36.64] ;  /* 0x0000000e24247981 */ /* 0x000ea6000c1e1500 */
[----:B------:R-:W-:Y:S01]  /*c9d0*/  FADD R93, R93, -R3 ;  /* 0x800000035d5d7221 */ /* 0x000fe20000000000 */
[----:B------:R-:W0:Y:S01]  /*c9e0*/  MUFU.EX2 R55, R55 ;  /* 0x0000003700377308 */ /* 0x000e220000000800 */
[C---:B------:R-:W-:Y:S01]  /*c9f0*/  IMAD.WIDE R42, R135.reuse, 0x2, R192 ;  /* 0x00000002872a7825 */ /* 0x040fe200078e02c0 */
[----:B------:R-:W4:Y:S03]  /*ca00*/  LDG.E.U16 R38, desc[UR14][R38.64] ;  /* 0x0000000e26267981 */ /* 0x000f26000c1e1500 */
[----:B------:R-:W-:-:S04]  /*ca10*/  IMAD.WIDE R46, R135, 0x2, R176 ;  /* 0x00000002872e7825 */ /* 0x000fc800078e02b0 */
[----:B------:R-:W-:-:S04]  /*ca20*/  IMAD.WIDE R40, R135, 0x2, R188 ;  /* 0x0000000287287825 */ /* 0x000fc800078e02bc */
[C---:B------:R-:W-:Y:S01]  /*ca30*/  IMAD.WIDE R44, R135.reuse, 0x2, R184 ;  /* 0x00000002872c7825 */ /* 0x040fe200078e02b8 */
[----:B------:R1:W5:Y:S03]  /*ca40*/  LDG.E.U16 R39, desc[UR14][R42.64] ;  /* 0x0000000e2a277981 */ /* 0x000366000c1e1500 */
[----:B------:R-:W-:Y:S01]  /*ca50*/  FADD R92, R92, -R3 ;  /* 0x800000035c5c7221 */ /* 0x000fe20000000000 */
[----:B------:R-:W-:Y:S01]  /*ca60*/  IMAD.WIDE R48, R135, 0x2, R160 ;  /* 0x0000000287307825 */ /* 0x000fe200078e02a0 */
[----:B---3--:R-:W3:Y:S03]  /*ca70*/  LDG.E.U16 R40, desc[UR14][R40.64] ;  /* 0x0000000e28287981 */ /* 0x008ee6000c1e1500 */
[--C-:B------:R-:W-:Y:S01]  /*ca80*/  FADD R71, R71, -R3.reuse ;  /* 0x8000000347477221 */ /* 0x100fe20000000000 */
[----:B------:R-:W-:Y:S01]  /*ca90*/  FADD R70, R70, -R3 ;  /* 0x8000000346467221 */ /* 0x000fe20000000000 */
[----:B------:R-:W-:-:S04]  /*caa0*/  IMAD.WIDE R50, R135, 0x2, R168 ;  /* 0x0000000287327825 */ /* 0x000fc800078e02a8 */
[--C-:B------:R-:W-:Y:S01]  /*cab0*/  FADD R69, R69, -R3.reuse ;  /* 0x8000000345457221 */ /* 0x100fe20000000000 */
[----:B------:R-:W-:Y:S01]  /*cac0*/  FADD R68, R68, -R3 ;  /* 0x8000000344447221 */ /* 0x000fe20000000000 */
[----:B------:R-:W2:Y:S01]  /*cad0*/  LDG.E.U16 R37, desc[UR14][R34.64] ;  /* 0x0000000e22257981 */ /* 0x000ea2000c1e1500 */
[----:B-1----:R-:W-:-:S03]  /*cae0*/  IMAD.WIDE R42, R135, 0x2, R180 ;  /* 0x00000002872a7825 */ /* 0x002fc600078e02b4 */
[----:B------:R1:W2:Y:S04]  /*caf0*/  LDG.E.U16 R41, desc[UR14][R44.64] ;  /* 0x0000000e2c297981 */ /* 0x0002a8000c1e1500 */
[----:B------:R-:W2:Y:S01]  /*cb00*/  LDG.E.U16 R42, desc[UR14][R42.64] ;  /* 0x0000000e2a2a7981 */ /* 0x000ea2000c1e1500 */
[----:B------:R-:W-:-:S03]  /*cb10*/  FMUL R92, R92, 1.4426950216293334961 ;  /* 0x3fb8aa3b5c5c7820 */ /* 0x000fc60000400000 */
[----:B------:R0:W2:Y:S01]  /*cb20*/  LDG.E.U16 R43, desc[UR14][R46.64] ;  /* 0x0000000e2e2b7981 */ /* 0x0000a2000c1e1500 */
[----:B-1----:R-:W-:-:S04]  /*cb30*/  IMAD.WIDE R44, R135, 0x2, R172 ;  /* 0x00000002872c7825 */ /* 0x002fc800078e02ac */
[----:B------:R-:W-:Y:S01]  /*cb40*/  FMUL R71, R71, 1.4426950216293334961 ;  /* 0x3fb8aa3b47477820 */ /* 0x000fe20000400000 */
[----:B------:R-:W-:Y:S01]  /*cb50*/  FMUL R70, R70, 1.4426950216293334961 ;  /* 0x3fb8aa3b46467820 */ /* 0x000fe20000400000 */
[C---:B------:R-:W-:Y:S01]  /*cb60*/  IMAD.WIDE R66, R135.reuse, 0x2, R152 ;  /* 0x0000000287427825 */ /* 0x040fe200078e0298 */
[----:B------:R-:W2:Y:S03]  /*cb70*/  LDG.E.U16 R44, desc[UR14][R44.64] ;  /* 0x0000000e2c2c7981 */ /* 0x000ea6000c1e1500 */
[----:B0-----:R-:W-:-:S06]  /*cb80*/  IMAD.WIDE R46, R135, 0x2, R164 ;  /* 0x00000002872e7825 */ /* 0x001fcc00078e02a4 */
[----:B------:R-:W2:Y:S01]  /*cb90*/  LDG.E.U16 R46, desc[UR14][R46.64] ;  /* 0x0000000e2e2e7981 */ /* 0x000ea2000c1e1500 */
[----:B------:R0:W-:Y:S01]  /*cba0*/  MUFU.EX2 R35, R92 ;  /* 0x0000005c00237308 */ /* 0x0001e20000000800 */
[----:B------:R-:W-:Y:S02]  /*cbb0*/  FMUL R96, R68, 1.4426950216293334961 ;  /* 0x3fb8aa3b44607820 */ /* 0x000fe40000400000 */
[----:B------:R1:W2:Y:S04]  /*cbc0*/  LDG.E.U16 R45, desc[UR14][R50.64] ;  /* 0x0000000e322d7981 */ /* 0x0002a8000c1e1500 */
[----:B------:R1:W2:Y:S01]  /*cbd0*/  LDG.E.U16 R47, desc[UR14][R48.64] ;  /* 0x0000000e302f7981 */ /* 0x0002a2000c1e1500 */
[----:B------:R-:W-:Y:S01]  /*cbe0*/  MUFU.EX2 R87, R71 ;  /* 0x0000004700577308 */ /* 0x000fe20000000800 */
[----:B0-----:R-:W-:Y:S01]  /*cbf0*/  FMUL R92, R69, 1.4426950216293334961 ;  /* 0x3fb8aa3b455c7820 */ /* 0x001fe20000400000 */
[----:B-1----:R-:W-:-:S04]  /*cc00*/  IMAD.WIDE R50, R135, 0x2, R148 ;  /* 0x0000000287327825 */ /* 0x002fc800078e0294 */
[C---:B------:R-:W-:Y:S02]  /*cc10*/  IMAD.WIDE R48, R135.reuse, 0x2, R156 ;  /* 0x0000000287307825 */ /* 0x040fe400078e029c */
[----:B------:R0:W-:Y:S01]  /*cc20*/  MUFU.EX2 R89, R70 ;  /* 0x0000004600597308 */ /* 0x0001e20000000800 */
[----:B------:R-:W2:Y:S01]  /*cc30*/  LDG.E.U16 R50, desc[UR14][R50.64] ;  /* 0x0000000e32327981 */ /* 0x000ea2000c1e1500 */
[----:B------:R-:W-:-:S03]  /*cc40*/  IMAD.WIDE R68, R135, 0x2, R200 ;  /* 0x0000000287447825 */ /* 0x000fc600078e02c8 */
[----:B------:R-:W2:Y:S01]  /*cc50*/  LDG.E.U16 R48, desc[UR14][R48.64] ;  /* 0x0000000e30307981 */ /* 0x000ea2000c1e1500 */
[----:B0-----:R-:W-:-:S03]  /*cc60*/  IMAD.WIDE R70, R135, 0x2, R144 ;  /* 0x0000000287467825 */ /* 0x001fc600078e0290 */
[----:B------:R0:W2:Y:S04]  /*cc70*/  LDG.E.U16 R52, desc[UR14][R68.64] ;  /* 0x0000000e44347981 */ /* 0x0000a8000c1e1500 */
[----:B------:R1:W2:Y:S04]  /*cc80*/  LDG.E.U16 R51, desc[UR14][R70.64] ;  /* 0x0000000e46337981 */ /* 0x0002a8000c1e1500 */
[----:B------:R1:W2:Y:S01]  /*cc90*/  LDG.E.U16 R49, desc[UR14][R66.64] ;  /* 0x0000000e42317981 */ /* 0x0002a2000c1e1500 */
[----:B0-----:R-:W-:-:S04]  /*cca0*/  IMAD.WIDE R68, R135, 0x2, R194 ;  /* 0x0000000287447825 */ /* 0x001fc800078e02c2 */
[----:B------:R-:W-:Y:S01]  /*ccb0*/  FADD R5, R5, -R3 ;  /* 0x8000000305057221 */ /* 0x000fe20000000000 */
[----:B-1----:R-:W-:-:S04]  /*ccc0*/  IMAD.WIDE R70, R135, 0x2, R182 ;  /* 0x0000000287467825 */ /* 0x002fc800078e02b6 */
[--C-:B------:R-:W-:Y:S01]  /*ccd0*/  FADD R9, R9, -R3.reuse ;  /* 0x8000000309097221 */ /* 0x100fe20000000000 */
[--C-:B------:R-:W-:Y:S01]  /*cce0*/  FADD R8, R8, -R3.reuse ;  /* 0x8000000308087221 */ /* 0x100fe20000000000 */
[----:B------:R-:W-:Y:S01]  /*ccf0*/  FADD R6, R6, -R3 ;  /* 0x8000000306067221 */ /* 0x000fe20000000000 */
[----:B------:R-:W-:-:S04]  /*cd00*/  IMAD.WIDE R66, R135, 0x2, R198 ;  /* 0x0000000287427825 */ /* 0x000fc800078e02c6 */
[----:B------:R-:W-:Y:S01]  /*cd10*/  FMUL R93, R93, 1.4426950216293334961 ;  /* 0x3fb8aa3b5d5d7820 */ /* 0x000fe20000400000 */
[----:B------:R0:W2:Y:S04]  /*cd20*/  LDG.E.U16 R90, desc[UR14][R68.64] ;  /* 0x0000000e445a7981 */ /* 0x0000a8000c1e1500 */
[----:B------:R1:W2:Y:S01]  /*cd30*/  LDG.E.U16 R88, desc[UR14][R66.64] ;  /* 0x0000000e42587981 */ /* 0x0002a2000c1e1500 */
[----:B------:R-:W-:Y:S01]  /*cd40*/  FMUL R5, R5, 1.4426950216293334961 ;  /* 0x3fb8aa3b05057820 */ /* 0x000fe20000400000 */
[----:B------:R-:W-:Y:S02]  /*cd50*/  FMUL R101, R9, 1.4426950216293334961 ;  /* 0x3fb8aa3b09657820 */ /* 0x000fe40000400000 */
[----:B------:R1:W2:Y:S01]  /*cd60*/  LDG.E.U16 R94, desc[UR14][R70.64] ;  /* 0x0000000e465e7981 */ /* 0x0002a2000c1e1500 */
[----:B------:R-:W-:Y:S01]  /*cd70*/  FMUL R104, R8, 1.4426950216293334961 ;  /* 0x3fb8aa3b08687820 */ /* 0x000fe20000400000 */
[----:B0-----:R-:W-:-:S04]  /*cd80*/  IMAD.WIDE R68, R135, 0x2, R186 ;  /* 0x0000000287447825 */ /* 0x001fc800078e02ba */
[----:B-1----:R-:W-:-:S04]  /*cd90*/  IMAD.WIDE R66, R135, 0x2, R190 ;  /* 0x0000000287427825 */ /* 0x002fc800078e02be */
[----:B------:R-:W-:Y:S01]  /*cda0*/  FMUL R6, R6, 1.4426950216293334961 ;  /* 0x3fb8aa3b06067820 */ /* 0x000fe20000400000 */
[C---:B------:R-:W-:Y:S01]  /*cdb0*/  IMAD.WIDE R70, R135.reuse, 0x2, R170 ;  /* 0x0000000287467825 */ /* 0x040fe200078e02aa */
[----:B------:R0:W2:Y:S01]  /*cdc0*/  LDG.E.U16 R91, desc[UR14][R66.64] ;  /* 0x0000000e425b7981 */ /* 0x0000a2000c1e1500 */
[----:B------:R1:W1:Y:S02]  /*cdd0*/  MUFU.EX2 R34, R93 ;  /* 0x0000005d00227308 */ /* 0x0002640000000800 */
[C---:B------:R-:W-:Y:S02]  /*cde0*/  IMAD.WIDE R8, R135.reuse, 0x2, R162 ;  /* 0x0000000287087825 */ /* 0x040fe400078e02a2 */
[----:B------:R-:W2:Y:S02]  /*cdf0*/  LDG.E.U16 R70, desc[UR14][R70.64] ;  /* 0x0000000e46467981 */ /* 0x000ea4000c1e1500 */
[----:B0-----:R-:W-:Y:S02]  /*ce00*/  IMAD.WIDE R66, R135, 0x2, R178 ;  /* 0x0000000287427825 */ /* 0x001fe400078e02b2 */
[----:B------:R0:W-:Y:S01]  /*ce10*/  MUFU.EX2 R99, R5 ;  /* 0x0000000500637308 */ /* 0x0001e20000000800 */
[----:B-1----:R1:W2:Y:S04]  /*ce20*/  LDG.E.U16 R93, desc[UR14][R68.64] ;  /* 0x0000000e445d7981 */ /* 0x0022a8000c1e1500 */
[----:B------:R1:W2:Y:S03]  /*ce30*/  LDG.E.U16 R95, desc[UR14][R66.64] ;  /* 0x0000000e425f7981 */ /* 0x0002a6000c1e1500 */
[----:B------:R1:W-:Y:S01]  /*ce40*/  MUFU.EX2 R97, R6 ;  /* 0x0000000600617308 */ /* 0x0003e20000000800 */
[----:B0-----:R-:W-:Y:S01]  /*ce50*/  FADD R5, R7, -R3 ;  /* 0x8000000307057221 */ /* 0x001fe20000000000 */
[----:B------:R0:W2:Y:S01]  /*ce60*/  LDG.E.U16 R71, desc[UR14][R8.64] ;  /* 0x0000000e08477981 */ /* 0x0000a2000c1e1500 */
[----:B-1----:R-:W-:-:S04]  /*ce70*/  IMAD.WIDE R68, R135, 0x2, R174 ;  /* 0x0000000287447825 */ /* 0x002fc800078e02ae */
[C---:B------:R-:W-:Y:S02]  /*ce80*/  IMAD.WIDE R66, R135.reuse, 0x2, R166 ;  /* 0x0000000287427825 */ /* 0x040fe400078e02a6 */
[----:B------:R-:W2:Y:S02]  /*ce90*/  LDG.E.U16 R68, desc[UR14][R68.64] ;  /* 0x0000000e44447981 */ /* 0x000ea4000c1e1500 */
[----:B------:R-:W-:-:S04]  /*cea0*/  IMAD.WIDE R6, R135, 0x2, R158 ;  /* 0x0000000287067825 */ /* 0x000fc800078e029e */
[C---:B0-----:R-:W-:Y:S01]  /*ceb0*/  IMAD.WIDE R8, R135.reuse, 0x2, R154 ;  /* 0x0000000287087825 */ /* 0x041fe200078e029a */
[----:B------:R0:W2:Y:S04]  /*cec0*/  LDG.E.U16 R98, desc[UR14][R6.64] ;  /* 0x0000000e06627981 */ /* 0x0000a8000c1e1500 */
[----:B------:R1:W2:Y:S04]  /*ced0*/  LDG.E.U16 R69, desc[UR14][R66.64] ;  /* 0x0000000e42457981 */ /* 0x0002a8000c1e1500 */
[----:B------:R1:W2:Y:S01]  /*cee0*/  LDG.E.U16 R100, desc[UR14][R8.64] ;  /* 0x0000000e08647981 */ /* 0x0002a2000c1e1500 */
[----:B0-----:R-:W-:-:S04]  /*cef0*/  IMAD.WIDE R6, R135, 0x2, R150 ;  /* 0x0000000287067825 */ /* 0x001fc800078e0296 */
[C---:B-1----:R-:W-:Y:S01]  /*cf00*/  IMAD.WIDE R66, R135.reuse, 0x2, R142 ;  /* 0x0000000287427825 */ /* 0x042fe200078e028e */
[----:B------:R0:W2:Y:S03]  /*cf10*/  LDG.E.U16 R102, desc[UR14][R6.64] ;  /* 0x0000000e06667981 */ /* 0x0000a6000c1e1500 */
[----:B------:R-:W-:Y:S02]  /*cf20*/  IMAD.WIDE R8, R135, 0x2, R146 ;  /* 0x0000000287087825 */ /* 0x000fe400078e0292 */
[----:B------:R1:W2:Y:S04]  /*cf30*/  LDG.E.U16 R66, desc[UR14][R66.64] ;  /* 0x0000000e42427981 */ /* 0x0002a8000c1e1500 */
[----:B------:R1:W2:Y:S01]  /*cf40*/  LDG.E.U16 R103, desc[UR14][R8.64] ;  /* 0x0000000e08677981 */ /* 0x0002a2000c1e1500 */
[----:B------:R-:W-:Y:S01]  /*cf50*/  FMUL R5, R5, 1.4426950216293334961 ;  /* 0x3fb8aa3b05057820 */ /* 0x000fe20000400000 */
[----:B0-----:R-:W-:-:S03]  /*cf60*/  FADD R6, R85, R86 ;  /* 0x0000005655067221 */ /* 0x001fc60000000000 */
[----:B------:R0:W-:Y:S02]  /*cf70*/  MUFU.EX2 R105, R5 ;  /* 0x0000000500697308 */ /* 0x0001e40000000800 */
[----:B0-----:R-:W-:-:S04]  /*cf80*/  FADD R5, R83, R6 ;  /* 0x0000000653057221 */ /* 0x001fc80000000000 */
[----:B------:R-:W-:-:S04]  /*cf90*/  FADD R6, R84, R5 ;  /* 0x0000000554067221 */ /* 0x000fc80000000000 */
[----:B------:R-:W-:-:S04]  /*cfa0*/  FADD R5, R81, R6 ;  /* 0x0000000651057221 */ /* 0x000fc80000000000 */
[----:B------:R-:W-:-:S04]  /*cfb0*/  FADD R5, R82, R5 ;  /* 0x0000000552057221 */ /* 0x000fc80000000000 */
[----:B------:R-:W-:Y:S01]  /*cfc0*/  FADD R6, R78, R5 ;  /* 0x000000054e067221 */ /* 0x000fe20000000000 */
[----:B------:R-:W-:-:S03]  /*cfd0*/  FADD R4, R4, -R3 ;  /* 0x8000000304047221 */ /* 0x000fc60000000000 */
[----:B------:R-:W-:Y:S01]  /*cfe0*/  FADD R6, R79, R6 ;  /* 0x000000064f067221 */ /* 0x000fe20000000000 */
[----:B------:R-:W-:-:S03]  /*cff0*/  FMUL R4, R4, 1.4426950216293334961 ;  /* 0x3fb8aa3b04047820 */ /* 0x000fc60000400000 */
[----:B------:R-:W-:Y:S01]  /*d000*/  FADD R6, R75, R6 ;  /* 0x000000064b067221 */ /* 0x000fe20000000000 */
[----:B------:R0:W-:Y:S03]  /*d010*/  MUFU.EX2 R111, R4 ;  /* 0x00000004006f7308 */ /* 0x0001e60000000800 */
[----:B------:R-:W-:-:S04]  /*d020*/  FADD R5, R77, R6 ;  /* 0x000000064d057221 */ /* 0x000fc80000000000 */
[----:B0-----:R-:W-:-:S04]  /*d030*/  FADD R4, R74, R5 ;  /* 0x000000054a047221 */ /* 0x001fc80000000000 */
[----:B------:R-:W-:-:S04]  /*d040*/  FADD R4, R65, R4 ;  /* 0x0000000441047221 */ /* 0x000fc80000000000 */
[----:B------:R-:W-:-:S04]  /*d050*/  FADD R5, R63, R4 ;  /* 0x000000043f057221 */ /* 0x000fc80000000000 */
[----:B------:R-:W-:-:S04]  /*d060*/  FADD R5, R64, R5 ;  /* 0x0000000540057221 */ /* 0x000fc80000000000 */
[----:B------:R-:W-:-:S04]  /*d070*/  FADD R5, R60, R5 ;  /* 0x000000053c057221 */ /* 0x000fc80000000000 */
[----:B------:R-:W-:-:S04]  /*d080*/  FADD R5, R62, R5 ;  /* 0x000000053e057221 */ /* 0x000fc80000000000 */
[----:B------:R-:W-:-:S04]  /*d090*/  FADD R5, R56, R5 ;  /* 0x0000000538057221 */ /* 0x000fc80000000000 */
[----:B------:R-:W-:-:S04]  /*d0a0*/  FADD R4, R58, R5 ;  /* 0x000000053a047221 */ /* 0x000fc80000000000 */
[----:B------:R-:W-:Y:S01]  /*d0b0*/  FADD R4, R53, R4 ;  /* 0x0000000435047221 */ /* 0x000fe20000000000 */
[----:B------:R-:W0:Y:S03]  /*d0c0*/  MUFU.EX2 R92, R92 ;  /* 0x0000005c005c7308 */ /* 0x000e260000000800 */
[----:B------:R-:W-:-:S04]  /*d0d0*/  FADD R5, R55, R4 ;  /* 0x0000000437057221 */ /* 0x000fc80000000000 */
[----:B------:R-:W-:Y:S01]  /*d0e0*/  FADD R4, R34, R5 ;  /* 0x0000000522047221 */ /* 0x000fe20000000000 */
[----:B------:R-:W1:Y:S03]  /*d0f0*/  MUFU.EX2 R96, R96 ;  /* 0x0000006000607308 */ /* 0x000e660000000800 */
[----:B------:R-:W-:-:S04]  /*d100*/  FADD R4, R35, R4 ;  /* 0x0000000423047221 */ /* 0x000fc80000000000 */
[----:B------:R-:W-:Y:S01]  /*d110*/  FADD R4, R87, R4 ;  /* 0x0000000457047221 */ /* 0x000fe20000000000 */
[----:B------:R-:W3:Y:S03]  /*d120*/  MUFU.EX2 R101, R101 ;  /* 0x0000006500657308 */ /* 0x000ee60000000800 */
[----:B------:R-:W-:Y:S01]  /*d130*/  FADD R5, R89, R4 ;  /* 0x0000000459057221 */ /* 0x000fe20000000000 */
[----:B------:R-:W-:-:S03]  /*d140*/  FADD R12, R12, -R3 ;  /* 0x800000030c0c7221 */ /* 0x000fc60000000000 */
[----:B0-----:R-:W-:Y:S01]  /*d150*/  FADD R5, R92, R5 ;  /* 0x000000055c057221 */ /* 0x001fe20000000000 */
[----:B------:R-:W0:Y:S03]  /*d160*/  MUFU.EX2 R104, R104 ;  /* 0x0000006800687308 */ /* 0x000e260000000800 */
[----:B-1----:R-:W-:Y:S01]  /*d170*/  FADD R6, R96, R5 ;  /* 0x0000000560067221 */ /* 0x002fe20000000000 */
[----:B------:R-:W-:Y:S01]  /*d180*/  FMUL R12, R12, 1.4426950216293334961 ;  /* 0x3fb8aa3b0c0c7820 */ /* 0x000fe20000400000 */
[--C-:B------:R-:W-:Y:S02]  /*d190*/  FADD R10, R10, -R3.reuse ;  /* 0x800000030a0a7221 */ /* 0x100fe40000000000 */
[----:B------:R-:W-:Y:S01]  /*d1a0*/  FADD R6, R97, R6 ;  /* 0x0000000661067221 */ /* 0x000fe20000000000 */
[----:B------:R-:W1:Y:S01]  /*d1b0*/  MUFU.EX2 R106, R12 ;  /* 0x0000000c006a7308 */ /* 0x000e620000000800 */
[----:B------:R-:W-:Y:S01]  /*d1c0*/  FMUL R10, R10, 1.4426950216293334961 ;  /* 0x3fb8aa3b0a0a7820 */ /* 0x000fe20000400000 */
[--C-:B------:R-:W-:Y:S01]  /*d1d0*/  FADD R11, R11, -R3.reuse ;  /* 0x800000030b0b7221 */ /* 0x100fe20000000000 */
[----:B------:R-:W-:Y:S01]  /*d1e0*/  FADD R6, R99, R6 ;  /* 0x0000000663067221 */ /* 0x000fe20000000000 */
[----:B------:R-:W-:-:S02]  /*d1f0*/  FADD R15, R15, -R3 ;  /* 0x800000030f0f7221 */ /* 0x000fc40000000000 */
[----:B------:R-:W-:Y:S01]  /*d200*/  FMUL R11, R11, 1.4426950216293334961 ;  /* 0x3fb8aa3b0b0b7820 */ /* 0x000fe20000400000 */
[----:B---3--:R-:W-:Y:S01]  /*d210*/  FADD R5, R101, R6 ;  /* 0x0000000665057221 */ /* 0x008fe20000000000 */
[----:B------:R-:W3:Y:S01]  /*d220*/  MUFU.EX2 R67, R10 ;  /* 0x0000000a00437308 */ /* 0x000ee20000000800 */
[----:B------:R-:W-:Y:S01]  /*d230*/  FMUL R15, R15, 1.4426950216293334961 ;  /* 0x3fb8aa3b0f0f7820 */ /* 0x000fe20000400000 */
[----:B------:R-:W-:Y:S01]  /*d240*/  FADD R13, R13, -R3 ;  /* 0x800000030d0d7221 */ /* 0x000fe20000000000 */
[----:B0-----:R-:W-:Y:S01]  /*d250*/  FADD R6, R104, R5 ;  /* 0x0000000568067221 */ /* 0x001fe20000000000 */
[----:B------:R-:W-:-:S04]  /*d260*/  FADD R14, R14, -R3 ;  /* 0x800000030e0e7221 */ /* 0x000fc80000000000 */
[----:B------:R-:W0:Y:S01]  /*d270*/  MUFU.EX2 R107, R11 ;  /* 0x0000000b006b7308 */ /* 0x000e220000000800 */
[----:B------:R-:W-:Y:S01]  /*d280*/  FMUL R13, R13, 1.4426950216293334961 ;  /* 0x3fb8aa3b0d0d7820 */ /* 0x000fe20000400000 */
[----:B------:R-:W-:Y:S01]  /*d290*/  FADD R7, R105, R6 ;  /* 0x0000000669077221 */ /* 0x000fe20000000000 */
[----:B------:R-:W-:-:S05]  /*d2a0*/  FMUL R14, R14, 1.4426950216293334961 ;  /* 0x3fb8aa3b0e0e7820 */ /* 0x000fca0000400000 */
[----:B------:R-:W0:Y:S01]  /*d2b0*/  MUFU.EX2 R108, R15 ;  /* 0x0000000f006c7308 */ /* 0x000e220000000800 */
[----:B-1----:R-:W-:Y:S01]  /*d2c0*/  FADD R8, R106, R7 ;  /* 0x000000076a087221 */ /* 0x002fe20000000000 */
[----:B------:R-:W-:-:S06]  /*d2d0*/  FADD R17, R17, -R3 ;  /* 0x8000000311117221 */ /* 0x000fcc0000000000 */
[----:B------:R-:W1:Y:S01]  /*d2e0*/  MUFU.EX2 R109, R13 ;  /* 0x0000000d006d7308 */ /* 0x000e620000000800 */
[----:B---3--:R-:W-:Y:S01]  /*d2f0*/  FADD R8, R67, R8 ;  /* 0x0000000843087221 */ /* 0x008fe20000000000 */
[----:B------:R-:W-:Y:S01]  /*d300*/  FMUL R17, R17, 1.4426950216293334961 ;  /* 0x3fb8aa3b11117820 */ /* 0x000fe20000400000 */
[----:B------:R-:W-:-:S05]  /*d310*/  FADD R16, R16, -R3 ;  /* 0x8000000310107221 */ /* 0x000fca0000000000 */
[----:B------:R-:W3:Y:S01]  /*d320*/  MUFU.EX2 R110, R14 ;  /* 0x0000000e006e7308 */ /* 0x000ee20000000800 */
[----:B0-----:R-:W-:Y:S01]  /*d330*/  FADD R9, R107, R8 ;  /* 0x000000086b097221 */ /* 0x001fe20000000000 */
[----:B------:R-:W-:Y:S01]  /*d340*/  FMUL R16, R16, 1.4426950216293334961 ;  /* 0x3fb8aa3b10107820 */ /* 0x000fe20000400000 */
[--C-:B------:R-:W-:Y:S01]  /*d350*/  FADD R18, R18, -R3.reuse ;  /* 0x8000000312127221 */ /* 0x100fe20000000000 */
[----:B------:R-:W-:Y:S01]  /*d360*/  FADD R4, R28, -R3 ;  /* 0x800000031c047221 */ /* 0x000fe20000000000 */
[----:B------:R-:W-:-:S03]  /*d370*/  FADD R8, R108, R9 ;  /* 0x000000096c087221 */ /* 0x000fc60000000000 */
[----:B------:R-:W0:Y:S01]  /*d380*/  MUFU.EX2 R112, R17 ;  /* 0x0000001100707308 */ /* 0x000e220000000800 */
[----:B------:R-:W-:Y:S01]  /*d390*/  FMUL R18, R18, 1.4426950216293334961 ;  /* 0x3fb8aa3b12127820 */ /* 0x000fe20000400000 */
[--C-:B------:R-:W-:Y:S01]  /*d3a0*/  FADD R19, R19, -R3.reuse ;  /* 0x8000000313137221 */ /* 0x100fe20000000000 */
[----:B------:R-:W-:Y:S01]  /*d3b0*/  FMUL R121, R4, 1.4426950216293334961 ;  /* 0x3fb8aa3b04797820 */ /* 0x000fe20000400000 */
[----:B------:R-:W-:Y:S01]  /*d3c0*/  FADD R4, R31, -R3 ;  /* 0x800000031f047221 */ /* 0x000fe20000000000 */
[----:B-1----:R-:W-:-:S03]  /*d3d0*/  FADD R9, R109, R8 ;  /* 0x000000086d097221 */ /* 0x002fc60000000000 */
[----:B------:R-:W1:Y:S01]  /*d3e0*/  MUFU.EX2 R113, R16 ;  /* 0x0000001000717308 */ /* 0x000e620000000800 */
[----:B------:R-:W-:Y:S01]  /*d3f0*/  FMUL R19, R19, 1.4426950216293334961 ;  /* 0x3fb8aa3b13137820 */ /* 0x000fe20000400000 */
[----:B------:R-:W-:Y:S01]  /*d400*/  FADD R21, R21, -R3 ;  /* 0x8000000315157221 */ /* 0x000fe20000000000 */
[----:B------:R-:W-:Y:S01]  /*d410*/  FMUL R5, R4, 1.4426950216293334961 ;  /* 0x3fb8aa3b04057820 */ /* 0x000fe20000400000 */
[----:B---3--:R-:W-:Y:S01]  /*d420*/  FADD R8, R110, R9 ;  /* 0x000000096e087221 */ /* 0x008fe20000000000 */
[----:B------:R-:W-:-:S03]  /*d430*/  FADD R4, R30, -R3 ;  /* 0x800000031e047221 */ /* 0x000fc60000000000 */
[----:B------:R-:W3:Y:S01]  /*d440*/  MUFU.EX2 R114, R18 ;  /* 0x0000001200727308 */ /* 0x000ee20000000800 */
[----:B------:R-:W-:Y:S01]  /*d450*/  FMUL R21, R21, 1.4426950216293334961 ;  /* 0x3fb8aa3b15157820 */ /* 0x000fe20000400000 */
[--C-:B------:R-:W-:Y:S01]  /*d460*/  FADD R20, R20, -R3.reuse ;  /* 0x8000000314147221 */ /* 0x100fe20000000000 */
[----:B------:R-:W-:Y:S01]  /*d470*/  FADD R9, R111, R8 ;  /* 0x000000086f097221 */ /* 0x000fe20000000000 */
[----:B------:R-:W-:Y:S01]  /*d480*/  FMUL R6, R4, 1.4426950216293334961 ;  /* 0x3fb8aa3b04067820 */ /* 0x000fe20000400000 */
[----:B------:R-:W-:-:S03]  /*d490*/  FADD R4, R33, -R3 ;  /* 0x8000000321047221 */ /* 0x000fc60000000000 */
[----:B------:R-:W3:Y:S01]  /*d4a0*/  MUFU.EX2 R115, R19 ;  /* 0x0000001300737308 */ /* 0x000ee20000000800 */
[----:B------:R-:W-:Y:S01]  /*d4b0*/  FMUL R20, R20, 1.4426950216293334961 ;  /* 0x3fb8aa3b14147820 */ /* 0x000fe20000400000 */
[----:B------:R-:W-:Y:S01]  /*d4c0*/  FADD R23, R23, -R3 ;  /* 0x8000000317177221 */ /* 0x000fe20000000000 */
[----:B0-----:R-:W-:Y:S01]  /*d4d0*/  FADD R8, R112, R9 ;  /* 0x0000000970087221 */ /* 0x001fe20000000000 */
[----:B------:R-:W-:-:S04]  /*d4e0*/  FMUL R7, R4, 1.4426950216293334961 ;  /* 0x3fb8aa3b04077820 */ /* 0x000fc80000400000 */
[----:B------:R-:W0:Y:S01]  /*d4f0*/  MUFU.EX2 R116, R21 ;  /* 0x0000001500747308 */ /* 0x000e220000000800 */
[----:B------:R-:W-:Y:S01]  /*d500*/  FMUL R23, R23, 1.4426950216293334961 ;  /* 0x3fb8aa3b17177820 */ /* 0x000fe20000400000 */
[--C-:B------:R-:W-:Y:S01]  /*d510*/  FADD R22, R22, -R3.reuse ;  /* 0x8000000316167221 */ /* 0x100fe20000000000 */
[----:B------:R-:W-:Y:S01]  /*d520*/  FADD R4, R32, -R3 ;  /* 0x8000000320047221 */ /* 0x000fe20000000000 */
[----:B-1----:R-:W-:-:S04]  /*d530*/  FADD R9, R113, R8 ;  /* 0x0000000871097221 */ /* 0x002fc80000000000 */
[----:B------:R-:W1:Y:S01]  /*d540*/  MUFU.EX2 R117, R20 ;  /* 0x0000001400757308 */ /* 0x000e620000000800 */
[----:B------:R-:W-:Y:S01]  /*d550*/  FMUL R22, R22, 1.4426950216293334961 ;  /* 0x3fb8aa3b16167820 */ /* 0x000fe20000400000 */
[----:B------:R-:W-:Y:S01]  /*d560*/  FADD R25, R25, -R3 ;  /* 0x8000000319197221 */ /* 0x000fe20000000000 */
[----:B---3--:R-:W-:-:S05]  /*d570*/  FADD R8, R114, R9 ;  /* 0x0000000972087221 */ /* 0x008fca0000000000 */
[----:B------:R3:W-:Y:S01]  /*d580*/  MUFU.EX2 R30, R5 ;  /* 0x00000005001e7308 */ /* 0x0007e20000000800 */
[----:B------:R-:W-:Y:S01]  /*d590*/  FMUL R25, R25, 1.4426950216293334961 ;  /* 0x3fb8aa3b19197820 */ /* 0x000fe20000400000 */
[----:B------:R-:W-:-:S06]  /*d5a0*/  FADD R24, R24, -R3 ;  /* 0x8000000318187221 */ /* 0x000fcc0000000000 */
[----:B------:R-:W0:Y:S01]  /*d5b0*/  MUFU.EX2 R118, R23 ;  /* 0x0000001700767308 */ /* 0x000e220000000800 */
[----:B---3--:R-:W-:Y:S01]  /*d5c0*/  FMUL R5, R4, 1.4426950216293334961 ;  /* 0x3fb8aa3b04057820 */ /* 0x008fe20000400000 */
[----:B------:R-:W-:Y:S01]  /*d5d0*/  FADD R4, R59, -R3 ;  /* 0x800000033b047221 */ /* 0x000fe20000000000 */
[----:B------:R-:W-:-:S05]  /*d5e0*/  FMUL R24, R24, 1.4426950216293334961 ;  /* 0x3fb8aa3b18187820 */ /* 0x000fca0000400000 */
[----:B------:R-:W3:Y:S08]  /*d5f0*/  MUFU.EX2 R119, R22 ;  /* 0x0000001600777308 */ /* 0x000ef00000000800 */
[----:B------:R0:W-:Y:S01]  /*d600*/  MUFU.EX2 R59, R5 ;  /* 0x00000005003b7308 */ /* 0x0001e20000000800 */
[----:B------:R-:W-:Y:S01]  /*d610*/  FADD R27, R27, -R3 ;  /* 0x800000031b1b7221 */ /* 0x000fe20000000000 */
[----:B0-----:R-:W-:-:S06]  /*d620*/  FADD R5, R115, R8 ;  /* 0x0000000873057221 */ /* 0x001fcc0000000000 */
[----:B------:R-:W0:Y:S01]  /*d630*/  MUFU.EX2 R120, R25 ;  /* 0x0000001900787308 */ /* 0x000e220000000800 */
[----:B------:R-:W-:-:S07]  /*d640*/  FADD R10, R116, R5 ;  /* 0x00000005740a7221 */ /* 0x000fce0000000000 */
[----:B------:R0:W-:Y:S01]  /*d650*/  MUFU.EX2 R33, R6 ;  /* 0x0000000600217308 */ /* 0x0001e20000000800 */
[----:B-1----:R-:W-:Y:S01]  /*d660*/  FADD R5, R117, R10 ;  /* 0x0000000a75057221 */ /* 0x002fe20000000000 */
[----:B------:R-:W-:-:S06]  /*d670*/  FMUL R27, R27, 1.4426950216293334961 ;  /* 0x3fb8aa3b1b1b7820 */ /* 0x000fcc0000400000 */
[----:B------:R-:W1:Y:S01]  /*d680*/  MUFU.EX2 R28, R24 ;  /* 0x00000018001c7308 */ /* 0x000e620000000800 */
[----:B0-----:R-:W-:Y:S01]  /*d690*/  FMUL R6, R4, 1.4426950216293334961 ;  /* 0x3fb8aa3b04067820 */ /* 0x001fe20000400000 */
[----:B------:R-:W-:Y:S01]  /*d6a0*/  FADD R4, R57, -R3 ;  /* 0x8000000339047221 */ /* 0x000fe20000000000 */
[----:B------:R-:W-:-:S05]  /*d6b0*/  FADD R12, R118, R5 ;  /* 0x00000005760c7221 */ /* 0x000fca0000000000 */
[----:B------:R0:W-:Y:S08]  /*d6c0*/  MUFU.EX2 R32, R7 ;  /* 0x0000000700207308 */ /* 0x0001f00000000800 */
[----:B------:R-:W1:Y:S01]  /*d6d0*/  MUFU.EX2 R121, R121 ;  /* 0x0000007900797308 */ /* 0x000e620000000800 */
[----:B0-----:R-:W-:Y:S01]  /*d6e0*/  FMUL R7, R4, 1.4426950216293334961 ;  /* 0x3fb8aa3b04077820 */ /* 0x001fe20000400000 */
[----:B------:R-:W-:-:S06]  /*d6f0*/  FADD R4, R72, -R3 ;  /* 0x8000000348047221 */ /* 0x000fcc0000000000 */
[----:B------:R-:W0:Y:S08]  /*d700*/  MUFU.EX2 R31, R27 ;  /* 0x0000001b001f7308 */ /* 0x000e300000000800 */
[----:B------:R3:W-:Y:S02]  /*d710*/  MUFU.EX2 R72, R7 ;  /* 0x0000000700487308 */ /* 0x0007e40000000800 */
[----:B---3--:R-:W-:-:S04]  /*d720*/  FADD R7, R119, R12 ;  /* 0x0000000c77077221 */ /* 0x008fc80000000000 */
[----:B------:R-:W-:-:S04]  /*d730*/  FADD R13, R120, R7 ;  /* 0x00000007780d7221 */ /* 0x000fc80000000000 */
[----:B-1----:R-:W-:-:S04]  /*d740*/  FADD R12, R28, R13 ;  /* 0x0000000d1c0c7221 */ /* 0x002fc80000000000 */
[----:B------:R-:W-:Y:S01]  /*d750*/  FADD R16, R121, R12 ;  /* 0x0000000c79107221 */ /* 0x000fe20000000000 */
[----:B------:R1:W3:Y:S03]  /*d760*/  MUFU.EX2 R57, R6 ;  /* 0x0000000600397308 */ /* 0x0002e60000000800 */
[----:B0-----:R-:W-:Y:S01]  /*d770*/  FADD R13, R31, R16 ;  /* 0x000000101f0d7221 */ /* 0x001fe20000000000 */
[----:B------:R-:W-:-:S03]  /*d780*/  FMUL R8, R4, 1.4426950216293334961 ;  /* 0x3fb8aa3b04087820 */ /* 0x000fc60000400000 */
[----:B------:R-:W-:Y:S01]  /*d790*/  FADD R16, R30, R13 ;  /* 0x0000000d1e107221 */ /* 0x000fe20000000000 */
[----:B------:R-:W-:-:S03]  /*d7a0*/  FADD R4, R73, -R3 ;  /* 0x8000000349047221 */ /* 0x000fc60000000000 */
[----:B------:R-:W-:Y:S01]  /*d7b0*/  FADD R19, R33, R16 ;  /* 0x0000001021137221 */ /* 0x000fe20000000000 */
[----:B------:R-:W0:Y:S01]  /*d7c0*/  MUFU.EX2 R73, R8 ;  /* 0x0000000800497308 */ /* 0x000e220000000800 */
[----:B------:R-:W-:Y:S01]  /*d7d0*/  FMUL R10, R4, 1.4426950216293334961 ;  /* 0x3fb8aa3b040a7820 */ /* 0x000fe20000400000 */
[----:B-1----:R-:W-:Y:S01]  /*d7e0*/  FADD R6, R80, -R3 ;  /* 0x8000000350067221 */ /* 0x002fe20000000000 */
[----:B------:R-:W-:Y:S01]  /*d7f0*/  FADD R18, R32, R19 ;  /* 0x0000001320127221 */ /* 0x000fe20000000000 */
[--C-:B------:R-:W-:Y:S02]  /*d800*/  FADD R9, R76, -R3.reuse ;  /* 0x800000034c097221 */ /* 0x100fe40000000000 */
[----:B------:R-:W-:Y:S01]  /*d810*/  FMUL R11, R6, 1.4426950216293334961 ;  /* 0x3fb8aa3b060b7820 */ /* 0x000fe20000400000 */
[----:B------:R-:W-:Y:S01]  /*d820*/  FADD R20, R59, R18 ;  /* 0x000000123b147221 */ /* 0x000fe20000000000 */
[----:B------:R-:W1:Y:S01]  /*d830*/  MUFU.EX2 R80, R10 ;  /* 0x0000000a00507308 */ /* 0x000e620000000800 */
[----:B------:R-:W-:Y:S01]  /*d840*/  FMUL R14, R9, 1.4426950216293334961 ;  /* 0x3fb8aa3b090e7820 */ /* 0x000fe20000400000 */
[--C-:B------:R-:W-:Y:S01]  /*d850*/  FADD R12, R61, -R3.reuse ;  /* 0x800000033d0c7221 */ /* 0x100fe20000000000 */
[----:B---3--:R-:W-:Y:S01]  /*d860*/  FADD R21, R57, R20 ;  /* 0x0000001439157221 */ /* 0x008fe20000000000 */
[----:B------:R-:W-:-:S04]  /*d870*/  FADD R15, R54, -R3 ;  /* 0x80000003360f7221 */ /* 0x000fc80000000000 */
[----:B------:R-:W3:Y:S01]  /*d880*/  MUFU.EX2 R76, R11 ;  /* 0x0000000b004c7308 */ /* 0x000ee20000000800 */
[----:B------:R-:W-:Y:S01]  /*d890*/  FMUL R17, R12, 1.4426950216293334961 ;  /* 0x3fb8aa3b0c117820 */ /* 0x000fe20000400000 */
[----:B------:R-:W-:Y:S01]  /*d8a0*/  F2FP.BF16.F32.PACK_AB R13, R55, R53 ;  /* 0x00000035370d723e */ /* 0x000fe200000010ff */
[----:B------:R-:W-:Y:S01]  /*d8b0*/  FADD R22, R72, R21 ;  /* 0x0000001548167221 */ /* 0x000fe20000000000 */
[----:B------:R-:W-:Y:S01]  /*d8c0*/  FMUL R53, R15, 1.4426950216293334961 ;  /* 0x3fb8aa3b0f357820 */ /* 0x000fe20000400000 */
[----:B------:R-:W-:-:S03]  /*d8d0*/  FADD R29, R29, -R3 ;  /* 0x800000031d1d7221 */ /* 0x000fc60000000000 */
[----:B------:R1:W2:Y:S01]  /*d8e0*/  MUFU.EX2 R61, R14 ;  /* 0x0000000e003d7308 */ /* 0x0002a20000000800 */
[----:B------:R-:W-:Y:S01]  /*d8f0*/  FADD R26, R26, -R3 ;  /* 0x800000031a1a7221 */ /* 0x000fe20000000000 */
[----:B0-----:R-:W-:Y:S01]  /*d900*/  FADD R25, R73, R22 ;  /* 0x0000001649197221 */ /* 0x001fe20000000000 */
[----:B------:R-:W-:-:S05]  /*d910*/  FMUL R29, R29, 1.4426950216293334961 ;  /* 0x3fb8aa3b1d1d7820 */ /* 0x000fca0000400000 */
[----:B------:R-:W0:Y:S01]  /*d920*/  MUFU.EX2 R54, R17 ;  /* 0x0000001100367308 */ /* 0x000e220000000800 */
[----:B-1----:R-:W-:Y:S01]  /*d930*/  F2FP.BF16.F32.PACK_AB R14, R35, R34 ;  /* 0x00000022230e723e */ /* 0x002fe200000010ff */
[----:B------:R-:W-:Y:S01]  /*d940*/  FMUL R34, R26, 1.4426950216293334961 ;  /* 0x3fb8aa3b1a227820 */ /* 0x000fe20000400000 */
[----:B------:R-:W-:Y:S01]  /*d950*/  FADD R27, R80, R25 ;  /* 0x00000019501b7221 */ /* 0x000fe20000000000 */
[----:B------:R-:W-:-:S04]  /*d960*/  F2FP.BF16.F32.PACK_AB R12, R58, R56 ;  /* 0x000000383a0c723e */ /* 0x000fc800000010ff */
[----:B------:R-:W1:Y:S01]  /*d970*/  MUFU.EX2 R53, R53 ;  /* 0x0000003500357308 */ /* 0x000e620000000800 */
[----:B------:R-:W-:Y:S01]  /*d980*/  LOP3.LUT R122, R136, 0x40, RZ, 0x3c, !PT ;  /* 0x00000040887a7812 */ /* 0x000fe200078e3cff */
[----:B---3--:R-:W-:Y:S01]  /*d990*/  FADD R56, R76, R27 ;  /* 0x0000001b4c387221 */ /* 0x008fe20000000000 */
[----:B--2---:R-:W-:Y:S05]  /*d9a0*/  STS.U16 [R136+UR71+0x18000], R36 ;  /* 0x0180002488007988 */ /* 0x004fea0008000447 */
[----:B------:R2:W3:Y:S01]  /*d9b0*/  MUFU.EX2 R55, R29 ;  /* 0x0000001d00377308 */ /* 0x0004e20000000800 */
[----:B------:R-:W-:Y:S07]  /*d9c0*/  STS.U16 [R136+UR71+0x18400], R37 ;  /* 0x0184002588007988 */ /* 0x000fee0008000447 */
[----:B------:R0:W0:Y:S01]  /*d9d0*/  MUFU.EX2 R139, R34 ;  /* 0x00000022008b7308 */ /* 0x0000220000000800 */
[----:B--2---:R-:W-:Y:S01]  /*d9e0*/  F2FP.BF16.F32.PACK_AB R29, R33, R30 ;  /* 0x0000001e211d723e */ /* 0x004fe200000010ff */
[----:B----4-:R-:W-:Y:S01]  /*d9f0*/  STS.U16 [R136+UR71+0x18800], R38 ;  /* 0x0188002688007988 */ /* 0x010fe20008000447 */
[----:B------:R-:W-:-:S03]  /*da00*/  FADD R33, R61, R56 ;  /* 0x000000383d217221 */ /* 0x000fc60000000000 */
[----:B-----5:R-:W-:Y:S04]  /*da10*/  STS.U16 [R136+UR71+0x18c00], R39 ;  /* 0x018c002788007988 */ /* 0x020fe80008000447 */
        /* <DEDUP_REMOVED lines=17> */
[----:B------:R-:W-:Y:S01]  /*db30*/  STS.U16 [R122+UR71+0x19200], R93 ;  /* 0x0192005d7a007988 */ /* 0x000fe20008000447 */
[----:B-1----:R-:W-:-:S03]  /*db40*/  FADD R56, R53, R56 ;  /* 0x0000003835387221 */ /* 0x002fc60000000000 */
[----:B------:R-:W-:Y:S01]  /*db50*/  STS.U16 [R122+UR71+0x19600], R94 ;  /* 0x0196005e7a007988 */ /* 0x000fe20008000447 */
[----:B------:R-:W-:-:S03]  /*db60*/  F2FP.BF16.F32.PACK_AB R27, R28, R120 ;  /* 0x000000781c1b723e */ /* 0x000fc600000010ff */
[----:B------:R-:W-:Y:S01]  /*db70*/  STS.U16 [R122+UR71+0x19a00], R95 ;  /* 0x019a005f7a007988 */ /* 0x000fe20008000447 */
[----:B------:R-:W-:-:S03]  /*db80*/  F2FP.BF16.F32.PACK_AB R28, R31, R121 ;  /* 0x000000791f1c723e */ /* 0x000fc600000010ff */
[----:B------:R-:W-:Y:S01]  /*db90*/  STS.U16 [R122+UR71+0x19e00], R68 ;  /* 0x019e00447a007988 */ /* 0x000fe20008000447 */
[----:B------:R-:W-:-:S03]  /*dba0*/  F2FP.BF16.F32.PACK_AB R30, R59, R32 ;  /* 0x000000203b1e723e */ /* 0x000fc600000010ff */
[----:B------:R-:W-:Y:S01]  /*dbb0*/  STS.U16 [R122+UR71+0x1a200], R70 ;  /* 0x01a200467a007988 */ /* 0x000fe20008000447 */
[----:B------:R-:W-:-:S03]  /*dbc0*/  F2FP.BF16.F32.PACK_AB R4, R86, R85 ;  /* 0x000000555604723e */ /* 0x000fc600000010ff */
[----:B------:R-:W-:Y:S01]  /*dbd0*/  STS.U16 [R122+UR71+0x1a600], R69 ;  /* 0x01a600457a007988 */ /* 0x000fe20008000447 */
[----:B------:R-:W-:Y:S01]  /*dbe0*/  F2FP.BF16.F32.PACK_AB R5, R84, R83 ;  /* 0x000000535405723e */ /* 0x000fe200000010ff */
[----:B---3--:R-:W-:Y:S01]  /*dbf0*/  FADD R56, R55, R56 ;  /* 0x0000003837387221 */ /* 0x008fe20000000000 */
[----:B------:R-:W-:Y:S01]  /*dc00*/  F2FP.BF16.F32.PACK_AB R6, R82, R81 ;  /* 0x000000515206723e */ /* 0x000fe200000010ff */
[----:B------:R-:W-:Y:S01]  /*dc10*/  STS.U16 [R122+UR71+0x1aa00], R71 ;  /* 0x01aa00477a007988 */ /* 0x000fe20008000447 */
[----:B------:R-:W-:Y:S02]  /*dc20*/  F2FP.BF16.F32.PACK_AB R7, R79, R78 ;  /* 0x0000004e4f07723e */ /* 0x000fe400000010ff */
[----:B------:R-:W-:Y:S01]  /*dc30*/  F2FP.BF16.F32.PACK_AB R8, R77, R75 ;  /* 0x0000004b4d08723e */ /* 0x000fe200000010ff */
[----:B------:R-:W-:Y:S01]  /*dc40*/  STS.U16 [R122+UR71+0x1ae00], R98 ;  /* 0x01ae00627a007988 */ /* 0x000fe20008000447 */
[----:B------:R-:W-:Y:S02]  /*dc50*/  F2FP.BF16.F32.PACK_AB R9, R65, R74 ;  /* 0x0000004a4109723e */ /* 0x000fe400000010ff */
[----:B------:R-:W-:Y:S01]  /*dc60*/  F2FP.BF16.F32.PACK_AB R10, R64, R63 ;  /* 0x0000003f400a723e */ /* 0x000fe200000010ff */
[----:B------:R-:W-:Y:S01]  /*dc70*/  STS.U16 [R122+UR71+0x1b200], R100 ;  /* 0x01b200647a007988 */ /* 0x000fe20008000447 */
        /* <DEDUP_REMOVED lines=17> */
[----:B------:R-:W-:Y:S01]  /*dd90*/  F2FP.BF16.F32.PACK_AB R35, R139, R55 ;  /* 0x000000378b23723e */ /* 0x000fe200000010ff */
[----:B------:R-:W-:Y:S01]  /*dda0*/  STS.U16 [R122+UR71+0x1b600], R102 ;  /* 0x01b600667a007988 */ /* 0x000fe20008000447 */
[----:B------:R-:W-:-:S03]  /*ddb0*/  FADD R0, -R3, R0 ;  /* 0x0000000003007221 */ /* 0x000fc60000000100 */
[----:B------:R-:W-:Y:S01]  /*ddc0*/  STS.U16 [R122+UR71+0x1ba00], R103 ;  /* 0x01ba00677a007988 */ /* 0x000fe20008000447 */
[----:B------:R-:W-:Y:S01]  /*ddd0*/  FADD R139, R139, R56 ;  /* 0x000000388b8b7221 */ /* 0x000fe20000000000 */
[----:B------:R-:W-:Y:S02]  /*dde0*/  STTM.x32 tmem[UR9], R4 ;  /* 0x00000004000079ed */ /* 0x000fe400082c0009 */
[----:B------:R0:W-:Y:S01]  /*ddf0*/  STS.U16 [R122+UR71+0x1be00], R66 ;  /* 0x01be00427a007988 */ /* 0x0001e20008000447 */
[----:B------:R-:W-:Y:S01]  /*de00*/  FMUL R0, R0, 1.4426950216293334961 ;  /* 0x3fb8aa3b00007820 */ /* 0x000fe20000400000 */
[----:B------:R-:W1:Y:S02]  /*de10*/  FENCE.VIEW.ASYNC.T ;  /* 0x00000000000073c6 */ /* 0x000e640000000200 */
[----:B-1----:R-:W-:Y:S06]  /*de20*/  BAR.SYNC.DEFER_BLOCKING 0x0 ;  /* 0x0000000000007b1d */ /* 0x002fec0000010000 */
[----:B0-----:R-:W0:Y:S01]  /*de30*/  LDTM.x128 R4, tmem[UR13] ;  /* 0x0000000d000479ee */ /* 0x001e2200083c0000 */
[----:B------:R-:W0:Y:S01]  /*de40*/  MUFU.EX2 R0, R0 ;  /* 0x0000000000007308 */ /* 0x000e220000000800 */
[----:B------:R-:W-:Y:S01]  /*de50*/  NOP ;  /* 0x0000000000007918 */ /* 0x000fe20000000000 */
        /* <DEDUP_REMOVED lines=128> */
[----:B------:R0:W-:Y:S01]  /*e660*/  STTM.x128 tmem[UR13], R4 ;  /* 0x00000004000079ed */ /* 0x0001e200083c000d */
[----:B------:R-:W1:Y:S02]  /*e670*/  FENCE.VIEW.ASYNC.T ;  /* 0x00000000000073c6 */ /* 0x000e640000000200 */
[----:B-1----:R-:W-:Y:S06]  /*e680*/  BAR.SYNC.DEFER_BLOCKING 0x0 ;  /* 0x0000000000007b1d */ /* 0x002fec0000010000 */
[----:B------:R1:W-:Y:S06]  /*e690*/  MEMBAR.ALL.CTA ;  /* 0x0000000000007992 */ /* 0x0003ec0000008000 */
[----:B-1----:R-:W1:Y:S01]  /*e6a0*/  FENCE.VIEW.ASYNC.S ;  /* 0x00000000000073c6 */ /* 0x002e620000000000 */
[----:B------:R-:W-:Y:S01]  /*e6b0*/  ULEA UR8, UR7, UR71, 0x3 ;  /* 0x0000004707087291 */ /* 0x000fe2000f8e18ff */
[----:B------:R-:W-:-:S03]  /*e6c0*/  UMOV UR73, UR6 ;  /* 0x0000000600497c82 */ /* 0x000fc60008000000 */
[----:B------:R-:W-:Y:S01]  /*e6d0*/  UIADD3 UR8, UPT, UPT, UR8, 0x1c000, URZ ;  /* 0x0001c00008087890 */ /* 0x000fe2000fffe0ff */
[----:B-1----:R-:W-:Y:S06]  /*e6e0*/  BAR.SYNC.DEFER_BLOCKING 0x0 ;  /* 0x0000000000007b1d */ /* 0x002fec0000010000 */
[----:B------:R-:W-:Y:S05]  /*e6f0*/  BRA.U UP2, `(.L_x_19) ;  /* 0x0000000102847547 */ /* 0x000fea000b800000 */
[----:B------:R-:W-:Y:S01]  /*e700*/  UIADD3 UR76, UPT, UPT, UR70, 0x188, URZ ;  /* 0x00000188464c7890 */ /* 0x000fe2000fffe0ff */
[----:B------:R-:W-:Y:S01]  /*e710*/  UMOV UR4, 0x0 ;  /* 0x0000000000047882 */ /* 0x000fe20000000000 */
[----:B------:R-:W-:Y:S01]  /*e720*/  UMOV UR5, 0x8200490 ;  /* 0x0820049000057882 */ /* 0x000fe20000000000 */
[----:B------:R-:W-:Y:S01]  /*e730*/  UMOV UR77, 0x8200490 ;  /* 0x08200490004d7882 */ /* 0x000fe20000000000 */
[----:B------:R-:W-:Y:S05]  /*e740*/  UTCHMMA tmem[UR10], gdesc[UR22], tmem[UR70], tmem[UR4], idesc[UR5], UPT ;  /* 0x00ff04160a0079ea */ /* 0x000fea000b800046 */
[----:B------:R1:W-:Y:S02]  /*e750*/  UTCHMMA tmem[UR76], gdesc[UR52], tmem[UR70], tmem[UR4], idesc[UR5], UPT ;  /* 0x00ff04344c0079ea */ /* 0x0003e4000b800046 */
[----:B-1----:R-:W-:-:S02]  /*e760*/  UIADD3 UR4, UPT, UPT, UR70, 0x190, URZ ;  /* 0x0000019046047890 */ /* 0x002fc4000fffe0ff */
[----:B------:R-:W-:Y:S01]  /*e770*/  UIADD3 UR5, UPT, UPT, UR70, 0x198, URZ ;  /* 0x0000019846057890 */ /* 0x000fe2000fffe0ff */
[----:B------:R-:W-:-:S06]  /*e780*/  UMOV UR76, 0x0 ;  /* 0x00000000004c7882 */ /* 0x000fcc0000000000 */
[----:B------:R1:W-:Y:S02]  /*e790*/  UTCHMMA tmem[UR4], gdesc[UR66], tmem[UR70], tmem[UR76], idesc[UR77], UPT ;  /* 0x00ff4c42040079ea */ /* 0x0003e4000b800046 */
[----:B------:R2:W-:Y:S01]  /*e7a0*/  UTCHMMA tmem[UR5], gdesc[UR68], tmem[UR70], tmem[UR76], idesc[UR77], UPT ;  /* 0x00ff4c44050079ea */ /* 0x0005e2000b800046 */
[----:B-1----:R-:W-:Y:S01]  /*e7b0*/  UMOV UR4, 0x0 ;  /* 0x0000000000047882 */ /* 0x002fe20000000000 */
[----:B--2---:R-:W-:Y:S02]  /*e7c0*/  UIADD3 UR76, UPT, UPT, UR70, 0x80, URZ ;  /* 0x00000080464c7890 */ /* 0x004fe4000fffe0ff */
[----:B------:R-:W-:Y:S01]  /*e7d0*/  UIADD3 UR77, UPT, UPT, UR70, 0x1a0, URZ ;  /* 0x000001a0464d7890 */ /* 0x000fe2000fffe0ff */
[----:B------:R-:W-:-:S08]  /*e7e0*/  UMOV UR5, 0x8200490 ;  /* 0x0820049000057882 */ /* 0x000fd00000000000 */
[----:B------:R1:W-:Y:S02]  /*e7f0*/  UTCHMMA tmem[UR77], gdesc[UR22], tmem[UR76], tmem[UR4], idesc[UR5], UPT ;  /* 0x00ff04164d0079ea */ /* 0x0003e4000b80004c */
[----:B-1----:R-:W-:-:S09]  /*e800*/  UIADD3 UR77, UPT, UPT, UR70, 0x1a8, URZ ;  /* 0x000001a8464d7890 */ /* 0x002fd2000fffe0ff */
[----:B------:R1:W-:Y:S02]  /*e810*/  UTCHMMA tmem[UR77], gdesc[UR52], tmem[UR76], tmem[UR4], idesc[UR5], UPT ;  /* 0x00ff04344d0079ea */ /* 0x0003e4000b80004c */
[----:B-1----:R-:W-:Y:S02]  /*e820*/  UIADD3 UR4, UPT, UPT, UR70, 0x80, URZ ;  /* 0x0000008046047890 */ /* 0x002fe4000fffe0ff */
[----:B------:R-:W-:Y:S01]  /*e830*/  UIADD3 UR5, UPT, UPT, UR70, 0x1b0, URZ ;  /* 0x000001b046057890 */ /* 0x000fe2000fffe0ff */
[----:B------:R-:W-:Y:S01]  /*e840*/  UMOV UR76, 0x0 ;  /* 0x00000000004c7882 */ /* 0x000fe20000000000 */
[----:B------:R-:W-:-:S07]  /*e850*/  UMOV UR77, 0x8200490 ;  /* 0x08200490004d7882 */ /* 0x000fce0000000000 */
[----:B------:R1:W-:Y:S02]  /*e860*/  UTCHMMA tmem[UR5], gdesc[UR66], tmem[UR4], tmem[UR76], idesc[UR77], UPT ;  /* 0x00ff4c42050079ea */ /* 0x0003e4000b800004 */
[----:B-1----:R-:W-:Y:S02]  /*e870*/  UIADD3 UR76, UPT, UPT, UR70, 0x80, URZ ;  /* 0x00000080464c7890 */ /* 0x002fe4000fffe0ff */
[----:B------:R-:W-:Y:S01]  /*e880*/  UIADD3 UR77, UPT, UPT, UR70, 0x1b8, URZ ;  /* 0x000001b8464d7890 */ /* 0x000fe2000fffe0ff */
[----:B------:R-:W-:Y:S01]  /*e890*/  UMOV UR4, 0x0 ;  /* 0x0000000000047882 */ /* 0x000fe20000000000 */
[----:B------:R-:W-:-:S07]  /*e8a0*/  UMOV UR5, 0x8200490 ;  /* 0x0820049000057882 */ /* 0x000fce0000000000 */
[----:B------:R1:W-:Y:S02]  /*e8b0*/  UTCHMMA tmem[UR77], gdesc[UR68], tmem[UR76], tmem[UR4], idesc[UR5], UPT ;  /* 0x00ff04444d0079ea */ /* 0x0003e4000b80004c */
[----:B-1----:R-:W-:Y:S01]  /*e8c0*/  UMOV UR4, UR8 ;  /* 0x0000000800047c82 */ /* 0x002fe20008000000 */
[----:B------:R-:W-:Y:S02]  /*e8d0*/  UMOV UR5, URZ ;  /* 0x000000ff00057c82 */ /* 0x000fe40008000000 */
[----:B------:R-:W-:Y:S02]  /*e8e0*/  UMOV UR4, UR4 ;  /* 0x0000000400047c82 */ /* 0x000fe40008000000 */
[----:B------:R1:W-:Y:S01]  /*e8f0*/  UTCBAR [UR4], URZ ;  /* 0x000000ff040073e9 */ /* 0x0003e200080000ff */
[----:B------:R-:W-:Y:S02]  /*e900*/  NOP ;  /* 0x0000000000007918 */ /* 0x000fe40000000000 */
.L_x_19:
[----:B0-----:R-:W0:Y:S01]  /*e910*/  LDC R4, c[0x0][0x3c4] ;  /* 0x0000f100ff047b82 */ /* 0x001e220000000800 */
[----:B------:R-:W-:Y:S01]  /*e920*/  ISETP.GE.U32.AND P0, PT, R132, UR74, PT ;  /* 0x0000004a84007c0c */ /* 0x000fe2000bf06070 */
[----:B------:R-:W-:Y:S01]  /*e930*/  UIADD3 UR7, UPT, UPT, UR7, 0x1, URZ ;  /* 0x0000000107077890 */ /* 0x000fe2000fffe0ff */
[----:B------:R-:W-:Y:S02]  /*e940*/  VIADD R135, R135, UR75 ;  /* 0x0000004b87877c36 */ /* 0x000fe40008000000 */
[----:B------:R-:W-:Y:S01]  /*e950*/  FFMA R141, R0, R141, R139 ;  /* 0x0000008d008d7223 */ /* 0x000fe2000000008b */
[----:B------:R-:W-:Y:S01]  /*e960*/  ISETP.GE.U32.AND.EX P0, PT, R133, RZ, PT, P0 ;  /* 0x000000ff8500720c */ /* 0x000fe20003f06100 */
[----:B------:R-:W-:Y:S01]  /*e970*/  UISETP.GT.AND UP3, UPT, UR7, 0x1, UPT ;  /* 0x000000010700788c */ /* 0x000fe2000bf64270 */
[----:B------:R-:W-:-:S03]  /*e980*/  IMAD.MOV.U32 R0, RZ, RZ, R3 ;  /* 0x000000ffff007224 */ /* 0x000fc600078e0003 */
[----:B-1----:R-:W-:Y:S02]  /*e990*/  USEL UR4, URZ, 0x1, !UP3 ;  /* 0x00000001ff047887 */ /* 0x002fe4000d800000 */
[----:B------:R-:W-:Y:S02]  /*e9a0*/  USEL UR7, UR7, URZ, !UP3 ;  /* 0x000000ff07077287 */ /* 0x000fe4000d800000 */
[----:B------:R-:W-:Y:S01]  /*e9b0*/  ULOP3.LUT UR6, UR6, UR4, URZ, 0x3c, !UPT ;  /* 0x0000000406067292 */ /* 0x000fe2000f8e3cff */
[----:B0-----:R-:W-:-:S05]  /*e9c0*/  SHF.L.U32 R4, R4, 0x6, RZ ;  /* 0x0000000604047819 */ /* 0x001fca00000006ff */
[----:B------:R-:W-:Y:S01]  /*e9d0*/  IMAD.IADD R134, R4, 0x1, R134 ;  /* 0x0000000104867824 */ /* 0x000fe200078e0286 */
[----:B------:R-:W-:Y:S06]  /*e9e0*/  @!P0 BRA `(.L_x_20) ;  /* 0xffffffa0008c8947 */ /* 0x000fec000383ffff */
[----:B------:R-:W2:Y:S01]  /*e9f0*/  LDL.LU R4, [R1+0x50] ;  /* 0x0000500001047983 */ /* 0x000ea20000300800 */
[----:B------:R-:W-:Y:S02]  /*ea00*/  MOV R0, R3 ;  /* 0x0000000300007202 */ /* 0x000fe40000000f00 */
[----:B--2---:R-:W-:-:S13]  /*ea10*/  R2UR UR4, R4 ;  /* 0x00000000040472ca */ /* 0x004fda00000e0000 */
[----:B------:R-:W-:-:S09]  /*ea20*/  UISETP.GE.AND UP1, UPT, UR4, 0x1, UPT ;  /* 0x000000010400788c */ /* 0x000fd2000bf26270 */
[----:B------:R-:W-:Y:S05]  /*ea30*/  BRA.U !UP1, `(.L_x_15) ;  /* 0x0000000109147547 */ /* 0x000fea000b800000 */
[----:B------:R-:W-:-:S06]  /*ea40*/  USHF.L.U32 UR73, UR73, 0x1f, URZ ;  /* 0x0000001f49497899 */ /* 0x000fcc00080006ff */
[----:B------:R-:W-:-:S04]  /*ea50*/  IMAD.U32 R0, RZ, RZ, UR73 ;  /* 0x00000049ff007e24 */ /* 0x000fc8000f8e00ff */
[----:B------:R-:W0:Y:S02]  /*ea60*/  SYNCS.PHASECHK.TRANS64.TRYWAIT P0, [UR8], R0 ;  /* 0x00000000ff0075a7 */ /* 0x000e240008001108 */
[----:B0-----:R-:W-:Y:S05]  /*ea70*/  @!P0 BRA `(.L_x_21) ;  /* 0x0000004c002c8947 */ /* 0x001fea0003800000 */
.L_x_27:
[----:B------:R-:W-:-:S07]  /*ea80*/  IMAD.MOV.U32 R0, RZ, RZ, R3 ;  /* 0x000000ffff007224 */ /* 0x000fce00078e0003 */
.L_x_15:
[C---:B------:R-:W-:Y:S01]  /*ea90*/  FMUL R2, R141.reuse, 8388608 ;  /* 0x4b0000008d027820 */ /* 0x040fe20000400000 */
[----:B------:R-:W-:Y:S01]  /*eaa0*/  BAR.SYNC.DEFER_BLOCKING 0x0 ;  /* 0x0000000000007b1d */ /* 0x000fe20000010000 */
[----:B------:R-:W-:Y:S01]  /*eab0*/  FSETP.GEU.AND P0, PT, R141, 1.175494350822287508e-38, PT ;  /* 0x008000008d00780b */ /* 0x000fe20003f0e000 */
[----:B-1----:R-:W-:Y:S01]  /*eac0*/  IMAD.MOV.U32 R5, RZ, RZ, 0x3dc6b27f ;  /* 0x3dc6b27fff057424 */ /* 0x002fe200078e00ff */
[----:B------:R-:W-:Y:S02]  /*ead0*/  LOP3.LUT P4, RZ, R138, 0xff, RZ, 0xc0, !PT ;  /* 0x000000ff8aff7812 */ /* 0x000fe4000788c0ff */
[----:B------:R-:W-:-:S03]  /*eae0*/  FSEL R134, R2, R141, !P0 ;  /* 0x0000008d02867208 */ /* 0x000fc60004000000 */
[----:B------:R-:W0:Y:S01]  /*eaf0*/  S2UR UR10, SR_CTAID.Y ;  /* 0x00000000000a79c3 */ /* 0x000e220000002600 */
[----:B------:R-:W-:Y:S01]  /*eb00*/  FSETP.GEU.AND P3, PT, |R141|, 1.175494350822287508e-38, PT ;  /* 0x008000008d00780b */ /* 0x000fe20003f6e200 */
[----:B------:R-:W0:Y:S01]  /*eb10*/  LDCU.64 UR4, c[0x0][0x3e0] ;  /* 0x00007c00ff0477ac */ /* 0x000e220008000a00 */
[C---:B------:R-:W-:Y:S01]  /*eb20*/  ISETP.GE.U32.AND P1, PT, R134.reuse, 0x7f800000, PT ;  /* 0x7f8000008600780c */ /* 0x040fe20003f26070 */
[C---:B------:R-:W-:Y:S01]  /*eb30*/  VIADD R2, R134.reuse, 0xc0cafb0d ;  /* 0xc0cafb0d86027836 */ /* 0x040fe20000000000 */
[----:B------:R-:W-:Y:S01]  /*eb40*/  FSETP.NEU.AND P2, PT, R134, RZ, PT ;  /* 0x000000ff8600720b */ /* 0x000fe20003f4d000 */
[----:B------:R-:W1:Y:S03]  /*eb50*/  LDCU.64 UR6, c[0x0][0x3e0] ;  /* 0x00007c00ff0677ac */ /* 0x000e660008000a00 */
[----:B------:R-:W-:-:S04]  /*eb60*/  LOP3.LUT R3, R2, 0xff800000, RZ, 0xc0, !PT ;  /* 0xff80000002037812 */ /* 0x000fc800078ec0ff */
[-C--:B------:R-:W-:Y:S02]  /*eb70*/  IADD3 R2, PT, PT, R134, -R3.reuse, RZ ;  /* 0x8000000386027210 */ /* 0x080fe40007ffe0ff */
[----:B------:R-:W-:-:S03]  /*eb80*/  I2FP.F32.S32 R3, R3 ;  /* 0x0000000300037245 */ /* 0x000fc60000201400 */
[----:B------:R-:W-:Y:S01]  /*eb90*/  FADD R132, R2, -1 ;  /* 0xbf80000002847421 */ /* 0x000fe20000000000 */
[----:B------:R-:W-:Y:S01]  /*eba0*/  FSEL R2, RZ, -23, P0 ;  /* 0xc1b80000ff027808 */ /* 0x000fe20000000000 */
[----:B------:R-:W2:Y:S02]  /*ebb0*/  @!P4 SYNCS.CCTL.IV [UR71+0x1c000] ;  /* 0x01c00000ff00c9b1 */ /* 0x000ea40008000047 */
[----:B--2---:R-:W-:Y:S01]  /*ebc0*/  BAR.SYNC.DEFER_BLOCKING 0x0 ;  /* 0x0000000000007b1d */ /* 0x004fe20000010000 */
[C---:B------:R-:W-:Y:S01]  /*ebd0*/  FFMA.FTZ R5, R132.reuse, R5, -0.16845393180847167969 ;  /* 0xbe2c7f3084057423 */ /* 0x040fe20000010005 */
[----:B------:R-:W-:Y:S01]  /*ebe0*/  FSETP.GT.AND P0, PT, |R141|, 8.50705917302346158658e+37, PT ;  /* 0x7e8000008d00780b */ /* 0x000fe20003f04200 */
[----:B------:R-:W-:Y:S01]  /*ebf0*/  FFMA.FTZ R3, R3, 1.1920928955078125e-07, R2 ;  /* 0x3400000003037823 */ /* 0x000fe20000010002 */
[----:B------:R-:W-:Y:S02]  /*ec00*/  @P1 IMAD.MOV.U32 R2, RZ, RZ, 0x7f800000 ;  /* 0x7f800000ff021424 */ /* 0x000fe400078e00ff */
[----:B------:R-:W-:Y:S01]  /*ec10*/  FFMA.FTZ R5, R132, R5, 0.1716887056827545166 ;  /* 0x3e2fcf2a84057423 */ /* 0x000fe20000010005 */
[----:B0-----:R-:W-:-:S02]  /*ec20*/  UIMAD UR4, UR10, UR4, URZ ;  /* 0x000000040a0472a4 */ /* 0x001fc4000f8e02ff */
[----:B-1----:R-:W-:Y:S01]  /*ec30*/  UIMAD UR6, UR10, UR6, URZ ;  /* 0x000000060a0672a4 */ /* 0x002fe2000f8e02ff */
[C---:B------:R-:W-:Y:S01]  /*ec40*/  FFMA.FTZ R5, R132.reuse, R5, -0.17900948226451873779 ;  /* 0xbe374e4384057423 */ /* 0x040fe20000010005 */
[----:B------:R-:W-:Y:S02]  /*ec50*/  USHF.L.U32 UR8, UR4, 0x1, URZ ;  /* 0x0000000104087899 */ /* 0x000fe400080006ff */
[----:B------:R-:W-:Y:S01]  /*ec60*/  USHF.L.U32 UR9, UR6, 0x1, URZ ;  /* 0x0000000106097899 */ /* 0x000fe200080006ff */
[----:B------:R-:W-:Y:S01]  /*ec70*/  FFMA.FTZ R5, R132, R5, 0.20512372255325317383 ;  /* 0x3e520bf484057423 */ /* 0x000fe20000010005 */
[----:B------:R-:W-:-:S03]  /*ec80*/  @P0 FMUL R141, R141, 0.25 ;  /* 0x3e8000008d8d0820 */ /* 0x000fc60000400000 */
[----:B------:R-:W-:Y:S01]  /*ec90*/  FFMA.FTZ R5, R132, R5, -0.24046532809734344482 ;  /* 0xbe763c8b84057423 */ /* 0x000fe20000010005 */
[----:B------:R-:W-:-:S03]  /*eca0*/  @!P3 FMUL R141, R141, 16777216 ;  /* 0x4b8000008d8db820 */ /* 0x000fc60000400000 */
[C---:B------:R-:W-:Y:S01]  /*ecb0*/  FFMA.FTZ R5, R132.reuse, R5, 0.28857114911079406738 ;  /* 0x3e93bf9984057423 */ /* 0x040fe20000010005 */
[----:B------:R-:W0:Y:S01]  /*ecc0*/  MUFU.RCP R238, R141 ;  /* 0x0000008d00ee7308 */ /* 0x000e220000001000 */
[----:B------:R-:W1:Y:S02]  /*ecd0*/  @!P4 SYNCS.CCTL.IV [UR71+0x1c008] ;  /* 0x01c00800ff00c9b1 */ /* 0x000e640008000047 */
[----:B------:R-:W-:-:S04]  /*ece0*/  FFMA.FTZ R5, R132, R5, -0.36067417263984680176 ;  /* 0xbeb8aa4984057423 */ /* 0x000fc80000010005 */
[----:B------:R-:W-:-:S04]  /*ecf0*/  FFMA.FTZ R5, R132, R5, 0.48089820146560668945 ;  /* 0x3ef6384a84057423 */ /* 0x000fc80000010005 */
[C---:B------:R-:W-:Y:S02]  /*ed00*/  FFMA.FTZ R133, R132.reuse, R5, -0.72134751081466674805 ;  /* 0xbf38aa3b84857423 */ /* 0x040fe40000010005 */
[----:B------:R-:W2:Y:S01]  /*ed10*/  LDTM.x128 R4, tmem[UR13] ;  /* 0x0000000d000479ee */ /* 0x000ea200083c0000 */
[----:B------:R-:W-:Y:S01]  /*ed20*/  NOP ;  /* 0x0000000000007918 */ /* 0x000fe20000000000 */
[----:B------:R-:W-:-:S04]  /*ed30*/  FMUL R133, R132, R133 ;  /* 0x0000008584857220 */ /* 0x000fc80000400000 */
[----:B------:R-:W-:-:S04]  /*ed40*/  FMUL R133, R132, R133 ;  /* 0x0000008584857220 */ /* 0x000fc80000400000 */
[----:B------:R-:W-:-:S04]  /*ed50*/  FFMA.FTZ R132, R132, 1.4426950216293334961, R133 ;  /* 0x3fb8aa3b84847823 */ /* 0x000fc80000010085 */
[----:B------:R-:W-:Y:S01]  /*ed60*/  FADD R3, R3, R132 ;  /* 0x0000008403037221 */ /* 0x000fe20000000000 */
[----:B------:R-:W-:Y:S01]  /*ed70*/  @P1 FFMA.FTZ R3, R134, R2, +INF ;  /* 0x7f80000086031423 */ /* 0x000fe20000010002 */
[----:B------:R-:W3:Y:S04]  /*ed80*/  LDC.64 R132, c[0x0][0x398] ;  /* 0x0000e600ff847b82 */ /* 0x000ee80000000a00 */
[----:B------:R-:W-:-:S04]  /*ed90*/  FSEL R3, R3, -INF , P2 ;  /* 0xff80000003037808 */ /* 0x000fc80001000000 */
[----:B------:R-:W4:Y:S01]  /*eda0*/  LDC R2, c[0x0][0x3e8] ;  /* 0x0000fa00ff027b82 */ /* 0x000f220000000800 */
[----:B--2---:R-:W-:Y:S01]  /*edb0*/  @P0 FMUL R32, R32, 0.25 ;  /* 0x3e80000020200820 */ /* 0x004fe20000400000 */
[----:B------:R-:W-:Y:S01]  /*edc0*/  @P0 FMUL R4, R4, 0.25 ;  /* 0x3e80000004040820 */ /* 0x000fe20000400000 */
[----:B------:R-:W-:Y:S01]  /*edd0*/  @P0 FMUL R5, R5, 0.25 ;  /* 0x3e80000005050820 */ /* 0x000fe20000400000 */
[----:B------:R-:W-:Y:S01]  /*ede0*/  @P0 FMUL R33, R33, 0.25 ;  /* 0x3e80000021210820 */ /* 0x000fe20000400000 */
[----:B------:R-:W-:Y:S01]  /*edf0*/  @!P3 FMUL R32, R32, 16777216 ;  /* 0x4b8000002020b820 */ /* 0x000fe20000400000 */
[----:B------:R-:W-:Y:S01]  /*ee00*/  @!P3 FMUL R4, R4, 16777216 ;  /* 0x4b8000000404b820 */ /* 0x000fe20000400000 */
[----:B------:R-:W-:Y:S01]  /*ee10*/  @!P3 FMUL R5, R5, 16777216 ;  /* 0x4b8000000505b820 */ /* 0x000fe20000400000 */
[----:B------:R-:W2:Y:S01]  /*ee20*/  LDC.64 R134, c[0x0][0x398] ;  /* 0x0000e600ff867b82 */ /* 0x000ea20000000a00 */
[----:B------:R-:W-:Y:S01]  /*ee30*/  @!P3 FMUL R33, R33, 16777216 ;  /* 0x4b8000002121b820 */ /* 0x000fe20000400000 */
[----:B0-----:R-:W-:Y:S01]  /*ee40*/  FMUL R136, R238, R32 ;  /* 0x00000020ee887220 */ /* 0x001fe20000400000 */
[----:B------:R-:W-:-:S02]  /*ee50*/  IMAD R32, R140, UR5, RZ ;  /* 0x000000058c207c24 */ /* 0x000fc4000f8e02ff */
[C---:B------:R-:W-:Y:S01]  /*ee60*/  FMUL R4, R238.reuse, R4 ;  /* 0x00000004ee047220 */ /* 0x040fe20000400000 */
[----:B------:R-:W-:Y:S01]  /*ee70*/  FMUL R5, R238, R5 ;  /* 0x00000005ee057220 */ /* 0x000fe20000400000 */
[----:B------:R-:W-:Y:S01]  /*ee80*/  @P0 FMUL R86, R86, 0.25 ;  /* 0x3e80000056560820 */ /* 0x000fe20000400000 */
[----:B------:R-:W-:Y:S01]  /*ee90*/  FMUL R137, R238, R33 ;  /* 0x00000021ee897220 */ /* 0x000fe20000400000 */
[----:B------:R-:W-:Y:S02]  /*eea0*/  IMAD R33, R140, UR7, RZ ;  /* 0x000000078c217c24 */ /* 0x000fe4000f8e02ff */
[----:B------:R-:W-:Y:S01]  /*eeb0*/  @P0 FMUL R6, R6, 0.25 ;  /* 0x3e80000006060820 */ /* 0x000fe20000400000 */
[----:B------:R-:W-:Y:S02]  /*eec0*/  IMAD.SHL.U32 R181, R32, 0x2, RZ ;  /* 0x0000000220b57824 */ /* 0x000fe400078e00ff */
[----:B------:R-:W-:Y:S01]  /*eed0*/  @P0 FMUL R7, R7, 0.25 ;  /* 0x3e80000007070820 */ /* 0x000fe20000400000 */
[----:B------:R-:W-:Y:S01]  /*eee0*/  @P0 FMUL R88, R88, 0.25 ;  /* 0x3e80000058580820 */ /* 0x000fe20000400000 */
[----:B------:R-:W-:Y:S01]  /*eef0*/  @!P3 FMUL R86, R86, 16777216 ;  /* 0x4b8000005656b820 */ /* 0x000fe20000400000 */
[----:B------:R-:W-:Y:S01]  /*ef00*/  UIMAD.WIDE UR4, UR4, 0x2, URZ ;  /* 0x00000002040478a5 */ /* 0x000fe2000f8e02ff */
[----:B------:R-:W-:Y:S01]  /*ef10*/  F2FP.BF16.F32.PACK_AB R5, R5, R4 ;  /* 0x000000040505723e */ /* 0x000fe200000010ff */
[----:B------:R-:W-:Y:S01]  /*ef20*/  @P0 FMUL R8, R8, 0.25 ;  /* 0x3e80000008080820 */ /* 0x000fe20000400000 */
        /* <DEDUP_REMOVED lines=119> */
[----:B------:R-:W-:Y:S01]  /*f6a0*/  FFMA R0, R3, 0.69314718246459960938, R0 ;  /* 0x3f31721803007823 */ /* 0x000fe20000000000 */
[----:B------:R-:W-:-:S04]  /*f6b0*/  IMAD.HI R32, R32, 0x2, RZ ;  /* 0x0000000220207827 */ /* 0x000fc800078e02ff */
[----:B------:R-:W-:Y:S01]  /*f6c0*/  @!P3 FMUL R6, R6, 16777216 ;  /* 0x4b8000000606b820 */ /* 0x000fe20000400000 */
[----:B------:R-:W-:Y:S01]  /*f6d0*/  @!P3 FMUL R7, R7, 16777216 ;  /* 0x4b8000000707b820 */ /* 0x000fe20000400000 */
[----:B------:R-:W-:Y:S01]  /*f6e0*/  @!P3 FMUL R88, R88, 16777216 ;  /* 0x4b8000005858b820 */ /* 0x000fe20000400000 */
[----:B----4-:R-:W-:Y:S01]  /*f6f0*/  IMAD R4, R2, 0x82, RZ ;  /* 0x0000008202047824 */ /* 0x010fe200078e02ff */
[----:B------:R-:W-:Y:S01]  /*f700*/  SHF.L.U32 R3, R33, 0x1, RZ ;  /* 0x0000000121037819 */ /* 0x000fe200000006ff */
[----:B------:R-:W-:Y:S01]  /*f710*/  FMUL R141, R238, R86 ;  /* 0x00000056ee8d7220 */ /* 0x000fe20000400000 */
[----:B--2---:R-:W-:Y:S01]  /*f720*/  IADD3 R181, P0, P1, R181, UR8, R134 ;  /* 0x00000008b5b57c10 */ /* 0x004fe2000f91e086 */
[----:B------:R-:W-:Y:S01]  /*f730*/  UIMAD.WIDE UR6, UR6, 0x2, URZ ;  /* 0x00000002060678a5 */ /* 0x000fe2000f8e02ff */
[----:B------:R-:W-:Y:S01]  /*f740*/  @!P3 FMUL R8, R8, 16777216 ;  /* 0x4b8000000808b820 */ /* 0x000fe20000400000 */
        /* <DEDUP_REMOVED lines=119> */
[----:B------:R-:W-:-:S04]  /*fec0*/  IMAD.HI R86, R33, 0x2, RZ ;  /* 0x0000000221567827 */ /* 0x000fc800078e02ff */
[C---:B------:R-:W-:Y:S01]  /*fed0*/  FMUL R6, R238.reuse, R6 ;  /* 0x00000006ee067220 */ /* 0x040fe20000400000 */
[C---:B------:R-:W-:Y:S01]  /*fee0*/  FMUL R7, R238.reuse, R7 ;  /* 0x00000007ee077220 */ /* 0x040fe20000400000 */
[----:B------:R-:W-:Y:S01]  /*fef0*/  FMUL R195, R238, R88 ;  /* 0x00000058eec37220 */ /* 0x000fe20000400000 */
[----:B---3--:R-:W-:Y:S01]  /*ff00*/  IADD3 R132, P3, P2, R3, UR9, R132 ;  /* 0x0000000903847c10 */ /* 0x008fe2000fa7e084 */
[----:B------:R-:W-:Y:S01]  /*ff10*/  IMAD R88, R2, 0x88, RZ ;  /* 0x0000008802587824 */ /* 0x000fe200078e02ff */
[----:B------:R-:W-:Y:S01]  /*ff20*/  IADD3.X R193, PT, PT, R32, UR5, R135, P0, P1 ;  /* 0x0000000520c17c10 */ /* 0x000fe200087e2487 */
[----:B------:R-:W-:Y:S01]  /*ff30*/  IMAD R32, R2, 0x84, RZ ;  /* 0x0000008402207824 */ /* 0x000fe200078e02ff */
[-C--:B------:R-:W-:Y:S01]  /*ff40*/  IADD3 RZ, P4, PT, R4, R181.reuse, RZ ;  /* 0x000000b504ff7210 */ /* 0x080fe20007f9e0ff */
[----:B------:R-:W-:Y:S01]  /*ff50*/  IMAD.SHL.U32 R4, R2, 0x2, RZ ;  /* 0x0000000202047824 */ /* 0x000fe200078e00ff */
[----:B------:R-:W-:Y:S01]  /*ff60*/  IADD3.X R133, PT, PT, R86, UR7, R133, P3, P2 ;  /* 0x0000000756857c10 */ /* 0x000fe20009fe4485 */
[----:B------:R-:W-:Y:S01]  /*ff70*/  IMAD R86, R2, 0x86, RZ ;  /* 0x0000008602567824 */ /* 0x000fe200078e02ff */
[----:B------:R-:W-:Y:S01]  /*ff80*/  F2FP.BF16.F32.PACK_AB R3, R7, R6 ;  /* 0x000000060703723e */ /* 0x000fe200000010ff */
[----:B------:R-:W-:Y:S01]  /*ff90*/  FMUL R8, R238, R8 ;  /* 0x00000008ee087220 */ /* 0x000fe20000400000 */
[-C--:B------:R-:W-:Y:S01]  /*ffa0*/  IADD3 RZ, P3, PT, R32, R181.reuse, RZ ;  /* 0x000000b520ff7210 */ /* 0x080fe20007f7e0ff */
[----:B------:R0:W-:Y:S01]  /*ffb0*/  STG.E.U16 desc[UR14][R132.64], R5 ;  /* 0x0000000584007986 */ /* 0x0001e2000c10150e */
[-C--:B------:R-:W-:Y:S01]  /*ffc0*/  IADD3 RZ, P1, PT, R88, R181.reuse, RZ ;  /* 0x000000b558ff7210 */ /* 0x080fe20007f3e0ff */
[----:B------:R-:W-:Y:S01]  /*ffd0*/  IMAD R88, R2, 0x6, RZ ;  /* 0x0000000602587824 */ /* 0x000fe200078e02ff */
[----:B------:R-:W-:Y:S01]  /*ffe0*/  IADD3 R6, P5, PT, R4, R181, RZ ;  /* 0x000000b504067210 */ /* 0x000fe20007fbe0ff */
[----:B------:R-:W-:Y:S01]  /*fff0*/  FMUL R9, R238, R9 ;  /* 0x00000009ee097220 */ /* 0x000fe20000400000 */
[-C--:B------:R-:W-:Y:S01]  /*10000*/  LEA R32, P6, R2, R181.reuse, 0x2 ;  /* 0x000000b502207211 */ /* 0x080fe200078c10ff */
[----:B------:R-:W-:Y:S01]  /*10010*/  FMUL R197, R238, R90 ;  /* 0x0000005aeec57220 */ /* 0x000fe20000400000 */
[----:B------:R-:W-:Y:S01]  /*10020*/  IADD3 RZ, P2, PT, R86, R181, RZ ;  /* 0x000000b556ff7210 */ /* 0x000fe20007f5e0ff */
[C---:B------:R-:W-:Y:S01]  /*10030*/  IMAD R86, R2.reuse, 0x3, RZ ;  /* 0x0000000302567824 */ /* 0x040fe200078e02ff */
[CC--:B------:R-:W-:Y:S01]  /*10040*/  LEA.HI.X.SX32 R7, R2.reuse, R193.reuse, 0x1, P5 ;  /* 0x000000c102077211 */ /* 0x0c0fe200028f0eff */
[----:B------:R-:W-:Y:S01]  /*10050*/  IMAD R90, R2, 0x8a, RZ ;  /* 0x0000008a025a7824 */ /* 0x000fe200078e02ff */
[----:B------:R-:W-:Y:S01]  /*10060*/  LEA.HI.X.SX32 R33, R4, R193, 0x1, P6 ;  /* 0x000000c104217211 */ /* 0x000fe200030f0eff */
[C---:B------:R-:W-:Y:S01]  /*10070*/  FMUL R194, R238.reuse, R87 ;  /* 0x00000057eec27220 */ /* 0x040fe20000400000 */
[----:B0-----:R-:W-:Y:S01]  /*10080*/  PRMT R5, R5, 0x7632, R5 ;  /* 0x0000763205057816 */ /* 0x001fe20000000005 */
[----:B------:R-:W-:Y:S01]  /*10090*/  FMUL R199, R238, R92 ;  /* 0x0000005ceec77220 */ /* 0x000fe20000400000 */
[-C--:B------:R-:W-:Y:S01]  /*100a0*/  IADD3 R4, P5, PT, R88, R181.reuse, RZ ;  /* 0x000000b558047210 */ /* 0x080fe20007fbe0ff */
[----:B------:R-:W-:Y:S01]  /*100b0*/  IMAD R92, R2, 0xc, RZ ;  /* 0x0000000c025c7824 */ /* 0x000fe200078e02ff */
[----:B------:R-:W-:Y:S01]  /*100c0*/  PRMT R87, R3, 0x7610, R87 ;  /* 0x0000761003577816 */ /* 0x000fe20000000057 */
[----:B------:R0:W-:Y:S01]  /*100d0*/  STG.E.U16 desc[UR14][R6.64], R5 ;  /* 0x0000000506007986 */ /* 0x0001e2000c10150e */
[----:B------:R-:W-:Y:S01]  /*100e0*/  IADD3 RZ, P0, PT, R90, R181, RZ ;  /* 0x000000b55aff7210 */ /* 0x000fe20007f1e0ff */
[----:B------:R-:W-:-:S02]  /*100f0*/  IMAD R90, R2, 0xa, RZ ;  /* 0x0000000a025a7824 */ /* 0x000fc400078e02ff */
[C---:B------:R-:W-:Y:S01]  /*10100*/  FMUL R10, R238.reuse, R10 ;  /* 0x0000000aee0a7220 */ /* 0x040fe20000400000 */
[----:B------:R2:W-:Y:S01]  /*10110*/  STG.E.U16 desc[UR14][R32.64], R87 ;  /* 0x0000005720007986 */ /* 0x0005e2000c10150e */
[C---:B------:R-:W-:Y:S01]  /*10120*/  FMUL R11, R238.reuse, R11 ;  /* 0x0000000bee0b7220 */ /* 0x040fe20000400000 */
[C---:B------:R-:W-:Y:S01]  /*10130*/  FMUL R12, R238.reuse, R12 ;  /* 0x0000000cee0c7220 */ /* 0x040fe20000400000 */
[C---:B------:R-:W-:Y:S01]  /*10140*/  FMUL R13, R238.reuse, R13 ;  /* 0x0000000dee0d7220 */ /* 0x040fe20000400000 */
[C---:B------:R-:W-:Y:S01]  /*10150*/  FMUL R201, R238.reuse, R94 ;  /* 0x0000005eeec97220 */ /* 0x040fe20000400000 */
[----:B------:R-:W-:Y:S01]  /*10160*/  FMUL R14, R238, R14 ;  /* 0x0000000eee0e7220 */ /* 0x000fe20000400000 */
[----:B------:R-:W-:Y:S01]  /*10170*/  F2FP.BF16.F32.PACK_AB R11, R11, R10 ;  /* 0x0000000a0b0b723e */ /* 0x000fe200000010ff */
[----:B------:R-:W-:Y:S01]  /*10180*/  IMAD R10, R2, 0x7, RZ ;  /* 0x00000007020a7824 */ /* 0x000fe200078e02ff */
[----:B0-----:R-:W-:Y:S01]  /*10190*/  LEA.HI.X.SX32 R5, R86, R193, 0x1, P5 ;  /* 0x000000c156057211 */ /* 0x001fe200028f0eff */
[----:B------:R-:W-:Y:S01]  /*101a0*/  IMAD.SHL.U32 R86, R2, 0x4, RZ ;  /* 0x0000000402567824 */ /* 0x000fe200078e00ff */
[----:B------:R-:W-:Y:S01]  /*101b0*/  PRMT R7, R3, 0x7632, R7 ;  /* 0x0000763203077816 */ /* 0x000fe20000000007 */
[----:B------:R-:W-:Y:S01]  /*101c0*/  FMUL R15, R238, R15 ;  /* 0x0000000fee0f7220 */ /* 0x000fe20000400000 */
[----:B------:R-:W-:Y:S01]  /*101d0*/  F2FP.BF16.F32.PACK_AB R3, R9, R8 ;  /* 0x000000080903723e */ /* 0x000fe200000010ff */
[C---:B------:R-:W-:Y:S01]  /*101e0*/  IMAD R94, R2.reuse, 0x16, RZ ;  /* 0x00000016025e7824 */ /* 0x040fe200078e02ff */
[-C--:B------:R-:W-:Y:S01]  /*101f0*/  LEA R8, P5, R2, R181.reuse, 0x3 ;  /* 0x000000b502087211 */ /* 0x080fe200078a18ff */
[----:B------:R0:W-:Y:S01]  /*10200*/  STG.E.U16 desc[UR14][R4.64], R7 ;  /* 0x0000000704007986 */ /* 0x0001e2000c10150e */
[----:B--2---:R-:W-:Y:S01]  /*10210*/  IADD3 R32, P6, PT, R92, R181, RZ ;  /* 0x000000b55c207210 */ /* 0x004fe20007fde0ff */
[----:B------:R-:W-:Y:S01]  /*10220*/  FMUL R203, R238, R96 ;  /* 0x00000060eecb7220 */ /* 0x000fe20000400000 */
[----:B------:R-:W-:Y:S01]  /*10230*/  LEA.HI.X.SX32 R9, R86, R193, 0x1, P5 ;  /* 0x000000c156097211 */ /* 0x000fe200028f0eff */
[----:B------:R-:W-:Y:S01]  /*10240*/  IMAD R86, R2, 0x5, RZ ;  /* 0x0000000502567824 */ /* 0x000fe200078e02ff */
[----:B------:R-:W-:Y:S01]  /*10250*/  IADD3 R6, P5, PT, R90, R181, RZ ;  /* 0x000000b55a067210 */ /* 0x000fe20007fbe0ff */
[----:B------:R-:W-:Y:S01]  /*10260*/  IMAD R96, R2, 0x1a, RZ ;  /* 0x0000001a02607824 */ /* 0x000fe200078e02ff */
[-C--:B------:R-:W-:Y:S01]  /*10270*/  LEA.HI.X.SX32 R33, R88, R193.reuse, 0x1, P6 ;  /* 0x000000c158217211 */ /* 0x080fe200030f0eff */
[----:B------:R-:W-:Y:S01]  /*10280*/  IMAD R88, R2, 0xe, RZ ;  /* 0x0000000e02587824 */ /* 0x000fe200078e02ff */
[----:B------:R2:W-:Y:S01]  /*10290*/  STG.E.U16 desc[UR14][R8.64], R3 ;  /* 0x0000000308007986 */ /* 0x0005e2000c10150e */
[----:B------:R-:W-:Y:S01]  /*102a0*/  F2FP.BF16.F32.PACK_AB R12, R13, R12 ;  /* 0x0000000c0d0c723e */ /* 0x000fe200000010ff */
[----:B------:R-:W-:Y:S01]  /*102b0*/  FMUL R16, R238, R16 ;  /* 0x00000010ee107220 */ /* 0x000fe20000400000 */
[----:B0-----:R-:W-:Y:S01]  /*102c0*/  LEA.HI.X.SX32 R7, R86, R193, 0x1, P5 ;  /* 0x000000c156077211 */ /* 0x001fe200028f0eff */
[----:B------:R-:W-:Y:S01]  /*102d0*/  IMAD.SHL.U32 R86, R2, 0x8, RZ ;  /* 0x0000000802567824 */ /* 0x000fe200078e00ff */
[----:B------:R-:W-:Y:S01]  /*102e0*/  PRMT R5, R3, 0x7632, R5 ;  /* 0x0000763203057816 */ /* 0x000fe20000000005 */
[----:B------:R-:W-:Y:S01]  /*102f0*/  FMUL R17, R238, R17 ;  /* 0x00000011ee117220 */ /* 0x000fe20000400000 */
[-C--:B------:R-:W-:Y:S01]  /*10300*/  IADD3 R4, P5, PT, R88, R181.reuse, RZ ;  /* 0x000000b558047210 */ /* 0x080fe20007fbe0ff */
[C---:B------:R-:W-:Y:S01]  /*10310*/  FMUL R205, R238.reuse, R98 ;  /* 0x00000062eecd7220 */ /* 0x040fe20000400000 */
[----:B------:R-:W-:Y:S01]  /*10320*/  F2FP.BF16.F32.PACK_AB R14, R15, R14 ;  /* 0x0000000e0f0e723e */ /* 0x000fe200000010ff */
[----:B------:R0:W-:Y:S01]  /*10330*/  STG.E.U16 desc[UR14][R6.64], R5 ;  /* 0x0000000506007986 */ /* 0x0001e2000c10150e */
[----:B------:R-:W-:Y:S01]  /*10340*/  FMUL R18, R238, R18 ;  /* 0x00000012ee127220 */ /* 0x000fe20000400000 */
[----:B--2---:R-:W-:Y:S01]  /*10350*/  LEA R8, P6, R2, R181, 0x4 ;  /* 0x000000b502087211 */ /* 0x004fe200078c20ff */
[----:B------:R-:W-:Y:S01]  /*10360*/  FMUL R19, R238, R19 ;  /* 0x00000013ee137220 */ /* 0x000fe20000400000 */
[----:B------:R-:W-:Y:S01]  /*10370*/  PRMT R3, R11, 0x7632, R3 ;  /* 0x000076320b037816 */ /* 0x000fe20000000003 */
[----:B------:R2:W-:Y:S01]  /*10380*/  STG.E.U16 desc[UR14][R32.64], R11 ;  /* 0x0000000b20007986 */ /* 0x0005e2000c10150e */
[-C--:B------:R-:W-:Y:S01]  /*10390*/  LEA.HI.X.SX32 R9, R86, R193.reuse, 0x1, P6 ;  /* 0x000000c156097211 */ /* 0x080fe200030f0eff */
[C---:B------:R-:W-:Y:S01]  /*103a0*/  IMAD R86, R2.reuse, 0x12, RZ ;  /* 0x0000001202567824 */ /* 0x040fe200078e02ff */
[----:B------:R-:W-:Y:S01]  /*103b0*/  F2FP.BF16.F32.PACK_AB R16, R17, R16 ;  /* 0x000000101110723e */ /* 0x000fe200000010ff */
[----:B------:R-:W-:Y:S01]  /*103c0*/  IMAD R98, R2, 0x1e, RZ ;  /* 0x0000001e02627824 */ /* 0x000fe200078e02ff */
[----:B------:R-:W-:Y:S01]  /*103d0*/  F2FP.BF16.F32.PACK_AB R18, R19, R18 ;  /* 0x000000121312723e */ /* 0x000fe200000010ff */
[----:B------:R-:W-:Y:S01]  /*103e0*/  FMUL R207, R238, R100 ;  /* 0x00000064eecf7220 */ /* 0x000fe20000400000 */
[----:B0-----:R-:W-:Y:S01]  /*103f0*/  LEA.HI.X.SX32 R5, R10, R193, 0x1, P5 ;  /* 0x000000c10a057211 */ /* 0x001fe200028f0eff */
[----:B------:R-:W-:Y:S01]  /*10400*/  IMAD R10, R2, 0x9, RZ ;  /* 0x00000009020a7824 */ /* 0x000fe200078e02ff */
[----:B------:R-:W-:Y:S01]  /*10410*/  PRMT R7, R12, 0x7610, R7 ;  /* 0x000076100c077816 */ /* 0x000fe20000000007 */
[----:B------:R-:W-:Y:S01]  /*10420*/  FMUL R20, R238, R20 ;  /* 0x00000014ee147220 */ /* 0x000fe20000400000 */
[----:B------:R-:W-:Y:S01]  /*10430*/  IADD3 R6, P5, PT, R86, R181, RZ ;  /* 0x000000b556067210 */ /* 0x000fe20007fbe0ff */
[----:B--2---:R-:W-:Y:S01]  /*10440*/  IMAD R32, R2, 0x14, RZ ;  /* 0x0000001402207824 */ /* 0x004fe200078e02ff */
[----:B------:R0:W-:Y:S01]  /*10450*/  STG.E.U16 desc[UR14][R4.64], R3 ;  /* 0x0000000304007986 */ /* 0x0001e2000c10150e */
[----:B------:R-:W-:Y:S01]  /*10460*/  FMUL R21, R238, R21 ;  /* 0x00000015ee157220 */ /* 0x000fe20000400000 */
[----:B------:R-:W-:-:S02]  /*10470*/  IMAD R100, R2, 0x24, RZ ;  /* 0x0000002402647824 */ /* 0x000fc400078e02ff */
[----:B------:R-:W-:Y:S01]  /*10480*/  FMUL R209, R238, R102 ;  /* 0x00000066eed17220 */ /* 0x000fe20000400000 */
[----:B------:R2:W-:Y:S01]  /*10490*/  STG.E.U16 desc[UR14][R8.64], R7 ;  /* 0x0000000708007986 */ /* 0x0005e2000c10150e */
[----:B------:R-:W-:Y:S01]  /*104a0*/  IMAD R102, R2, 0x26, RZ ;  /* 0x0000002602667824 */ /* 0x000fe200078e02ff */
[----:B------:R-:W-:Y:S01]  /*104b0*/  F2FP.BF16.F32.PACK_AB R20, R21, R20 ;  /* 0x000000141514723e */ /* 0x000fe200000010ff */
[C---:B------:R-:W-:Y:S01]  /*104c0*/  FMUL R22, R238.reuse, R22 ;  /* 0x00000016ee167220 */ /* 0x040fe20000400000 */
[C---:B------:R-:W-:Y:S01]  /*104d0*/  FMUL R23, R238.reuse, R23 ;  /* 0x00000017ee177220 */ /* 0x040fe20000400000 */
[C---:B------:R-:W-:Y:S01]  /*104e0*/  FMUL R213, R238.reuse, R106 ;  /* 0x0000006aeed57220 */ /* 0x040fe20000400000 */
[----:B------:R-:W-:Y:S01]  /*104f0*/  FMUL R217, R238, R110 ;  /* 0x0000006eeed97220 */ /* 0x000fe20000400000 */
[----:B------:R-:W-:Y:S01]  /*10500*/  IMAD R106, R2, 0x28, RZ ;  /* 0x00000028026a7824 */ /* 0x000fe200078e02ff */
[----:B0-----:R-:W-:Y:S01]  /*10510*/  PRMT R5, R12, 0x7632, R5 ;  /* 0x000076320c057816 */ /* 0x001fe20000000005 */
[----:B------:R-:W-:Y:S01]  /*10520*/  IMAD R12, R2, 0xb, RZ ;  /* 0x0000000b020c7824 */ /* 0x000fe200078e02ff */
[----:B------:R-:W-:Y:S01]  /*10530*/  IADD3 R4, P6, PT, R94, R181, RZ ;  /* 0x000000b55e047210 */ /* 0x000fe20007fde0ff */
[----:B------:R-:W-:Y:S01]  /*10540*/  FMUL R24, R238, R24 ;  /* 0x00000018ee187220 */ /* 0x000fe20000400000 */
[----:B--2---:R-:W-:Y:S01]  /*10550*/  LEA.HI.X.SX32 R7, R10, R193, 0x1, P5 ;  /* 0x000000c10a077211 */ /* 0x004fe200028f0eff */
[----:B------:R-:W-:Y:S01]  /*10560*/  FMUL R25, R238, R25 ;  /* 0x00000019ee197220 */ /* 0x000fe20000400000 */
[----:B------:R-:W-:Y:S01]  /*10570*/  IADD3 R10, P5, PT, R32, R181, RZ ;  /* 0x000000b5200a7210 */ /* 0x000fe20007fbe0ff */
[----:B------:R-:W-:Y:S01]  /*10580*/  IMAD R110, R2, 0x2a, RZ ;  /* 0x0000002a026e7824 */ /* 0x000fe200078e02ff */
[----:B------:R-:W-:Y:S01]  /*10590*/  PRMT R3, R14, 0x7632, R3 ;  /* 0x000076320e037816 */ /* 0x000fe20000000003 */
[----:B------:R0:W-:Y:S01]  /*105a0*/  STG.E.U16 desc[UR14][R6.64], R5 ;  /* 0x0000000506007986 */ /* 0x0001e2000c10150e */
[----:B------:R-:W-:Y:S01]  /*105b0*/  LEA.HI.X.SX32 R11, R90, R193, 0x1, P5 ;  /* 0x000000c15a0b7211 */ /* 0x000fe200028f0eff */
[----:B------:R-:W-:Y:S01]  /*105c0*/  IMAD R90, R2, 0x18, RZ ;  /* 0x00000018025a7824 */ /* 0x000fe200078e02ff */
[----:B------:R-:W-:Y:S01]  /*105d0*/  F2FP.BF16.F32.PACK_AB R22, R23, R22 ;  /* 0x000000161716723e */ /* 0x000fe200000010ff */
[C---:B------:R-:W-:Y:S01]  /*105e0*/  FMUL R26, R238.reuse, R26 ;  /* 0x0000001aee1a7220 */ /* 0x040fe20000400000 */
[----:B------:R-:W-:Y:S01]  /*105f0*/  FMUL R27, R238, R27 ;  /* 0x0000001bee1b7220 */ /* 0x000fe20000400000 */
[----:B------:R2:W-:Y:S01]  /*10600*/  STG.E.U16 desc[UR14][R10.64], R14 ;  /* 0x0000000e0a007986 */ /* 0x0005e2000c10150e */
[----:B------:R-:W-:Y:S01]  /*10610*/  IADD3 R8, P5, PT, R90, R181, RZ ;  /* 0x000000b55a087210 */ /* 0x000fe20007fbe0ff */
[C---:B------:R-:W-:Y:S01]  /*10620*/  FMUL R221, R238.reuse, R114 ;  /* 0x00000072eedd7220 */ /* 0x040fe20000400000 */
[----:B------:R-:W-:Y:S01]  /*10630*/  FMUL R225, R238, R118 ;  /* 0x00000076eee17220 */ /* 0x000fe20000400000 */
[----:B------:R-:W-:Y:S01]  /*10640*/  F2FP.BF16.F32.PACK_AB R24, R25, R24 ;  /* 0x000000181918723e */ /* 0x000fe200000010ff */
[----:B------:R-:W-:Y:S01]  /*10650*/  IMAD R114, R2, 0x2c, RZ ;  /* 0x0000002c02727824 */ /* 0x000fe200078e02ff */
[-C--:B0-----:R-:W-:Y:S01]  /*10660*/  LEA.HI.X.SX32 R5, R12, R193.reuse, 0x1, P6 ;  /* 0x000000c10c057211 */ /* 0x081fe200030f0eff */
[----:B------:R-:W-:Y:S01]  /*10670*/  IMAD R12, R2, 0xd, RZ ;  /* 0x0000000d020c7824 */ /* 0x000fe200078e02ff */
[----:B------:R-:W-:Y:S01]  /*10680*/  LEA.HI.X.SX32 R9, R92, R193, 0x1, P5 ;  /* 0x000000c15c097211 */ /* 0x000fe200028f0eff */
[----:B------:R-:W-:Y:S01]  /*10690*/  IMAD R92, R2, 0x1c, RZ ;  /* 0x0000001c025c7824 */ /* 0x000fe200078e02ff */
[----:B------:R-:W-:Y:S01]  /*106a0*/  IADD3 R6, P6, PT, R96, R181, RZ ;  /* 0x000000b560067210 */ /* 0x000fe20007fde0ff */
[----:B------:R0:W-:Y:S01]  /*106b0*/  STG.E.U16 desc[UR14][R4.64], R3 ;  /* 0x0000000304007986 */ /* 0x0001e2000c10150e */
[C---:B--2---:R-:W-:Y:S01]  /*106c0*/  IMAD R14, R2.reuse, 0xf, RZ ;  /* 0x0000000f020e7824 */ /* 0x044fe200078e02ff */
[----:B------:R-:W-:Y:S01]  /*106d0*/  F2FP.BF16.F32.PACK_AB R27, R27, R26 ;  /* 0x0000001a1b1b723e */ /* 0x000fe200000010ff */
[----:B------:R-:W-:Y:S01]  /*106e0*/  IMAD R118, R2, 0x2e, RZ ;  /* 0x0000002e02767824 */ /* 0x000fe200078e02ff */
[----:B------:R-:W-:Y:S01]  /*106f0*/  LEA.HI.X.SX32 R7, R12, R193, 0x1, P6 ;  /* 0x000000c10c077211 */ /* 0x000fe200030f0eff */
[----:B------:R2:W-:Y:S01]  /*10700*/  STG.E.U16 desc[UR14][R8.64], R16 ;  /* 0x0000001008007986 */ /* 0x0005e2000c10150e */
[----:B------:R-:W-:Y:S01]  /*10710*/  IADD3 R10, P6, PT, R98, R181, RZ ;  /* 0x000000b5620a7210 */ /* 0x000fe20007fde0ff */
[----:B------:R-:W-:-:S02]  /*10720*/  IMAD R26, R2, 0x30, RZ ;  /* 0x00000030021a7824 */ /* 0x000fc400078e02ff */
[C---:B------:R-:W-:Y:S01]  /*10730*/  FMUL R28, R238.reuse, R28 ;  /* 0x0000001cee1c7220 */ /* 0x040fe20000400000 */
[----:B------:R-:W-:Y:S01]  /*10740*/  FMUL R29, R238, R29 ;  /* 0x0000001dee1d7220 */ /* 0x000fe20000400000 */
[----:B------:R-:W-:Y:S01]  /*10750*/  LEA.HI.X.SX32 R11, R14, R193, 0x1, P6 ;  /* 0x000000c10e0b7211 */ /* 0x000fe200030f0eff */
[----:B------:R-:W-:Y:S01]  /*10760*/  FMUL R30, R238, R30 ;  /* 0x0000001eee1e7220 */ /* 0x000fe20000400000 */
[----:B0-----:R-:W-:Y:S01]  /*10770*/  IADD3 R4, P5, PT, R92, R181, RZ ;  /* 0x000000b55c047210 */ /* 0x001fe20007fbe0ff */
[----:B------:R-:W-:Y:S01]  /*10780*/  FMUL R31, R238, R31 ;  /* 0x0000001fee1f7220 */ /* 0x000fe20000400000 */
[----:B------:R-:W-:Y:S01]  /*10790*/  PRMT R3, R16, 0x7632, R3 ;  /* 0x0000763210037816 */ /* 0x000fe20000000003 */
[----:B------:R-:W-:Y:S01]  /*107a0*/  IMAD R240, R2, 0x3e, RZ ;  /* 0x0000003e02f07824 */ /* 0x000fe200078e02ff */
[----:B------:R-:W-:Y:S01]  /*107b0*/  LEA.HI.X.SX32 R5, R88, R193, 0x1, P5 ;  /* 0x000000c158057211 */ /* 0x000fe200028f0eff */
[----:B------:R-:W-:Y:S01]  /*107c0*/  IMAD R88, R2, 0x22, RZ ;  /* 0x0000002202587824 */ /* 0x000fe200078e02ff */
[----:B--2---:R-:W-:Y:S01]  /*107d0*/  PRMT R9, R18, 0x7632, R9 ;  /* 0x0000763212097816 */ /* 0x004fe20000000009 */
[----:B------:R0:W-:Y:S01]  /*107e0*/  STG.E.U16 desc[UR14][R6.64], R3 ;  /* 0x0000000306007986 */ /* 0x0001e2000c10150e */
[C---:B------:R-:W-:Y:S01]  /*107f0*/  SHF.L.U32 R14, R2.reuse, 0x4, RZ ;  /* 0x00000004020e7819 */ /* 0x040fe200000006ff */
[C---:B------:R-:W-:Y:S01]  /*10800*/  IMAD R16, R2.reuse, 0x11, RZ ;  /* 0x0000001102107824 */ /* 0x040fe200078e02ff */
[-C--:B------:R-:W-:Y:S01]  /*10810*/  LEA R8, P6, R2, R181.reuse, 0x5 ;  /* 0x000000b502087211 */ /* 0x080fe200078c28ff */
[----:B------:R2:W-:Y:S01]  /*10820*/  STG.E.U16 desc[UR14][R4.64], R18 ;  /* 0x0000001204007986 */ /* 0x0005e2000c10150e */
[----:B------:R-:W-:Y:S01]  /*10830*/  IADD3 R12, P5, PT, R88, R181, RZ ;  /* 0x000000b5580c7210 */ /* 0x000fe20007fbe0ff */
[----:B------:R-:W-:Y:S01]  /*10840*/  FMUL R34, R238, R34 ;  /* 0x00000022ee227220 */ /* 0x000fe20000400000 */
[----:B------:R-:W-:Y:S01]  /*10850*/  F2FP.BF16.F32.PACK_AB R28, R29, R28 ;  /* 0x0000001c1d1c723e */ /* 0x000fe200000010ff */
[----:B------:R3:W-:Y:S01]  /*10860*/  STG.E.U16 desc[UR14][R10.64], R9 ;  /* 0x000000090a007986 */ /* 0x0007e2000c10150e */
[----:B------:R-:W-:Y:S01]  /*10870*/  LEA.HI.X.SX32 R13, R16, R193, 0x1, P5 ;  /* 0x000000c1100d7211 */ /* 0x000fe200028f0eff */
[----:B------:R-:W-:Y:S01]  /*10880*/  IMAD R16, R2, 0x34, RZ ;  /* 0x0000003402107824 */ /* 0x000fe200078e02ff */
[----:B------:R-:W-:Y:S01]  /*10890*/  F2FP.BF16.F32.PACK_AB R30, R31, R30 ;  /* 0x0000001e1f1e723e */ /* 0x000fe200000010ff */
[----:B------:R-:W-:Y:S01]  /*108a0*/  FMUL R35, R238, R35 ;  /* 0x00000023ee237220 */ /* 0x000fe20000400000 */
[----:B0-----:R-:W-:Y:S01]  /*108b0*/  PRMT R3, R20, 0x7632, R3 ;  /* 0x0000763214037816 */ /* 0x001fe20000000003 */
[----:B------:R-:W-:Y:S01]  /*108c0*/  FMUL R36, R238, R36 ;  /* 0x00000024ee247220 */ /* 0x000fe20000400000 */
[----:B------:R-:W-:Y:S01]  /*108d0*/  F2FP.BF16.F32.PACK_AB R136, R137, R136 ;  /* 0x000000888988723e */ /* 0x000fe200000010ff */
[----:B--2---:R-:W-:-:S02]  /*108e0*/  IMAD R18, R2, 0x1f, RZ ;  /* 0x0000001f02127824 */ /* 0x004fc400078e02ff */
[C---:B------:R-:W-:Y:S01]  /*108f0*/  FMUL R37, R238.reuse, R37 ;  /* 0x00000025ee257220 */ /* 0x040fe20000400000 */
[----:B------:R-:W-:Y:S01]  /*10900*/  F2FP.BF16.F32.PACK_AB R34, R35, R34 ;  /* 0x000000222322723e */ /* 0x000fe200000010ff */
[----:B------:R-:W-:Y:S01]  /*10910*/  FMUL R38, R238, R38 ;  /* 0x00000026ee267220 */ /* 0x000fe20000400000 */
[----:B---3--:R-:W-:Y:S01]  /*10920*/  LEA.HI.X.SX32 R9, R14, R193, 0x1, P6 ;  /* 0x000000c10e097211 */ /* 0x008fe200030f0eff */
[----:B------:R-:W-:Y:S01]  /*10930*/  IMAD R10, R2, 0x13, RZ ;  /* 0x00000013020a7824 */ /* 0x000fe200078e02ff */
[----:B------:R-:W-:Y:S01]  /*10940*/  IADD3 R4, P6, PT, R100, R181, RZ ;  /* 0x000000b564047210 */ /* 0x000fe20007fde0ff */
[----:B------:R-:W-:Y:S01]  /*10950*/  IMAD R14, R2, 0x15, RZ ;  /* 0x00000015020e7824 */ /* 0x000fe200078e02ff */
[----:B------:R-:W-:Y:S01]  /*10960*/  F2FP.BF16.F32.PACK_AB R36, R37, R36 ;  /* 0x000000242524723e */ /* 0x000fe200000010ff */
[----:B------:R0:W-:Y:S01]  /*10970*/  STG.E.U16 desc[UR14][R8.64], R20 ;  /* 0x0000001408007986 */ /* 0x0001e2000c10150e */
[----:B------:R-:W-:Y:S01]  /*10980*/  LEA.HI.X.SX32 R5, R86, R193, 0x1, P6 ;  /* 0x000000c156057211 */ /* 0x000fe200030f0eff */
[----:B------:R-:W-:Y:S01]  /*10990*/  IMAD R86, R2, 0x44, RZ ;  /* 0x0000004402567824 */ /* 0x000fe200078e02ff */
[----:B------:R-:W-:Y:S01]  /*109a0*/  IADD3 R6, P6, PT, R102, R181, RZ ;  /* 0x000000b566067210 */ /* 0x000fe20007fde0ff */
[----:B------:R2:W-:Y:S01]  /*109b0*/  STG.E.U16 desc[UR14][R12.64], R3 ;  /* 0x000000030c007986 */ /* 0x0005e2000c10150e */
[C---:B------:R-:W-:Y:S01]  /*109c0*/  FMUL R39, R238.reuse, R39 ;  /* 0x00000027ee277220 */ /* 0x040fe20000400000 */
[----:B------:R-:W-:Y:S01]  /*109d0*/  FMUL R40, R238, R40 ;  /* 0x00000028ee287220 */ /* 0x000fe20000400000 */
[----:B------:R-:W-:Y:S01]  /*109e0*/  LEA.HI.X.SX32 R7, R10, R193, 0x1, P6 ;  /* 0x000000c10a077211 */ /* 0x000fe200030f0eff */
[----:B------:R3:W-:Y:S01]  /*109f0*/  STG.E.U16 desc[UR14][R4.64], R22 ;  /* 0x0000001604007986 */ /* 0x0007e2000c10150e */
[----:B------:R-:W-:Y:S01]  /*10a00*/  IADD3 R10, P6, PT, R110, R181, RZ ;  /* 0x000000b56e0a7210 */ /* 0x000fe20007fde0ff */
[----:B------:R-:W-:Y:S01]  /*10a10*/  FMUL R41, R238, R41 ;  /* 0x00000029ee297220 */ /* 0x000fe20000400000 */
[----:B------:R-:W-:Y:S01]  /*10a20*/  F2FP.BF16.F32.PACK_AB R38, R39, R38 ;  /* 0x000000262726723e */ /* 0x000fe200000010ff */
[----:B0-----:R-:W-:Y:S01]  /*10a30*/  IMAD R20, R2, 0x36, RZ ;  /* 0x0000003602147824 */ /* 0x001fe200078e02ff */
[----:B------:R-:W-:Y:S01]  /*10a40*/  IADD3 R8, P5, PT, R106, R181, RZ ;  /* 0x000000b56a087210 */ /* 0x000fe20007fbe0ff */
[----:B------:R-:W-:Y:S01]  /*10a50*/  FMUL R211, R238, R104 ;  /* 0x00000068eed37220 */ /* 0x000fe20000400000 */
[-C--:B------:R-:W-:Y:S01]  /*10a60*/  LEA.HI.X.SX32 R11, R14, R193.reuse, 0x1, P6 ;  /* 0x000000c10e0b7211 */ /* 0x080fe200030f0eff */
[----:B--2---:R-:W-:Y:S01]  /*10a70*/  IMAD R12, R2, 0x17, RZ ;  /* 0x00000017020c7824 */ /* 0x004fe200078e02ff */
[----:B------:R-:W-:Y:S01]  /*10a80*/  PRMT R3, R22, 0x7632, R3 ;  /* 0x0000763216037816 */ /* 0x000fe20000000003 */
[----:B------:R-:W-:Y:S01]  /*10a90*/  FMUL R215, R238, R108 ;  /* 0x0000006ceed77220 */ /* 0x000fe20000400000 */
[----:B------:R-:W-:Y:S01]  /*10aa0*/  LEA.HI.X.SX32 R9, R32, R193, 0x1, P5 ;  /* 0x000000c120097211 */ /* 0x000fe200028f0eff */
[----:B------:R-:W-:Y:S01]  /*10ab0*/  IMAD R32, R2, 0x3c, RZ ;  /* 0x0000003c02207824 */ /* 0x000fe200078e02ff */
[----:B---3--:R-:W-:Y:S01]  /*10ac0*/  PRMT R5, R24, 0x7632, R5 ;  /* 0x0000763218057816 */ /* 0x008fe20000000005 */
[----:B------:R0:W-:Y:S01]  /*10ad0*/  STG.E.U16 desc[UR14][R6.64], R3 ;  /* 0x0000000306007986 */ /* 0x0001e2000c10150e */
[----:B------:R-:W-:Y:S01]  /*10ae0*/  IADD3 R4, P6, PT, R114, R181, RZ ;  /* 0x000000b572047210 */ /* 0x000fe20007fde0ff */
[----:B------:R-:W-:-:S02]  /*10af0*/  IMAD.SHL.U32 R22, R2, 0x20, RZ ;  /* 0x0000002002167824 */ /* 0x000fc400078e00ff */
[----:B------:R-:W-:Y:S01]  /*10b00*/  FMUL R42, R238, R42 ;  /* 0x0000002aee2a7220 */ /* 0x000fe20000400000 */
[----:B------:R2:W-:Y:S01]  /*10b10*/  STG.E.U16 desc[UR14][R8.64], R24 ;  /* 0x0000001808007986 */ /* 0x0005e2000c10150e */
[----:B------:R-:W-:Y:S02]  /*10b20*/  IMAD R104, R2, 0x4c, RZ ;  /* 0x0000004c02687824 */ /* 0x000fe400078e02ff */
[----:B------:R-:W-:Y:S01]  /*10b30*/  FMUL R43, R238, R43 ;  /* 0x0000002bee2b7220 */ /* 0x000fe20000400000 */
[----:B------:R-:W-:Y:S01]  /*10b40*/  IMAD R108, R2, 0x4e, RZ ;  /* 0x0000004e026c7824 */ /* 0x000fe200078e02ff */
[----:B------:R3:W-:Y:S01]  /*10b50*/  STG.E.U16 desc[UR14][R10.64], R5 ;  /* 0x000000050a007986 */ /* 0x0007e2000c10150e */
[----:B------:R-:W-:Y:S01]  /*10b60*/  F2FP.BF16.F32.PACK_AB R40, R41, R40 ;  /* 0x000000282928723e */ /* 0x000fe200000010ff */
[----:B------:R-:W-:Y:S01]  /*10b70*/  FMUL R219, R238, R112 ;  /* 0x00000070eedb7220 */ /* 0x000fe20000400000 */
[----:B------:R-:W-:Y:S01]  /*10b80*/  F2FP.BF16.F32.PACK_AB R42, R43, R42 ;  /* 0x0000002a2b2a723e */ /* 0x000fe200000010ff */
[----:B------:R-:W-:Y:S01]  /*10b90*/  IMAD R112, R2, 0x50, RZ ;  /* 0x0000005002707824 */ /* 0x000fe200078e02ff */
[----:B0-----:R-:W-:Y:S01]  /*10ba0*/  IADD3 R6, P5, PT, R118, R181, RZ ;  /* 0x000000b576067210 */ /* 0x001fe20007fbe0ff */
[----:B------:R-:W-:Y:S01]  /*10bb0*/  FMUL R223, R238, R116 ;  /* 0x00000074eedf7220 */ /* 0x000fe20000400000 */
[----:B------:R-:W-:Y:S01]  /*10bc0*/  PRMT R3, R27, 0x7632, R3 ;  /* 0x000076321b037816 */ /* 0x000fe20000000003 */
[----:B--2---:R-:W-:Y:S01]  /*10bd0*/  IMAD R24, R2, 0x38, RZ ;  /* 0x0000003802187824 */ /* 0x004fe200078e02ff */
[----:B------:R-:W-:Y:S01]  /*10be0*/  LEA.HI.X.SX32 R7, R12, R193, 0x1, P5 ;  /* 0x000000c10c077211 */ /* 0x000fe200028f0eff */
[----:B------:R-:W-:-:S02]  /*10bf0*/  IMAD R12, R2, 0x32, RZ ;  /* 0x00000032020c7824 */ /* 0x000fc400078e02ff */
[----:B------:R-:W-:Y:S01]  /*10c00*/  FMUL R227, R238, R120 ;  /* 0x00000078eee37220 */ /* 0x000fe20000400000 */
[----:B---3--:R-:W-:Y:S01]  /*10c10*/  LEA.HI.X.SX32 R5, R94, R193, 0x1, P6 ;  /* 0x000000c15e057211 */ /* 0x008fe200030f0eff */
[----:B------:R-:W-:Y:S01]  /*10c20*/  IMAD R10, R2, 0x19, RZ ;  /* 0x00000019020a7824 */ /* 0x000fe200078e02ff */
[----:B------:R-:W-:Y:S01]  /*10c30*/  IADD3 R14, P6, PT, R26, R181, RZ ;  /* 0x000000b51a0e7210 */ /* 0x000fe20007fde0ff */
[----:B------:R-:W-:Y:S02]  /*10c40*/  IMAD R116, R2, 0x52, RZ ;  /* 0x0000005202747824 */ /* 0x000fe400078e02ff */
[----:B------:R-:W-:Y:S01]  /*10c50*/  FMUL R44, R238, R44 ;  /* 0x0000002cee2c7220 */ /* 0x000fe20000400000 */
[----:B------:R0:W-:Y:S01]  /*10c60*/  STG.E.U16 desc[UR14][R4.64], R27 ;  /* 0x0000001b04007986 */ /* 0x0001e2000c10150e */
[----:B------:R-:W-:Y:S01]  /*10c70*/  LEA.HI.X.SX32 R15, R90, R193, 0x1, P6 ;  /* 0x000000c15a0f7211 */ /* 0x000fe200030f0eff */
[----:B------:R-:W-:Y:S01]  /*10c80*/  IMAD R90, R2, 0x42, RZ ;  /* 0x00000042025a7824 */ /* 0x000fe200078e02ff */
[----:B------:R-:W-:Y:S01]  /*10c90*/  IADD3 R8, P6, PT, R12, R181, RZ ;  /* 0x000000b50c087210 */ /* 0x000fe20007fde0ff */
[----:B------:R2:W-:Y:S01]  /*10ca0*/  STG.E.U16 desc[UR14][R6.64], R3 ;  /* 0x0000000306007986 */ /* 0x0005e2000c10150e */
[----:B------:R-:W-:-:S02]  /*10cb0*/  IMAD R120, R2, 0x54, RZ ;  /* 0x0000005402787824 */ /* 0x000fc400078e02ff */
[----:B------:R-:W-:Y:S01]  /*10cc0*/  FMUL R45, R238, R45 ;  /* 0x0000002dee2d7220 */ /* 0x000fe20000400000 */
[----:B------:R-:W-:Y:S01]  /*10cd0*/  LEA.HI.X.SX32 R9, R10, R193, 0x1, P6 ;  /* 0x000000c10a097211 */ /* 0x000fe200030f0eff */
[----:B------:R-:W-:Y:S01]  /*10ce0*/  IMAD R10, R2, 0x1b, RZ ;  /* 0x0000001b020a7824 */ /* 0x000fe200078e02ff */
[----:B------:R3:W-:Y:S01]  /*10cf0*/  STG.E.U16 desc[UR14][R14.64], R28 ;  /* 0x0000001c0e007986 */ /* 0x0007e2000c10150e */
[----:B------:R-:W-:Y:S01]  /*10d00*/  FMUL R231, R238, R124 ;  /* 0x0000007ceee77220 */ /* 0x000fe20000400000 */
[----:B------:R-:W-:Y:S01]  /*10d10*/  IMAD R124, R2, 0x56, RZ ;  /* 0x00000056027c7824 */ /* 0x000fe200078e02ff */
[----:B0-----:R-:W-:Y:S01]  /*10d20*/  IADD3 R4, P5, PT, R16, R181, RZ ;  /* 0x000000b510047210 */ /* 0x001fe20007fbe0ff */
[C---:B------:R-:W-:Y:S01]  /*10d30*/  FMUL R46, R238.reuse, R46 ;  /* 0x0000002eee2e7220 */ /* 0x040fe20000400000 */
[----:B------:R-:W-:Y:S01]  /*10d40*/  F2FP.BF16.F32.PACK_AB R44, R45, R44 ;  /* 0x0000002c2d2c723e */ /* 0x000fe200000010ff */
[----:B------:R-:W-:Y:S01]  /*10d50*/  FMUL R47, R238, R47 ;  /* 0x0000002fee2f7220 */ /* 0x000fe20000400000 */
[----:B--2---:R-:W-:Y:S01]  /*10d60*/  IADD3 R6, P6, PT, R20, R181, RZ ;  /* 0x000000b514067210 */ /* 0x004fe20007fde0ff */
[----:B------:R-:W-:Y:S01]  /*10d70*/  FMUL R235, R238, R128 ;  /* 0x00000080eeeb7220 */ /* 0x000fe20000400000 */
[----:B------:R-:W-:Y:S01]  /*10d80*/  PRMT R3, R28, 0x7632, R3 ;  /* 0x000076321c037816 */ /* 0x000fe20000000003 */
[----:B------:R-:W-:Y:S01]  /*10d90*/  IMAD R128, R2, 0x58, RZ ;  /* 0x0000005802807824 */ /* 0x000fe200078e02ff */
[-C--:B------:R-:W-:Y:S01]  /*10da0*/  LEA.HI.X.SX32 R5, R96, R193.reuse, 0x1, P5 ;  /* 0x000000c160057211 */ /* 0x080fe200028f0eff */
[----:B---3--:R-:W-:Y:S01]  /*10db0*/  IMAD R28, R2, 0x3a, RZ ;  /* 0x0000003a021c7824 */ /* 0x008fe200078e02ff */
[----:B------:R-:W-:Y:S01]  /*10dc0*/  LEA.HI.X.SX32 R7, R10, R193, 0x1, P6 ;  /* 0x000000c10a077211 */ /* 0x000fe200030f0eff */
[----:B------:R0:W-:Y:S01]  /*10dd0*/  STG.E.U16 desc[UR14][R8.64], R3 ;  /* 0x0000000308007986 */ /* 0x0001e2000c10150e */
[----:B------:R-:W-:Y:S01]  /*10de0*/  IADD3 R10, P6, PT, R24, R181, RZ ;  /* 0x000000b5180a7210 */ /* 0x000fe20007fde0ff */
[----:B------:R-:W-:Y:S01]  /*10df0*/  IMAD R14, R2, 0x1d, RZ ;  /* 0x0000001d020e7824 */ /* 0x000fe200078e02ff */
[----:B------:R-:W-:Y:S01]  /*10e00*/  F2FP.BF16.F32.PACK_AB R46, R47, R46 ;  /* 0x0000002e2f2e723e */ /* 0x000fe200000010ff */
[----:B------:R2:W-:Y:S01]  /*10e10*/  STG.E.U16 desc[UR14][R4.64], R30 ;  /* 0x0000001e04007986 */ /* 0x0005e2000c10150e */
[----:B------:R-:W-:Y:S01]  /*10e20*/  LEA.HI.X.SX32 R11, R92, R193, 0x1, P6 ;  /* 0x000000c15c0b7211 */ /* 0x000fe200030f0eff */
[----:B------:R-:W-:-:S02]  /*10e30*/  IMAD R96, R2, 0x48, RZ ;  /* 0x0000004802607824 */ /* 0x000fc400078e02ff */
[----:B------:R-:W-:Y:S01]  /*10e40*/  FMUL R48, R238, R48 ;  /* 0x00000030ee307220 */ /* 0x000fe20000400000 */
[----:B------:R-:W-:Y:S02]  /*10e50*/  IMAD R92, R2, 0x46, RZ ;  /* 0x00000046025c7824 */ /* 0x000fe400078e02ff */
[----:B------:R-:W-:Y:S01]  /*10e60*/  FMUL R49, R238, R49 ;  /* 0x00000031ee317220 */ /* 0x000fe20000400000 */
[----:B------:R-:W-:Y:S02]  /*10e70*/  IMAD R132, R2, 0x5a, RZ ;  /* 0x0000005a02847824 */ /* 0x000fe400078e02ff */
[----:B------:R-:W-:Y:S01]  /*10e80*/  FMUL R50, R238, R50 ;  /* 0x00000032ee327220 */ /* 0x000fe20000400000 */
[----:B0-----:R-:W-:Y:S01]  /*10e90*/  PRMT R9, R30, 0x7632, R9 ;  /* 0x000076321e097816 */ /* 0x001fe20000000009 */
[----:B------:R-:W-:Y:S01]  /*10ea0*/  FMUL R51, R238, R51 ;  /* 0x00000033ee337220 */ /* 0x000fe20000400000 */
[-C--:B------:R-:W-:Y:S01]  /*10eb0*/  IADD3 R8, P5, PT, R28, R181.reuse, RZ ;  /* 0x000000b51c087210 */ /* 0x080fe20007fbe0ff */
[----:B------:R-:W-:Y:S01]  /*10ec0*/  IMAD R142, R2, 0x5e, RZ ;  /* 0x0000005e028e7824 */ /* 0x000fe200078e02ff */
[----:B--2---:R-:W-:Y:S01]  /*10ed0*/  IADD3 R4, P6, PT, R32, R181, RZ ;  /* 0x000000b520047210 */ /* 0x004fe20007fde0ff */
[----:B------:R0:W-:Y:S01]  /*10ee0*/  STG.E.U16 desc[UR14][R6.64], R9 ;  /* 0x0000000906007986 */ /* 0x0001e2000c10150e */
[----:B------:R-:W-:Y:S01]  /*10ef0*/  PRMT R3, R136, 0x7632, R3 ;  /* 0x0000763288037816 */ /* 0x000fe20000000003 */
[----:B------:R-:W-:Y:S01]  /*10f00*/  IMAD R146, R2, 0x60, RZ ;  /* 0x0000006002927824 */ /* 0x000fe200078e02ff */
[----:B------:R-:W-:Y:S01]  /*10f10*/  LEA.HI.X.SX32 R5, R98, R193, 0x1, P6 ;  /* 0x000000c162057211 */ /* 0x000fe200030f0eff */
[----:B------:R2:W-:Y:S01]  /*10f20*/  STG.E.U16 desc[UR14][R10.64], R136 ;  /* 0x000000880a007986 */ /* 0x0005e2000c10150e */
[----:B------:R-:W-:Y:S01]  /*10f30*/  F2FP.BF16.F32.PACK_AB R48, R49, R48 ;  /* 0x000000303130723e */ /* 0x000fe200000010ff */
[----:B------:R-:W-:Y:S01]  /*10f40*/  IMAD R150, R2, 0x62, RZ ;  /* 0x0000006202967824 */ /* 0x000fe200078e02ff */
[----:B------:R-:W-:Y:S01]  /*10f50*/  F2FP.BF16.F32.PACK_AB R50, R51, R50 ;  /* 0x000000323332723e */ /* 0x000fe200000010ff */
[C---:B------:R-:W-:Y:S01]  /*10f60*/  FMUL R52, R238.reuse, R52 ;  /* 0x00000034ee347220 */ /* 0x040fe20000400000 */
[----:B------:R-:W-:Y:S01]  /*10f70*/  FMUL R53, R238, R53 ;  /* 0x00000035ee357220 */ /* 0x000fe20000400000 */
[----:B------:R-:W-:-:S02]  /*10f80*/  IMAD R154, R2, 0x64, RZ ;  /* 0x00000064029a7824 */ /* 0x000fc400078e02ff */
[----:B------:R-:W-:Y:S01]  /*10f90*/  FMUL R200, R238, R93 ;  /* 0x0000005deec87220 */ /* 0x000fe20000400000 */
[----:B0-----:R-:W-:Y:S01]  /*10fa0*/  LEA.HI.X.SX32 R9, R14, R193, 0x1, P5 ;  /* 0x000000c10e097211 */ /* 0x001fe200028f0eff */
[----:B------:R-:W-:Y:S01]  /*10fb0*/  IMAD R158, R2, 0x66, RZ ;  /* 0x00000066029e7824 */ /* 0x000fe200078e02ff */
[-C--:B------:R-:W-:Y:S01]  /*10fc0*/  IADD3 R14, P6, PT, R240, R181.reuse, RZ ;  /* 0x000000b5f00e7210 */ /* 0x080fe20007fde0ff */
[C---:B------:R-:W-:Y:S01]  /*10fd0*/  IMAD R162, R2.reuse, 0x68, RZ ;  /* 0x0000006802a27824 */ /* 0x040fe200078e02ff */
[----:B------:R-:W-:Y:S01]  /*10fe0*/  LEA R6, P5, R2, R181, 0x6 ;  /* 0x000000b502067211 */ /* 0x000fe200078a30ff */
[----:B------:R0:W-:Y:S01]  /*10ff0*/  STG.E.U16 desc[UR14][R8.64], R3 ;  /* 0x0000000308007986 */ /* 0x0001e2000c10150e */
[-C--:B------:R-:W-:Y:S01]  /*11000*/  LEA.HI.X.SX32 R15, R18, R193.reuse, 0x1, P6 ;  /* 0x000000c1120f7211 */ /* 0x080fe200030f0eff */
[----:B--2---:R-:W-:Y:S01]  /*11010*/  IMAD R10, R2, 0x21, RZ ;  /* 0x00000021020a7824 */ /* 0x004fe200078e02ff */
[----:B------:R-:W-:Y:S01]  /*11020*/  LEA.HI.X.SX32 R7, R22, R193, 0x1, P5 ;  /* 0x000000c116077211 */ /* 0x000fe200028f0eff */
[----:B------:R2:W-:Y:S01]  /*11030*/  STG.E.U16 desc[UR14][R4.64], R34 ;  /* 0x0000002204007986 */ /* 0x0005e2000c10150e */
[----:B------:R-:W-:-:S02]  /*11040*/  IMAD R18, R2, 0x23, RZ ;  /* 0x0000002302127824 */ /* 0x000fc400078e02ff */
[----:B------:R-:W-:Y:S01]  /*11050*/  FMUL R196, R238, R89 ;  /* 0x00000059eec47220 */ /* 0x000fe20000400000 */
[----:B------:R-:W-:Y:S02]  /*11060*/  IMAD R136, R2, 0x5c, RZ ;  /* 0x0000005c02887824 */ /* 0x000fe400078e02ff */
[----:B------:R-:W-:Y:S01]  /*11070*/  FMUL R198, R238, R91 ;  /* 0x0000005beec67220 */ /* 0x000fe20000400000 */
[----:B------:R-:W-:Y:S02]  /*11080*/  IMAD R22, R2, 0x33, RZ ;  /* 0x0000003302167824 */ /* 0x000fe400078e02ff */
[----:B------:R-:W-:Y:S01]  /*11090*/  FMUL R214, R238, R107 ;  /* 0x0000006beed67220 */ /* 0x000fe20000400000 */
[----:B------:R-:W-:Y:S01]  /*110a0*/  IMAD R166, R2, 0x6a, RZ ;  /* 0x0000006a02a67824 */ /* 0x000fe200078e02ff */
[----:B0-----:R-:W-:Y:S01]  /*110b0*/  IADD3 R8, P6, PT, R90, R181, RZ ;  /* 0x000000b55a087210 */ /* 0x001fe20007fde0ff */
[----:B------:R-:W-:Y:S01]  /*110c0*/  IMAD R170, R2, 0x6c, RZ ;  /* 0x0000006c02aa7824 */ /* 0x000fe200078e02ff */
[----:B------:R-:W-:Y:S01]  /*110d0*/  PRMT R3, R34, 0x7632, R3 ;  /* 0x0000763222037816 */ /* 0x000fe20000000003 */
[----:B------:R-:W-:Y:S01]  /*110e0*/  IMAD R174, R2, 0x6e, RZ ;  /* 0x0000006e02ae7824 */ /* 0x000fe200078e02ff */
[----:B------:R-:W-:Y:S01]  /*110f0*/  LEA.HI.X.SX32 R9, R10, R193, 0x1, P6 ;  /* 0x000000c10a097211 */ /* 0x000fe200030f0eff */
[----:B------:R-:W-:Y:S01]  /*11100*/  IMAD R30, R2, 0x37, RZ ;  /* 0x00000037021e7824 */ /* 0x000fe200078e02ff */
[----:B--2---:R-:W-:Y:S01]  /*11110*/  PRMT R5, R36, 0x7632, R5 ;  /* 0x0000763224057816 */ /* 0x004fe20000000005 */
[----:B------:R0:W-:Y:S01]  /*11120*/  STG.E.U16 desc[UR14][R14.64], R3 ;  /* 0x000000030e007986 */ /* 0x0001e2000c10150e */
[-C--:B------:R-:W-:Y:S01]  /*11130*/  IADD3 R4, P6, PT, R86, R181.reuse, RZ ;  /* 0x000000b556047210 */ /* 0x080fe20007fde0ff */
[----:B------:R-:W-:Y:S01]  /*11140*/  IMAD R178, R2, 0x70, RZ ;  /* 0x0000007002b27824 */ /* 0x000fe200078e02ff */
[----:B------:R-:W-:Y:S01]  /*11150*/  IADD3 R10, P5, PT, R92, R181, RZ ;  /* 0x000000b55c0a7210 */ /* 0x000fe20007fbe0ff */
[----:B------:R2:W-:Y:S01]  /*11160*/  STG.E.U16 desc[UR14][R6.64], R36 ;  /* 0x0000002406007986 */ /* 0x0005e2000c10150e */
[----:B------:R-:W-:-:S02]  /*11170*/  IMAD R182, R2, 0x72, RZ ;  /* 0x0000007202b67824 */ /* 0x000fc400078e02ff */
[----:B------:R-:W-:Y:S01]  /*11180*/  FMUL R212, R238, R105 ;  /* 0x00000069eed47220 */ /* 0x000fe20000400000 */
[-C--:B------:R-:W-:Y:S01]  /*11190*/  LEA.HI.X.SX32 R11, R18, R193.reuse, 0x1, P5 ;  /* 0x000000c1120b7211 */ /* 0x080fe200028f0eff */
[----:B------:R3:W-:Y:S01]  /*111a0*/  STG.E.U16 desc[UR14][R8.64], R5 ;  /* 0x0000000508007986 */ /* 0x0007e2000c10150e */
[----:B------:R-:W-:Y:S01]  /*111b0*/  IMAD R18, R2, 0x2f, RZ ;  /* 0x0000002f02127824 */ /* 0x000fe200078e02ff */
[----:B------:R-:W-:Y:S01]  /*111c0*/  LEA.HI.X.SX32 R45, R90, R193, 0x1, P3 ;  /* 0x000000c15a2d7211 */ /* 0x000fe200018f0eff */
[----:B------:R-:W-:Y:S01]  /*111d0*/  IMAD R34, R2, 0x39, RZ ;  /* 0x0000003902227824 */ /* 0x000fe200078e02ff */
[----:B0-----:R-:W-:Y:S01]  /*111e0*/  PRMT R3, R38, 0x7632, R3 ;  /* 0x0000763226037816 */ /* 0x001fe20000000003 */
[----:B------:R-:W-:Y:S02]  /*111f0*/  IMAD R14, R2, 0x25, RZ ;  /* 0x00000025020e7824 */ /* 0x000fe400078e02ff */
[----:B------:R-:W-:Y:S01]  /*11200*/  FMUL R228, R238, R121 ;  /* 0x00000079eee47220 */ /* 0x000fe20000400000 */
[----:B------:R-:W-:-:S02]  /*11210*/  IMAD R186, R2, 0x74, RZ ;  /* 0x0000007402ba7824 */ /* 0x000fc400078e02ff */
[----:B------:R-:W-:Y:S01]  /*11220*/  FMUL R226, R238, R119 ;  /* 0x00000077eee27220 */ /* 0x000fe20000400000 */
[----:B------:R-:W-:Y:S02]  /*11230*/  IMAD R190, R2, 0x76, RZ ;  /* 0x0000007602be7824 */ /* 0x000fe400078e02ff */
[----:B------:R-:W-:Y:S01]  /*11240*/  FMUL R54, R238, R54 ;  /* 0x00000036ee367220 */ /* 0x000fe20000400000 */
[----:B--2---:R-:W-:Y:S01]  /*11250*/  IMAD R36, R2, 0x3b, RZ ;  /* 0x0000003b02247824 */ /* 0x004fe200078e02ff */
[----:B---3--:R-:W-:Y:S01]  /*11260*/  LEA.HI.X.SX32 R5, R88, R193, 0x1, P6 ;  /* 0x000000c158057211 */ /* 0x008fe200030f0eff */
[----:B------:R-:W-:Y:S01]  /*11270*/  IMAD R88, R2, 0x7e, RZ ;  /* 0x0000007e02587824 */ /* 0x000fe200078e02ff */
[----:B------:R-:W-:Y:S01]  /*11280*/  IADD3 R6, P6, PT, R96, R181, RZ ;  /* 0x000000b560067210 */ /* 0x000fe20007fde0ff */
[----:B------:R-:W-:Y:S02]  /*11290*/  IMAD R35, R2, 0x3f, RZ ;  /* 0x0000003f02237824 */ /* 0x000fe400078e02ff */
[----:B------:R-:W-:Y:S01]  /*112a0*/  FMUL R55, R238, R55 ;  /* 0x00000037ee377220 */ /* 0x000fe20000400000 */
[----:B------:R0:W-:Y:S01]  /*112b0*/  STG.E.U16 desc[UR14][R4.64], R38 ;  /* 0x0000002604007986 */ /* 0x0001e2000c10150e */
[----:B------:R-:W-:Y:S01]  /*112c0*/  LEA.HI.X.SX32 R7, R100, R193, 0x1, P6 ;  /* 0x000000c164077211 */ /* 0x000fe200030f0eff */
[----:B------:R-:W-:-:S02]  /*112d0*/  IMAD R100, R2, 0x4a, RZ ;  /* 0x0000004a02647824 */ /* 0x000fc400078e02ff */
[----:B------:R-:W-:Y:S01]  /*112e0*/  FMUL R56, R238, R56 ;  /* 0x00000038ee387220 */ /* 0x000fe20000400000 */
[----:B------:R2:W-:Y:S01]  /*112f0*/  STG.E.U16 desc[UR14][R10.64], R3 ;  /* 0x000000030a007986 */ /* 0x0005e2000c10150e */
[----:B------:R-:W-:Y:S02]  /*11300*/  IMAD R39, R2, 0x8c, RZ ;  /* 0x0000008c02277824 */ /* 0x000fe400078e02ff */
[----:B------:R-:W-:Y:S01]  /*11310*/  FMUL R57, R238, R57 ;  /* 0x00000039ee397220 */ /* 0x000fe20000400000 */
[----:B------:R-:W-:Y:S01]  /*11320*/  IADD3 R8, P6, PT, R100, R181, RZ ;  /* 0x000000b564087210 */ /* 0x000fe20007fde0ff */
[----:B------:R3:W-:Y:S01]  /*11330*/  STG.E.U16 desc[UR14][R6.64], R40 ;  /* 0x0000002806007986 */ /* 0x0007e2000c10150e */
[----:B------:R-:W-:Y:S02]  /*11340*/  IMAD.SHL.U32 R37, R2, 0x40, RZ ;  /* 0x0000004002257824 */ /* 0x000fe400078e00ff */
[----:B------:R-:W-:Y:S01]  /*11350*/  FMUL R58, R238, R58 ;  /* 0x0000003aee3a7220 */ /* 0x000fe20000400000 */
[----:B------:R-:W-:Y:S01]  /*11360*/  LEA.HI.X.SX32 R9, R14, R193, 0x1, P6 ;  /* 0x000000c10e097211 */ /* 0x000fe200030f0eff */
[----:B------:R-:W-:Y:S01]  /*11370*/  IMAD R14, R2, 0x27, RZ ;  /* 0x00000027020e7824 */ /* 0x000fe200078e02ff */
[----:B0-----:R-:W-:Y:S01]  /*11380*/  IADD3 R4, P5, PT, R104, R181, RZ ;  /* 0x000000b568047210 */ /* 0x001fe20007fbe0ff */
[----:B------:R-:W-:-:S02]  /*11390*/  IMAD R93, R2, 0x9a, RZ ;  /* 0x0000009a025d7824 */ /* 0x000fc400078e02ff */
[----:B------:R-:W-:Y:S01]  /*113a0*/  FMUL R59, R238, R59 ;  /* 0x0000003bee3b7220 */ /* 0x000fe20000400000 */
[----:B--2---:R-:W-:Y:S01]  /*113b0*/  IADD3 R10, P6, PT, R108, R181, RZ ;  /* 0x000000b56c0a7210 */ /* 0x004fe20007fde0ff */
[----:B------:R-:W-:Y:S01]  /*113c0*/  IMAD R89, R2, 0x45, RZ ;  /* 0x0000004502597824 */ /* 0x000fe200078e02ff */
[----:B------:R-:W-:Y:S01]  /*113d0*/  PRMT R3, R40, 0x7632, R3 ;  /* 0x0000763228037816 */ /* 0x000fe20000000003 */
[----:B------:R-:W-:Y:S01]  /*113e0*/  IMAD R91, R2, 0x98, RZ ;  /* 0x00000098025b7824 */ /* 0x000fe200078e02ff */
[-C--:B------:R-:W-:Y:S01]  /*113f0*/  LEA.HI.X.SX32 R5, R102, R193.reuse, 0x1, P5 ;  /* 0x000000c166057211 */ /* 0x080fe200028f0eff */
[----:B------:R-:W-:Y:S01]  /*11400*/  IMAD R107, R2, 0xa8, RZ ;  /* 0x000000a8026b7824 */ /* 0x000fe200078e02ff */
[----:B------:R-:W-:Y:S01]  /*11410*/  LEA.HI.X.SX32 R11, R14, R193, 0x1, P6 ;  /* 0x000000c10e0b7211 */ /* 0x000fe200030f0eff */
[----:B------:R0:W-:Y:S01]  /*11420*/  STG.E.U16 desc[UR14][R8.64], R3 ;  /* 0x0000000308007986 */ /* 0x0001e2000c10150e */
[----:B---3--:R-:W-:Y:S01]  /*11430*/  PRMT R7, R42, 0x7632, R7 ;  /* 0x000076322a077816 */ /* 0x008fe20000000007 */
[----:B------:R-:W-:Y:S01]  /*11440*/  IMAD R14, R2, 0x29, RZ ;  /* 0x00000029020e7824 */ /* 0x000fe200078e02ff */
[----:B------:R-:W-:Y:S01]  /*11450*/  IADD3 R6, P6, PT, R112, R181, RZ ;  /* 0x000000b570067210 */ /* 0x000fe20007fde0ff */
[----:B------:R-:W-:Y:S01]  /*11460*/  STG.E.U16 desc[UR14][R4.64], R42 ;  /* 0x0000002a04007986 */ /* 0x000fe2000c10150e */
[----:B------:R-:W-:Y:S01]  /*11470*/  F2FP.BF16.F32.PACK_AB R40, R53, R52 ;  /* 0x000000343528723e */ /* 0x000fe200000010ff */
[C---:B------:R-:W-:Y:S01]  /*11480*/  IMAD R52, R2.reuse, 0x7c, RZ ;  /* 0x0000007c02347824 */ /* 0x040fe200078e02ff */
[----:B------:R-:W-:Y:S01]  /*11490*/  LEA.HI.X.SX32 R89, R89, R193, 0x1, P0 ;  /* 0x000000c159597211 */ /* 0x000fe200000f0eff */
[----:B------:R2:W-:Y:S01]  /*114a0*/  STG.E.U16 desc[UR14][R10.64], R7 ;  /* 0x000000070a007986 */ /* 0x0005e2000c10150e */
[C---:B------:R-:W-:Y:S01]  /*114b0*/  IMAD R105, R2.reuse, 0xa6, RZ ;  /* 0x000000a602697824 */ /* 0x040fe200078e02ff */
[-C--:B------:R-:W-:Y:S01]  /*114c0*/  IADD3 R90, P0, PT, R91, R181.reuse, RZ ;  /* 0x000000b55b5a7210 */ /* 0x080fe20007f1e0ff */
[----:B------:R-:W-:Y:S01]  /*114d0*/  IMAD R121, R2, 0xb6, RZ ;  /* 0x000000b602797824 */ /* 0x000fe200078e02ff */
[----:B0-----:R-:W-:Y:S01]  /*114e0*/  IADD3 R8, P5, PT, R116, R181, RZ ;  /* 0x000000b574087210 */ /* 0x001fe20007fbe0ff */
[----:B------:R-:W-:Y:S01]  /*114f0*/  IMAD R119, R2, 0xb4, RZ ;  /* 0x000000b402777824 */ /* 0x000fe200078e02ff */
[----:B------:R-:W-:Y:S01]  /*11500*/  PRMT R3, R44, 0x7632, R3 ;  /* 0x000076322c037816 */ /* 0x000fe20000000003 */
[----:B------:R-:W-:Y:S01]  /*11510*/  IMAD R134, R2, 0x5b, RZ ;  /* 0x0000005b02867824 */ /* 0x000fe200078e02ff */
[-C--:B------:R-:W-:Y:S01]  /*11520*/  LEA.HI.X.SX32 R9, R14, R193.reuse, 0x1, P5 ;  /* 0x000000c10e097211 */ /* 0x080fe200028f0eff */
[----:B------:R-:W-:Y:S01]  /*11530*/  IMAD R14, R2, 0x2b, RZ ;  /* 0x0000002b020e7824 */ /* 0x000fe200078e02ff */
[-C--:B------:R-:W-:Y:S01]  /*11540*/  LEA.HI.X.SX32 R91, R104, R193.reuse, 0x1, P0 ;  /* 0x000000c1685b7211 */ /* 0x080fe200000f0eff */
[----:B------:R-:W-:Y:S01]  /*11550*/  IMAD R135, R2, 0xc4, RZ ;  /* 0x000000c402877824 */ /* 0x000fe200078e02ff */
[----:B--2---:R-:W-:Y:S01]  /*11560*/  LEA.HI.X.SX32 R7, R106, R193, 0x1, P6 ;  /* 0x000000c16a077211 */ /* 0x004fe200030f0eff */
[----:B------:R-:W-:Y:S01]  /*11570*/  IMAD R106, R2, 0x4d, RZ ;  /* 0x0000004d026a7824 */ /* 0x000fe200078e02ff */
[-C--:B------:R-:W-:Y:S01]  /*11580*/  IADD3 R4, P6, PT, R120, R181.reuse, RZ ;  /* 0x000000b578047210 */ /* 0x080fe20007fde0ff */
[----:B------:R-:W-:Y:S01]  /*11590*/  IMAD R133, R2, 0xc2, RZ ;  /* 0x000000c202857824 */ /* 0x000fe200078e02ff */
[----:B------:R-:W-:Y:S01]  /*115a0*/  IADD3 R104, P0, PT, R105, R181, RZ ;  /* 0x000000b569687210 */ /* 0x000fe20007f1e0ff */
        /* <DEDUP_REMOVED lines=8> */
[C---:B------:R-:W-:Y:S01]  /*11630*/  IMAD R14, R2.reuse, 0x2d, RZ ;  /* 0x0000002d020e7824 */ /* 0x040fe200078e02ff */
[----:B------:R3:W-:Y:S01]  /*11640*/  STG.E.U16 desc[UR14][R4.64], R46 ;  /* 0x0000002e04007986 */ /* 0x0007e2000c10150e */
[----:B------:R-:W-:Y:S02]  /*11650*/  IMAD R149, R2, 0xd0, RZ ;  /* 0x000000d002957824 */ /* 0x000fe400078e02ff */
[----:B------:R-:W-:Y:S01]  /*11660*/  FMUL R61, R238, R61 ;  /* 0x0000003dee3d7220 */ /* 0x000fe20000400000 */
[-C--:B0-----:R-:W-:Y:S01]  /*11670*/  IADD3 R6, P5, PT, R128, R181.reuse, RZ ;  /* 0x000000b580067210 */ /* 0x081fe20007fbe0ff */
[----:B------:R-:W-:Y:S02]  /*11680*/  IMAD R44, R2, 0x78, RZ ;  /* 0x00000078022c7824 */ /* 0x000fe400078e02ff */
[----:B------:R-:W-:Y:S01]  /*11690*/  FMUL R62, R238, R62 ;  /* 0x0000003eee3e7220 */ /* 0x000fe20000400000 */
[----:B------:R-:W-:Y:S01]  /*116a0*/  IMAD R164, R2, 0x69, RZ ;  /* 0x0000006902a47824 */ /* 0x000fe200078e02ff */
[----:B--2---:R-:W-:Y:S01]  /*116b0*/  IADD3 R8, P6, PT, R132, R181, RZ ;  /* 0x000000b584087210 */ /* 0x004fe20007fde0ff */
[----:B------:R-:W-:Y:S01]  /*116c0*/  IMAD R165, R2, 0xe0, RZ ;  /* 0x000000e002a57824 */ /* 0x000fe200078e02ff */
[-C--:B------:R-:W-:Y:S01]  /*116d0*/  LEA.HI.X.SX32 R7, R114, R193.reuse, 0x1, P5 ;  /* 0x000000c172077211 */ /* 0x080fe200028f0eff */
[----:B------:R-:W-:Y:S01]  /*116e0*/  IMAD R163, R2, 0xde, RZ ;  /* 0x000000de02a37824 */ /* 0x000fe200078e02ff */
[----:B------:R-:W-:Y:S01]  /*116f0*/  LEA.HI.X.SX32 R9, R14, R193, 0x1, P6 ;  /* 0x000000c10e097211 */ /* 0x000fe200030f0eff */
[----:B------:R-:W-:Y:S01]  /*11700*/  IMAD R179, R2, 0xee, RZ ;  /* 0x000000ee02b37824 */ /* 0x000fe200078e02ff */
[----:B---3--:R-:W-:Y:S01]  /*11710*/  PRMT R5, R46, 0x7632, R5 ;  /* 0x000076322e057816 */ /* 0x008fe20000000005 */
[----:B------:R-:W-:Y:S01]  /*11720*/  IMAD R176, R2, 0x6f, RZ ;  /* 0x0000006f02b07824 */ /* 0x000fe200078e02ff */
[----:B------:R-:W-:Y:S01]  /*11730*/  IADD3 R4, P6, PT, R136, R181, RZ ;  /* 0x000000b588047210 */ /* 0x000fe20007fde0ff */
[----:B------:R-:W-:Y:S01]  /*11740*/  IMAD R177, R2, 0xec, RZ ;  /* 0x000000ec02b17824 */ /* 0x000fe200078e02ff */
[----:B------:R-:W-:Y:S01]  /*11750*/  PRMT R3, R48, 0x7632, R3 ;  /* 0x0000763230037816 */ /* 0x000fe20000000003 */
[----:B------:R0:W-:Y:S01]  /*11760*/  STG.E.U16 desc[UR14][R10.64], R5 ;  /* 0x000000050a007986 */ /* 0x0001e2000c10150e */
[----:B------:R-:W-:-:S02]  /*11770*/  IMAD R192, R2, 0x77, RZ ;  /* 0x0000007702c07824 */ /* 0x000fc400078e02ff */
[----:B------:R-:W-:Y:S01]  /*11780*/  FMUL R63, R238, R63 ;  /* 0x0000003fee3f7220 */ /* 0x000fe20000400000 */
[----:B------:R-:W-:Y:S01]  /*11790*/  IMAD R242, R2, 0xfa, RZ ;  /* 0x000000fa02f27824 */ /* 0x000fe200078e02ff */
[----:B------:R2:W-:Y:S01]  /*117a0*/  STG.E.U16 desc[UR14][R6.64], R48 ;  /* 0x0000003006007986 */ /* 0x0005e2000c10150e */
[C---:B------:R-:W-:Y:S01]  /*117b0*/  FMUL R64, R238.reuse, R64 ;  /* 0x00000040ee407220 */ /* 0x040fe20000400000 */
[C---:B------:R-:W-:Y:S01]  /*117c0*/  FMUL R65, R238.reuse, R65 ;  /* 0x00000041ee417220 */ /* 0x040fe20000400000 */
[C---:B------:R-:W-:Y:S01]  /*117d0*/  FMUL R66, R238.reuse, R66 ;  /* 0x00000042ee427220 */ /* 0x040fe20000400000 */
[----:B------:R3:W-:Y:S01]  /*117e0*/  STG.E.U16 desc[UR14][R8.64], R3 ;  /* 0x0000000308007986 */ /* 0x0007e2000c10150e */
[C---:B------:R-:W-:Y:S01]  /*117f0*/  FMUL R67, R238.reuse, R67 ;  /* 0x00000043ee437220 */ /* 0x040fe20000400000 */
[C---:B------:R-:W-:Y:S01]  /*11800*/  FMUL R68, R238.reuse, R68 ;  /* 0x00000044ee447220 */ /* 0x040fe20000400000 */
[----:B------:R-:W-:Y:S01]  /*11810*/  FMUL R69, R238, R69 ;  /* 0x00000045ee457220 */ /* 0x000fe20000400000 */
[----:B0-----:R-:W-:Y:S01]  /*11820*/  LEA.HI.X.SX32 R5, R118, R193, 0x1, P6 ;  /* 0x000000c176057211 */ /* 0x001fe200030f0eff */
[----:B------:R-:W-:Y:S01]  /*11830*/  IMAD R118, R2, 0x53, RZ ;  /* 0x0000005302767824 */ /* 0x000fe200078e02ff */
[-C--:B------:R-:W-:Y:S01]  /*11840*/  IADD3 R10, P5, PT, R142, R181.reuse, RZ ;  /* 0x000000b58e0a7210 */ /* 0x080fe20007fbe0ff */
[----:B------:R-:W-:Y:S01]  /*11850*/  FMUL R70, R238, R70 ;  /* 0x00000046ee467220 */ /* 0x000fe20000400000 */
[----:B--2---:R-:W-:Y:S01]  /*11860*/  IMAD R6, R2, 0xfe, RZ ;  /* 0x000000fe02067824 */ /* 0x004fe200078e02ff */
[----:B------:R-:W-:Y:S01]  /*11870*/  IADD3 R14, P6, PT, R146, R181, RZ ;  /* 0x000000b5920e7210 */ /* 0x000fe20007fde0ff */
[----:B------:R0:W-:Y:S01]  /*11880*/  STG.E.U16 desc[UR14][R4.64], R50 ;  /* 0x0000003204007986 */ /* 0x0001e2000c10150e */
[-C--:B------:R-:W-:Y:S01]  /*11890*/  LEA.HI.X.SX32 R11, R18, R193.reuse, 0x1, P5 ;  /* 0x000000c1120b7211 */ /* 0x080fe200028f0eff */
[----:B---3--:R-:W-:Y:S01]  /*118a0*/  IMAD R8, R2, 0x7f, RZ ;  /* 0x0000007f02087824 */ /* 0x008fe200078e02ff */
[-C--:B------:R-:W-:Y:S01]  /*118b0*/  LEA.HI.X.SX32 R15, R26, R193.reuse, 0x1, P6 ;  /* 0x000000c11a0f7211 */ /* 0x080fe200030f0eff */
[----:B------:R-:W-:Y:S01]  /*118c0*/  IMAD R18, R2, 0x31, RZ ;  /* 0x0000003102127824 */ /* 0x000fe200078e02ff */
[----:B------:R-:W-:Y:S01]  /*118d0*/  PRMT R3, R50, 0x7632, R3 ;  /* 0x0000763232037816 */ /* 0x000fe20000000003 */
[----:B------:R-:W-:Y:S01]  /*118e0*/  IMAD R26, R2, 0x35, RZ ;  /* 0x00000035021a7824 */ /* 0x000fe200078e02ff */
[----:B------:R-:W-:Y:S01]  /*118f0*/  LEA.HI.X.SX32 R105, R118, R193, 0x1, P0 ;  /* 0x000000c176697211 */ /* 0x000fe200000f0eff */
[----:B------:R-:W-:Y:S01]  /*11900*/  IMAD R48, R2, 0x7a, RZ ;  /* 0x0000007a02307824 */ /* 0x000fe200078e02ff */
[----:B------:R-:W-:Y:S01]  /*11910*/  IADD3 R118, P0, PT, R119, R181, RZ ;  /* 0x000000b577767210 */ /* 0x000fe20007f1e0ff */
[----:B------:R2:W-:Y:S01]  /*11920*/  STG.E.U16 desc[UR14][R10.64], R3 ;  /* 0x000000030a007986 */ /* 0x0005e2000c10150e */
[----:B------:R-:W-:Y:S01]  /*11930*/  FMUL R71, R238, R71 ;  /* 0x00000047ee477220 */ /* 0x000fe20000400000 */
[-C--:B0-----:R-:W-:Y:S01]  /*11940*/  IADD3 R4, P5, PT, R6, R181.reuse, RZ ;  /* 0x000000b506047210 */ /* 0x081fe20007fbe0ff */
[----:B------:R-:W-:Y:S01]  /*11950*/  FMUL R72, R238, R72 ;  /* 0x00000048ee487220 */ /* 0x000fe20000400000 */
[----:B------:R-:W-:Y:S01]  /*11960*/  IADD3 R6, P6, PT, R150, R181, RZ ;  /* 0x000000b596067210 */ /* 0x000fe20007fde0ff */
[----:B------:R0:W-:Y:S01]  /*11970*/  STG.E.U16 desc[UR14][R14.64], R40 ;  /* 0x000000280e007986 */ /* 0x0001e2000c10150e */
[----:B------:R-:W-:Y:S01]  /*11980*/  LEA.HI.X.SX32 R5, R8, R193, 0x1, P5 ;  /* 0x000000c108057211 */ /* 0x000fe200028f0eff */
[----:B------:R-:W-:Y:S01]  /*11990*/  FMUL R73, R238, R73 ;  /* 0x00000049ee497220 */ /* 0x000fe20000400000 */
[----:B------:R-:W-:Y:S01]  /*119a0*/  IADD3 R8, P5, PT, R154, R181, RZ ;  /* 0x000000b59a087210 */ /* 0x000fe20007fbe0ff */
[----:B------:R-:W-:Y:S01]  /*119b0*/  FMUL R74, R238, R74 ;  /* 0x0000004aee4a7220 */ /* 0x000fe20000400000 */
[----:B------:R-:W-:Y:S01]  /*119c0*/  LEA.HI.X.SX32 R7, R18, R193, 0x1, P6 ;  /* 0x000000c112077211 */ /* 0x000fe200030f0eff */
[----:B------:R-:W-:Y:S01]  /*119d0*/  FMUL R75, R238, R75 ;  /* 0x0000004bee4b7220 */ /* 0x000fe20000400000 */
[----:B--2---:R-:W-:Y:S01]  /*119e0*/  IADD3 R10, P6, PT, R158, R181, RZ ;  /* 0x000000b59e0a7210 */ /* 0x004fe20007fde0ff */
[----:B------:R-:W-:Y:S01]  /*119f0*/  IMAD R3, R2, 0x3d, RZ ;  /* 0x0000003d02037824 */ /* 0x000fe200078e02ff */
[----:B------:R-:W-:Y:S01]  /*11a00*/  LEA.HI.X.SX32 R9, R12, R193, 0x1, P5 ;  /* 0x000000c10c097211 */ /* 0x000fe200028f0eff */
[----:B------:R-:W-:Y:S01]  /*11a10*/  FMUL R76, R238, R76 ;  /* 0x0000004cee4c7220 */ /* 0x000fe20000400000 */
[----:B------:R-:W-:Y:S01]  /*11a20*/  IADD3 R12, P5, PT, R162, R181, RZ ;  /* 0x000000b5a20c7210 */ /* 0x000fe20007fbe0ff */
[----:B------:R-:W-:Y:S01]  /*11a30*/  FMUL R77, R238, R77 ;  /* 0x0000004dee4d7220 */ /* 0x000fe20000400000 */
[----:B------:R-:W-:Y:S01]  /*11a40*/  LEA.HI.X.SX32 R11, R22, R193, 0x1, P6 ;  /* 0x000000c1160b7211 */ /* 0x000fe200030f0eff */
[----:B------:R-:W-:Y:S01]  /*11a50*/  FMUL R78, R238, R78 ;  /* 0x0000004eee4e7220 */ /* 0x000fe20000400000 */
[----:B0-----:R-:W-:Y:S01]  /*11a60*/  IADD3 R14, P6, PT, R166, R181, RZ ;  /* 0x000000b5a60e7210 */ /* 0x001fe20007fde0ff */
[----:B------:R-:W-:Y:S01]  /*11a70*/  FMUL R79, R238, R79 ;  /* 0x0000004fee4f7220 */ /* 0x000fe20000400000 */
[----:B------:R-:W-:Y:S01]  /*11a80*/  LEA.HI.X.SX32 R13, R16, R193, 0x1, P5 ;  /* 0x000000c1100d7211 */ /* 0x000fe200028f0eff */
[----:B------:R-:W-:Y:S01]  /*11a90*/  FMUL R80, R238, R80 ;  /* 0x00000050ee507220 */ /* 0x000fe20000400000 */
[----:B------:R-:W-:Y:S01]  /*11aa0*/  IADD3 R16, P5, PT, R170, R181, RZ ;  /* 0x000000b5aa107210 */ /* 0x000fe20007fbe0ff */
        /* <DEDUP_REMOVED lines=32> */
[C---:B------:R-:W-:Y:S01]  /*11cb0*/  FMUL R230, R238.reuse, R123 ;  /* 0x0000007beee67220 */ /* 0x040fe20000400000 */
[----:B------:R-:W-:Y:S01]  /*11cc0*/  LEA.HI.X.SX32 R31, R3, R193, 0x1, P6 ;  /* 0x000000c1031f7211 */ /* 0x000fe200030f0eff */
[----:B------:R-:W-:Y:S01]  /*11cd0*/  FMUL R232, R238, R125 ;  /* 0x0000007deee87220 */ /* 0x000fe20000400000 */
[----:B------:R-:W-:Y:S01]  /*11ce0*/  IADD3 R34, P6, PT, R88, R181, RZ ;  /* 0x000000b558227210 */ /* 0x000fe20007fde0ff */
[----:B------:R-:W-:Y:S01]  /*11cf0*/  FMUL R233, R238, R126 ;  /* 0x0000007eeee97220 */ /* 0x000fe20000400000 */
[----:B------:R-:W-:Y:S01]  /*11d00*/  LEA.HI.X.SX32 R33, R240, R193, 0x1, P5 ;  /* 0x000000c1f0217211 */ /* 0x000fe200028f0eff */
[C---:B------:R-:W-:Y:S01]  /*11d10*/  IMAD R240, R2.reuse, 0xfc, RZ ;  /* 0x000000fc02f07824 */ /* 0x040fe200078e02ff */
[----:B------:R-:W-:Y:S01]  /*11d20*/  LEA RZ, P5, R2, R181, 0x7 ;  /* 0x000000b502ff7211 */ /* 0x000fe200078a38ff */
[C---:B------:R-:W-:Y:S01]  /*11d30*/  FMUL R234, R238.reuse, R127 ;  /* 0x0000007feeea7220 */ /* 0x040fe20000400000 */
[----:B------:R-:W-:Y:S01]  /*11d40*/  LEA.HI.X.SX32 R35, R35, R193, 0x1, P6 ;  /* 0x000000c123237211 */ /* 0x000fe200030f0eff */
[C---:B------:R-:W-:Y:S01]  /*11d50*/  FMUL R236, R238.reuse, R129 ;  /* 0x00000081eeec7220 */ /* 0x040fe20000400000 */
[----:B------:R-:W-:Y:S01]  /*11d60*/  IADD3 R36, P6, PT, R39, R181, RZ ;  /* 0x000000b527247210 */ /* 0x000fe20007fde0ff */
[C---:B------:R-:W-:Y:S01]  /*11d70*/  FMUL R237, R238.reuse, R130 ;  /* 0x00000082eeed7220 */ /* 0x040fe20000400000 */
[----:B------:R-:W-:Y:S01]  /*11d80*/  LEA.HI.X.SX32 R3, R37, R193, 0x1, P5 ;  /* 0x000000c125037211 */ /* 0x000fe200028f0eff */
[----:B------:R-:W-:Y:S01]  /*11d90*/  FMUL R238, R238, R131 ;  /* 0x00000083eeee7220 */ /* 0x000fe20000400000 */
[----:B------:R-:W-:Y:S01]  /*11da0*/  LEA.HI.X.SX32 R37, R92, R193, 0x1, P6 ;  /* 0x000000c15c257211 */ /* 0x000fe200030f0eff */
[C---:B------:R-:W-:Y:S01]  /*11db0*/  IMAD R41, R2.reuse, 0x41, RZ ;  /* 0x0000004102297824 */ /* 0x040fe200078e02ff */
[----:B------:R-:W-:Y:S01]  /*11dc0*/  IADD3 R92, P6, PT, R93, R181, RZ ;  /* 0x000000b55d5c7210 */ /* 0x000fe20007fde0ff */
[----:B------:R-:W-:Y:S01]  /*11dd0*/  IMAD R49, R2, 0x43, RZ ;  /* 0x0000004302317824 */ /* 0x000fe200078e02ff */
[-C--:B------:R-:W-:Y:S01]  /*11de0*/  LEA.HI.X.SX32 R119, R132, R193.reuse, 0x1, P0 ;  /* 0x000000c184777211 */ /* 0x080fe200000f0eff */
[----:B------:R-:W-:Y:S01]  /*11df0*/  IMAD R94, R2, 0x47, RZ ;  /* 0x00000047025e7824 */ /* 0x000fe200078e02ff */
[----:B------:R-:W-:Y:S01]  /*11e00*/  LEA.HI.X.SX32 R93, R106, R193, 0x1, P6 ;  /* 0x000000c16a5d7211 */ /* 0x000fe200030f0eff */
[C---:B------:R-:W-:Y:S01]  /*11e10*/  IMAD R38, R2.reuse, 0x8e, RZ ;  /* 0x0000008e02267824 */ /* 0x040fe200078e02ff */
[-C--:B------:R-:W-:Y:S01]  /*11e20*/  IADD3 R106, P6, PT, R107, R181.reuse, RZ ;  /* 0x000000b56b6a7210 */ /* 0x080fe20007fde0ff */
[C---:B------:R-:W-:Y:S01]  /*11e30*/  IMAD R42, R2.reuse, 0x90, RZ ;  /* 0x00000090022a7824 */ /* 0x040fe200078e02ff */
[----:B------:R-:W-:Y:S01]  /*11e40*/  IADD3 R132, P0, PT, R133, R181, RZ ;  /* 0x000000b585847210 */ /* 0x000fe20007f1e0ff */
[----:B------:R-:W-:Y:S01]  /*11e50*/  IMAD R98, R2, 0x49, RZ ;  /* 0x0000004902627824 */ /* 0x000fe200078e02ff */
        /* <DEDUP_REMOVED lines=36> */
[----:B------:R-:W-:Y:S01]  /*120a0*/  F2FP.BF16.F32.PACK_AB R55, R55, R54 ;  /* 0x000000363737723e */ /* 0x000fe200000010ff */
[----:B------:R-:W-:Y:S01]  /*120b0*/  IMAD R117, R2, 0xb2, RZ ;  /* 0x000000b202757824 */ /* 0x000fe200078e02ff */
[----:B------:R-:W-:Y:S01]  /*120c0*/  LEA.HI.X.SX32 R177, R190, R193, 0x1, P0 ;  /* 0x000000c1beb17211 */ /* 0x000fe200000f0eff */
[----:B------:R-:W-:Y:S01]  /*120d0*/  IMAD R123, R2, 0xb8, RZ ;  /* 0x000000b8027b7824 */ /* 0x000fe200078e02ff */
[-C--:B------:R-:W-:Y:S01]  /*120e0*/  IADD3 R190, P0, PT, R242, R181.reuse, RZ ;  /* 0x000000b5f2be7210 */ /* 0x080fe20007f1e0ff */
[----:B------:R-:W-:Y:S01]  /*120f0*/  IMAD R138, R2, 0x5d, RZ ;  /* 0x0000005d028a7824 */ /* 0x000fe200078e02ff */
[----:B------:R-:W-:Y:S01]  /*12100*/  PRMT R40, R40, 0x7632, R40 ;  /* 0x0000763228287816 */ /* 0x000fe20000000028 */
[C---:B------:R-:W-:Y:S01]  /*12110*/  IMAD R125, R2.reuse, 0xba, RZ ;  /* 0x000000ba027d7824 */ /* 0x040fe200078e02ff */
[----:B------:R-:W-:Y:S01]  /*12120*/  F2FP.BF16.F32.PACK_AB R56, R57, R56 ;  /* 0x000000383938723e */ /* 0x000fe200000010ff */
[----:B------:R-:W-:Y:S01]  /*12130*/  IMAD R127, R2, 0xbc, RZ ;  /* 0x000000bc027f7824 */ /* 0x000fe200078e02ff */
[----:B------:R-:W-:Y:S01]  /*12140*/  IADD3 R38, P5, PT, R38, R181, RZ ;  /* 0x000000b526267210 */ /* 0x000fe20007fbe0ff */
[C---:B------:R-:W-:Y:S01]  /*12150*/  IMAD R144, R2.reuse, 0x5f, RZ ;  /* 0x0000005f02907824 */ /* 0x040fe200078e02ff */
[----:B------:R-:W-:Y:S01]  /*12160*/  LEA.HI.X.SX32 R41, R41, R193, 0x1, P4 ;  /* 0x000000c129297211 */ /* 0x000fe200020f0eff */
[----:B------:R-:W-:Y:S01]  /*12170*/  IMAD R129, R2, 0xbe, RZ ;  /* 0x000000be02817824 */ /* 0x000fe200078e02ff */
[----:B------:R-:W-:Y:S01]  /*12180*/  IADD3 R46, P3, PT, R46, R181, RZ ;  /* 0x000000b52e2e7210 */ /* 0x000fe20007f7e0ff */
[C---:B------:R-:W-:Y:S01]  /*12190*/  IMAD R131, R2.reuse, 0xc0, RZ ;  /* 0x000000c002837824 */ /* 0x040fe200078e02ff */
[-C--:B------:R-:W-:Y:S01]  /*121a0*/  LEA.HI.X.SX32 R49, R49, R193.reuse, 0x1, P2 ;  /* 0x000000c131317211 */ /* 0x080fe200010f0eff */
[----:B------:R-:W-:Y:S01]  /*121b0*/  IMAD R152, R2, 0x63, RZ ;  /* 0x0000006302987824 */ /* 0x000fe200078e02ff */
[----:B------:R-:W-:Y:S01]  /*121c0*/  LEA.HI.X.SX32 R53, R86, R193, 0x1, P1 ;  /* 0x000000c156357211 */ /* 0x000fe200008f0eff */
[----:B------:R-:W-:Y:S01]  /*121d0*/  IMAD R137, R2, 0xc6, RZ ;  /* 0x000000c602897824 */ /* 0x000fe200078e02ff */
[-C--:B------:R-:W-:Y:S01]  /*121e0*/  IADD3 R42, P4, PT, R42, R181.reuse, RZ ;  /* 0x000000b52a2a7210 */ /* 0x080fe20007f9e0ff */
[----:B------:R-:W-:Y:S01]  /*121f0*/  IMAD R139, R2, 0xc8, RZ ;  /* 0x000000c8028b7824 */ /* 0x000fe200078e02ff */
[-C--:B------:R-:W-:Y:S01]  /*12200*/  IADD3 R50, P2, PT, R50, R181.reuse, RZ ;  /* 0x000000b532327210 */ /* 0x080fe20007f5e0ff */
[C---:B------:R-:W-:Y:S01]  /*12210*/  IMAD R156, R2.reuse, 0x65, RZ ;  /* 0x00000065029c7824 */ /* 0x040fe200078e02ff */
[----:B------:R-:W-:Y:S01]  /*12220*/  IADD3 R86, P1, PT, R87, R181, RZ ;  /* 0x000000b557567210 */ /* 0x000fe20007f3e0ff */
[C---:B------:R-:W-:Y:S01]  /*12230*/  IMAD R143, R2.reuse, 0xca, RZ ;  /* 0x000000ca028f7824 */ /* 0x040fe200078e02ff */
[----:B------:R0:W-:Y:S01]  /*12240*/  STG.E.U16 desc[UR14][R6.64], R40 ;  /* 0x0000002806007986 */ /* 0x0001e2000c10150e */
[----:B------:R-:W-:Y:S01]  /*12250*/  IMAD R145, R2, 0xcc, RZ ;  /* 0x000000cc02917824 */ /* 0x000fe200078e02ff */
[----:B------:R-:W-:Y:S01]  /*12260*/  LEA.HI.X.SX32 R39, R94, R193, 0x1, P5 ;  /* 0x000000c15e277211 */ /* 0x000fe200028f0eff */
[C---:B------:R-:W-:Y:S01]  /*12270*/  IMAD R160, R2.reuse, 0x67, RZ ;  /* 0x0000006702a07824 */ /* 0x040fe200078e02ff */
[----:B------:R-:W-:Y:S01]  /*12280*/  IADD3 R94, P5, PT, R95, R181, RZ ;  /* 0x000000b55f5e7210 */ /* 0x000fe20007fbe0ff */
[----:B------:R-:W-:Y:S01]  /*12290*/  IMAD R147, R2, 0xce, RZ ;  /* 0x000000ce02937824 */ /* 0x000fe200078e02ff */
[-C--:B------:R-:W-:Y:S01]  /*122a0*/  LEA.HI.X.SX32 R47, R98, R193.reuse, 0x1, P3 ;  /* 0x000000c1622f7211 */ /* 0x080fe200018f0eff */
[C---:B------:R-:W-:Y:S01]  /*122b0*/  IMAD R153, R2.reuse, 0xd4, RZ ;  /* 0x000000d402997824 */ /* 0x040fe200078e02ff */
[----:B------:R-:W-:Y:S01]  /*122c0*/  STG.E.U16 desc[UR14][R8.64], R55 ;  /* 0x0000003708007986 */ /* 0x000fe2000c10150e */
[C---:B------:R-:W-:Y:S01]  /*122d0*/  IMAD R168, R2.reuse, 0x6b, RZ ;  /* 0x0000006b02a87824 */ /* 0x040fe200078e02ff */
[----:B------:R-:W2:Y:S01]  /*122e0*/  LDCU.64 UR4, c[0x0][0x3e0] ;  /* 0x00007c00ff0477ac */ /* 0x000ea20008000a00 */
[----:B------:R-:W-:Y:S01]  /*122f0*/  IMAD R155, R2, 0xd6, RZ ;  /* 0x000000d6029b7824 */ /* 0x000fe200078e02ff */
[----:B0-----:R-:W-:Y:S01]  /*12300*/  PRMT R7, R56, 0x7632, R7 ;  /* 0x0000763238077816 */ /* 0x001fe20000000007 */
        /* <DEDUP_REMOVED lines=34> */
[C---:B------:R-:W-:Y:S01]  /*12530*/  IMAD R240, R2.reuse, 0x79, RZ ;  /* 0x0000007902f07824 */ /* 0x040fe200078e02ff */
[----:B------:R-:W0:Y:S01]  /*12540*/  LDC R6, c[0x0][0x3e8] ;  /* 0x0000fa00ff067b82 */ /* 0x000e220000000800 */
[----:B------:R-:W-:Y:S01]  /*12550*/  IMAD R54, R2, 0x7b, RZ ;  /* 0x0000007b02367824 */ /* 0x000fe200078e02ff */
[----:B------:R-:W-:Y:S01]  /*12560*/  LEA.HI.X.SX32 R109, R122, R193, 0x1, P5 ;  /* 0x000000c17a6d7211 */ /* 0x000fe200028f0eff */
[----:B------:R-:W-:Y:S01]  /*12570*/  IMAD R2, R2, 0x7d, RZ ;  /* 0x0000007d02027824 */ /* 0x000fe200078e02ff */
[----:B------:R-:W-:Y:S01]  /*12580*/  IADD3 R122, P5, PT, R123, R181, RZ ;  /* 0x000000b57b7a7210 */ /* 0x000fe20007fbe0ff */
[----:B--2---:R-:W-:Y:S01]  /*12590*/  UIMAD UR4, UR10, UR4, URZ ;  /* 0x000000040a0472a4 */ /* 0x004fe2000f8e02ff */
[----:B------:R-:W-:-:S02]  /*125a0*/  LEA.HI.X.SX32 R113, R126, R193, 0x1, P3 ;  /* 0x000000c17e717211 */ /* 0x000fc400018f0eff */
[-C--:B------:R-:W-:Y:S01]  /*125b0*/  LEA.HI.X.SX32 R191, R2, R193.reuse, 0x1, P0 ;  /* 0x000000c102bf7211 */ /* 0x080fe200000f0eff */
[----:B------:R-:W-:Y:S01]  /*125c0*/  USHF.L.U32 UR4, UR4, 0x1, URZ ;  /* 0x0000000104047899 */ /* 0x000fe200080006ff */
[----:B------:R-:W-:Y:S02]  /*125d0*/  PRMT R2, R55, 0x7632, R2 ;  /* 0x0000763237027816 */ /* 0x000fe40000000002 */
[----:B------:R-:W-:Y:S02]  /*125e0*/  LEA.HI.X.SX32 R111, R124, R193, 0x1, P4 ;  /* 0x000000c17c6f7211 */ /* 0x000fe400020f0eff */
[----:B------:R-:W-:Y:S01]  /*125f0*/  IADD3 R126, P3, PT, R127, R181, RZ ;  /* 0x000000b57f7e7210 */ /* 0x000fe20007f7e0ff */
[----:B------:R2:W-:Y:S01]  /*12600*/  STG.E.U16 desc[UR14][R10.64], R2 ;  /* 0x000000020a007986 */ /* 0x0005e2000c10150e */
[-C--:B------:R-:W-:Y:S02]  /*12610*/  LEA.HI.X.SX32 R115, R128, R193.reuse, 0x1, P2 ;  /* 0x000000c180737211 */ /* 0x080fe400010f0eff */
[----:B------:R-:W-:Y:S01]  /*12620*/  LEA.HI.X.SX32 R117, R130, R193, 0x1, P1 ;  /* 0x000000c182757211 */ /* 0x000fe200008f0eff */
[----:B------:R-:W-:Y:S01]  /*12630*/  STG.E.U16 desc[UR14][R12.64], R56 ;  /* 0x000000380c007986 */ /* 0x000fe2000c10150e */
[----:B------:R-:W-:-:S02]  /*12640*/  IADD3 R124, P4, PT, R125, R181, RZ ;  /* 0x000000b57d7c7210 */ /* 0x000fc40007f9e0ff */
[-C--:B------:R-:W-:Y:S01]  /*12650*/  IADD3 R128, P2, PT, R129, R181.reuse, RZ ;  /* 0x000000b581807210 */ /* 0x080fe20007f5e0ff */
[----:B------:R3:W-:Y:S01]  /*12660*/  STG.E.U16 desc[UR14][R14.64], R7 ;  /* 0x000000070e007986 */ /* 0x0007e2000c10150e */
[----:B------:R-:W-:Y:S02]  /*12670*/  IADD3 R130, P1, PT, R131, R181, RZ ;  /* 0x000000b583827210 */ /* 0x000fe40007f3e0ff */
[----:B------:R-:W-:Y:S01]  /*12680*/  LEA.HI.X.SX32 R123, R136, R193, 0x1, P5 ;  /* 0x000000c1887b7211 */ /* 0x000fe200028f0eff */
[----:B--2---:R-:W-:Y:S01]  /*12690*/  IMAD R2, R140, UR5, RZ ;  /* 0x000000058c027c24 */ /* 0x004fe2000f8e02ff */
[----:B------:R-:W-:Y:S02]  /*126a0*/  IADD3 R136, P5, PT, R137, R181, RZ ;  /* 0x000000b589887210 */ /* 0x000fe40007fbe0ff */
[-C--:B------:R-:W-:Y:S01]  /*126b0*/  LEA.HI.X.SX32 R127, R142, R193.reuse, 0x1, P3 ;  /* 0x000000c18e7f7211 */ /* 0x080fe200018f0eff */
[----:B------:R-:W-:Y:S01]  /*126c0*/  IMAD.SHL.U32 R2, R2, 0x2, RZ ;  /* 0x0000000202027824 */ /* 0x000fe200078e00ff */
[----:B------:R-:W-:-:S02]  /*126d0*/  LEA.HI.X.SX32 R125, R138, R193, 0x1, P4 ;  /* 0x000000c18a7d7211 */ /* 0x000fc400020f0eff */
[----:B------:R-:W-:Y:S01]  /*126e0*/  IADD3 R142, P3, PT, R143, R181, RZ ;  /* 0x000000b58f8e7210 */ /* 0x000fe20007f7e0ff */
[----:B---3--:R-:W2:Y:S01]  /*126f0*/  LDC R7, c[0x0][0x398] ;  /* 0x0000e600ff077b82 */ /* 0x008ea20000000800 */
[-C--:B------:R-:W-:Y:S02]  /*12700*/  LEA.HI.X.SX32 R129, R144, R193.reuse, 0x1, P2 ;  /* 0x000000c190817211 */ /* 0x080fe400010f0eff */
[----:B------:R-:W-:Y:S02]  /*12710*/  LEA.HI.X.SX32 R131, R146, R193, 0x1, P1 ;  /* 0x000000c192837211 */ /* 0x000fe400008f0eff */
[-C--:B------:R-:W-:Y:S02]  /*12720*/  IADD3 R138, P4, PT, R139, R181.reuse, RZ ;  /* 0x000000b58b8a7210 */ /* 0x080fe40007f9e0ff */
[-C--:B------:R-:W-:Y:S02]  /*12730*/  IADD3 R144, P2, PT, R145, R181.reuse, RZ ;  /* 0x000000b591907210 */ /* 0x080fe40007f5e0ff */
[----:B------:R-:W-:-:S02]  /*12740*/  IADD3 R146, P1, PT, R147, R181, RZ ;  /* 0x000000b593927210 */ /* 0x000fc40007f3e0ff */
[----:B------:R-:W-:Y:S02]  /*12750*/  LEA.HI.X.SX32 R137, R152, R193, 0x1, P5 ;  /* 0x000000c198897211 */ /* 0x000fe400028f0eff */
[----:B------:R-:W-:Y:S02]  /*12760*/  F2FP.BF16.F32.PACK_AB R58, R59, R58 ;  /* 0x0000003a3b3a723e */ /* 0x000fe400000010ff */
[----:B------:R-:W-:Y:S02]  /*12770*/  IADD3 R152, P5, PT, R153, R181, RZ ;  /* 0x000000b599987210 */ /* 0x000fe40007fbe0ff */
[-C--:B------:R-:W-:Y:S01]  /*12780*/  LEA.HI.X.SX32 R143, R156, R193.reuse, 0x1, P3 ;  /* 0x000000c19c8f7211 */ /* 0x080fe200018f0eff */
[----:B------:R3:W-:Y:S01]  /*12790*/  STG.E.U16 desc[UR14][R16.64], R58 ;  /* 0x0000003a10007986 */ /* 0x0007e2000c10150e */
[----:B------:R-:W-:Y:S02]  /*127a0*/  LEA.HI.X.SX32 R139, R154, R193, 0x1, P4 ;  /* 0x000000c19a8b7211 */ /* 0x000fe400020f0eff */
[----:B------:R-:W-:-:S02]  /*127b0*/  IADD3 R156, P3, PT, R157, R181, RZ ;  /* 0x000000b59d9c7210 */ /* 0x000fc40007f7e0ff */
[-C--:B------:R-:W-:Y:S02]  /*127c0*/  LEA.HI.X.SX32 R145, R158, R193.reuse, 0x1, P2 ;  /* 0x000000c19e917211 */ /* 0x080fe400010f0eff */
[----:B------:R-:W-:Y:S02]  /*127d0*/  LEA.HI.X.SX32 R147, R160, R193, 0x1, P1 ;  /* 0x000000c1a0937211 */ /* 0x000fe400008f0eff */
[----:B------:R-:W-:Y:S02]  /*127e0*/  F2FP.BF16.F32.PACK_AB R60, R61, R60 ;  /* 0x0000003c3d3c723e */ /* 0x000fe400000010ff */
[-C--:B------:R-:W-:Y:S02]  /*127f0*/  IADD3 R154, P4, PT, R155, R181.reuse, RZ ;  /* 0x000000b59b9a7210 */ /* 0x080fe40007f9e0ff */
[-C--:B------:R-:W-:Y:S02]  /*12800*/  IADD3 R158, P2, PT, R159, R181.reuse, RZ ;  /* 0x000000b59f9e7210 */ /* 0x080fe40007f5e0ff */
[----:B------:R-:W-:-:S02]  /*12810*/  IADD3 R160, P1, PT, R161, R181, RZ ;  /* 0x000000b5a1a07210 */ /* 0x000fc40007f3e0ff */
[----:B------:R-:W-:Y:S02]  /*12820*/  PRMT R9, R58, 0x7632, R9 ;  /* 0x000076323a097816 */ /* 0x000fe40000000009 */
[----:B------:R-:W-:Y:S02]  /*12830*/  F2FP.BF16.F32.PACK_AB R62, R63, R62 ;  /* 0x0000003e3f3e723e */ /* 0x000fe400000010ff */
[----:B------:R-:W-:Y:S01]  /*12840*/  LEA.HI.X.SX32 R153, R166, R193, 0x1, P5 ;  /* 0x000000c1a6997211 */ /* 0x000fe200028f0eff */
[----:B------:R-:W-:Y:S01]  /*12850*/  STG.E.U16 desc[UR14][R18.64], R9 ;  /* 0x0000000912007986 */ /* 0x000fe2000c10150e */
[----:B------:R-:W-:Y:S02]  /*12860*/  IADD3 R166, P5, PT, R167, R181, RZ ;  /* 0x000000b5a7a67210 */ /* 0x000fe40007fbe0ff */
[----:B------:R-:W-:Y:S01]  /*12870*/  LEA.HI.X.SX32 R157, R170, R193, 0x1, P3 ;  /* 0x000000c1aa9d7211 */ /* 0x000fe200018f0eff */
[----:B------:R4:W-:Y:S01]  /*12880*/  STG.E.U16 desc[UR14][R20.64], R60 ;  /* 0x0000003c14007986 */ /* 0x0009e2000c10150e */
[----:B------:R-:W-:-:S02]  /*12890*/  PRMT R11, R60, 0x7632, R11 ;  /* 0x000076323c0b7816 */ /* 0x000fc4000000000b */
[----:B------:R-:W-:Y:S02]  /*128a0*/  F2FP.BF16.F32.PACK_AB R64, R65, R64 ;  /* 0x000000404140723e */ /* 0x000fe400000010ff */
[----:B------:R-:W-:Y:S01]  /*128b0*/  LEA.HI.X.SX32 R155, R168, R193, 0x1, P4 ;  /* 0x000000c1a89b7211 */ /* 0x000fe200020f0eff */
[----:B------:R-:W-:Y:S01]  /*128c0*/  STG.E.U16 desc[UR14][R22.64], R11 ;  /* 0x0000000b16007986 */ /* 0x000fe2000c10150e */
[----:B------:R-:W-:Y:S02]  /*128d0*/  IADD3 R170, P3, PT, R171, R181, RZ ;  /* 0x000000b5abaa7210 */ /* 0x000fe40007f7e0ff */
[-C--:B------:R-:W-:Y:S01]  /*128e0*/  LEA.HI.X.SX32 R159, R172, R193.reuse, 0x1, P2 ;  /* 0x000000c1ac9f7211 */ /* 0x080fe200010f0eff */
[----:B------:R5:W-:Y:S01]  /*128f0*/  STG.E.U16 desc[UR14][R24.64], R62 ;  /* 0x0000003e18007986 */ /* 0x000be2000c10150e */
[----:B------:R-:W-:Y:S02]  /*12900*/  LEA.HI.X.SX32 R161, R174, R193, 0x1, P1 ;  /* 0x000000c1aea17211 */ /* 0x000fe400008f0eff */
[----:B------:R-:W-:-:S02]  /*12910*/  IADD3 R168, P4, PT, R169, R181, RZ ;  /* 0x000000b5a9a87210 */ /* 0x000fc40007f9e0ff */
[-C--:B------:R-:W-:Y:S02]  /*12920*/  IADD3 R172, P2, PT, R173, R181.reuse, RZ ;  /* 0x000000b5adac7210 */ /* 0x080fe40007f5e0ff */
[----:B------:R-:W-:Y:S02]  /*12930*/  IADD3 R174, P1, PT, R175, R181, RZ ;  /* 0x000000b5afae7210 */ /* 0x000fe40007f3e0ff */
[----:B------:R-:W-:Y:S02]  /*12940*/  PRMT R13, R62, 0x7632, R13 ;  /* 0x000076323e0d7816 */ /* 0x000fe4000000000d */
[----:B------:R-:W-:Y:S02]  /*12950*/  F2FP.BF16.F32.PACK_AB R66, R67, R66 ;  /* 0x000000424342723e */ /* 0x000fe400000010ff */
[----:B--2---:R-:W-:Y:S01]  /*12960*/  IADD3 R7, PT, PT, R2, UR4, R7 ;  /* 0x0000000402077c10 */ /* 0x004fe2000fffe007 */
[----:B------:R-:W-:Y:S01]  /*12970*/  STG.E.U16 desc[UR14][R26.64], R13 ;  /* 0x0000000d1a007986 */ /* 0x000fe2000c10150e */
[----:B------:R-:W-:Y:S01]  /*12980*/  LEA.HI.X.SX32 R167, R180, R193, 0x1, P5 ;  /* 0x000000c1b4a77211 */ /* 0x000fe200028f0eff */
[----:B------:R-:W2:Y:S01]  /*12990*/  LDCU UR4, c[0x0][0x3ec] ;  /* 0x00007d80ff0477ac */ /* 0x000ea20008000800 */
[----:B------:R-:W-:Y:S01]  /*129a0*/  PRMT R15, R64, 0x7632, R15 ;  /* 0x00007632400f7816 */ /* 0x000fe2000000000f */
[----:B------:R-:W-:Y:S01]  /*129b0*/  STG.E.U16 desc[UR14][R28.64], R64 ;  /* 0x000000401c007986 */ /* 0x000fe2000c10150e */
[----:B------:R-:W-:Y:S01]  /*129c0*/  IADD3 R180, P5, PT, R252, R181, RZ ;  /* 0x000000b5fcb47210 */ /* 0x000fe20007fbe0ff */
[----:B0-----:R-:W-:Y:S01]  /*129d0*/  IMAD R40, R6, 0x82, R7 ;  /* 0x0000008206287824 */ /* 0x001fe200078e0207 */
[----:B------:R-:W-:Y:S01]  /*129e0*/  LEA.HI.X.SX32 R171, R184, R193, 0x1, P3 ;  /* 0x000000c1b8ab7211 */ /* 0x000fe200018f0eff */
[----:B------:R-:W-:Y:S01]  /*129f0*/  STG.E.U16 desc[UR14][R30.64], R15 ;  /* 0x0000000f1e007986 */ /* 0x000fe2000c10150e */
[----:B------:R-:W-:-:S02]  /*12a00*/  F2FP.BF16.F32.PACK_AB R68, R69, R68 ;  /* 0x000000444544723e */ /* 0x000fc400000010ff */
[----:B------:R-:W-:Y:S01]  /*12a10*/  LEA.HI.X.SX32 R169, R182, R193, 0x1, P4 ;  /* 0x000000c1b6a97211 */ /* 0x000fe200020f0eff */
[----:B------:R-:W-:Y:S01]  /*12a20*/  STG.E.U16 desc[UR14][R32.64], R66 ;  /* 0x0000004220007986 */ /* 0x000fe2000c10150e */
[----:B------:R-:W-:Y:S02]  /*12a30*/  IADD3 R184, P3, PT, R248, R181, RZ ;  /* 0x000000b5f8b87210 */ /* 0x000fe40007f7e0ff */
[-C--:B------:R-:W-:Y:S02]  /*12a40*/  LEA.HI.X.SX32 R173, R186, R193.reuse, 0x1, P2 ;  /* 0x000000c1baad7211 */ /* 0x080fe400010f0eff */
[----:B------:R-:W-:Y:S02]  /*12a50*/  LEA.HI.X.SX32 R175, R188, R193, 0x1, P1 ;  /* 0x000000c1bcaf7211 */ /* 0x000fe400008f0eff */
[----:B---3--:R-:W-:Y:S01]  /*12a60*/  PRMT R17, R66, 0x7632, R17 ;  /* 0x0000763242117816 */ /* 0x008fe20000000011 */
[----:B--2---:R-:W-:Y:S01]  /*12a70*/  UIMAD UR4, UR10, UR4, URZ ;  /* 0x000000040a0472a4 */ /* 0x004fe2000f8e02ff */
[----:B------:R-:W-:-:S02]  /*12a80*/  IADD3 R182, P4, PT, R250, R181, RZ ;  /* 0x000000b5fab67210 */ /* 0x000fc40007f9e0ff */
[-C--:B------:R-:W-:Y:S01]  /*12a90*/  IADD3 R186, P2, PT, R246, R181.reuse, RZ ;  /* 0x000000b5f6ba7210 */ /* 0x080fe20007f5e0ff */
[----:B------:R-:W-:Y:S01]  /*12aa0*/  STG.E.U16 desc[UR14][R34.64], R17 ;  /* 0x0000001122007986 */ /* 0x000fe2000c10150e */
[----:B------:R-:W-:Y:S01]  /*12ab0*/  IADD3 R188, P1, PT, R244, R181, RZ ;  /* 0x000000b5f4bc7210 */ /* 0x000fe20007f3e0ff */
[----:B------:R-:W-:Y:S01]  /*12ac0*/  USHF.L.U32 UR6, UR4, 0x2, URZ ;  /* 0x0000000204067899 */ /* 0x000fe200080006ff */
[----:B------:R-:W-:Y:S01]  /*12ad0*/  LEA R2, R6, R7, 0x7 ;  /* 0x0000000706027211 */ /* 0x000fe200078e38ff */
[----:B------:R-:W-:Y:S01]  /*12ae0*/  UIMAD.WIDE UR4, UR4, 0x4, URZ ;  /* 0x00000004040478a5 */ /* 0x000fe2000f8e02ff */
[----:B------:R-:W-:Y:S02]  /*12af0*/  F2FP.BF16.F32.PACK_AB R70, R71, R70 ;  /* 0x000000464746723e */ /* 0x000fe400000010ff */
[----:B------:R-:W-:Y:S01]  /*12b00*/  LEA.HI.X.SX32 R181, R44, R193, 0x1, P5 ;  /* 0x000000c12cb57211 */ /* 0x000fe200028f0eff */
[----:B------:R-:W-:Y:S01]  /*12b10*/  IMAD R44, R6, 0x84, R7 ;  /* 0x00000084062c7824 */ /* 0x000fe200078e0207 */
[----:B----4-:R-:W-:Y:S01]  /*12b20*/  PRMT R20, R68, 0x7632, R20 ;  /* 0x0000763244147816 */ /* 0x010fe20000000014 */
[----:B------:R0:W-:Y:S01]  /*12b30*/  STG.E.U16 desc[UR14][R2.64], R68 ;  /* 0x0000004402007986 */ /* 0x0001e2000c10150e */
[----:B------:R-:W-:-:S02]  /*12b40*/  F2FP.BF16.F32.PACK_AB R72, R73, R72 ;  /* 0x000000484948723e */ /* 0x000fc400000010ff */
[-C--:B------:R-:W-:Y:S01]  /*12b50*/  LEA.HI.X.SX32 R185, R48, R193.reuse, 0x1, P3 ;  /* 0x000000c130b97211 */ /* 0x080fe200018f0eff */
[--C-:B------:R-:W-:Y:S01]  /*12b60*/  IMAD R48, R6, 0x86, R7.reuse ;  /* 0x0000008606307824 */ /* 0x100fe200078e0207 */
[-C--:B------:R-:W-:Y:S01]  /*12b70*/  LEA.HI.X.SX32 R183, R240, R193.reuse, 0x1, P4 ;  /* 0x000000c1f0b77211 */ /* 0x080fe200020f0eff */
[----:B------:R-:W-:Y:S01]  /*12b80*/  STG.E.U16 desc[UR14][R40.64], R20 ;  /* 0x0000001428007986 */ /* 0x000fe2000c10150e */
[-C--:B------:R-:W-:Y:S02]  /*12b90*/  LEA.HI.X.SX32 R187, R54, R193.reuse, 0x1, P2 ;  /* 0x000000c136bb7211 */ /* 0x080fe400010f0eff */
[----:B------:R-:W-:Y:S01]  /*12ba0*/  LEA.HI.X.SX32 R189, R52, R193, 0x1, P1 ;  /* 0x000000c134bd7211 */ /* 0x000fe200008f0eff */
[----:B------:R-:W-:Y:S01]  /*12bb0*/  IMAD R52, R6, 0x88, R7 ;  /* 0x0000008806347824 */ /* 0x000fe200078e0207 */
[----:B-----5:R-:W-:Y:S01]  /*12bc0*/  PRMT R24, R70, 0x7632, R24 ;  /* 0x0000763246187816 */ /* 0x020fe20000000018 */
[----:B------:R-:W-:Y:S01]  /*12bd0*/  STG.E.U16 desc[UR14][R44.64], R70 ;  /* 0x000000462c007986 */ /* 0x000fe2000c10150e */
[----:B------:R-:W-:-:S02]  /*12be0*/  F2FP.BF16.F32.PACK_AB R74, R75, R74 ;  /* 0x0000004a4b4a723e */ /* 0x000fc400000010ff */
[----:B------:R-:W-:Y:S01]  /*12bf0*/  LEA.HI.X.SX32 R193, R88, R193, 0x1, P6 ;  /* 0x000000c158c17211 */ /* 0x000fe200030f0eff */
[----:B------:R-:W-:Y:S01]  /*12c00*/  IMAD R88, R6, 0x8a, R7 ;  /* 0x0000008a06587824 */ /* 0x000fe200078e0207 */
[----:B0-----:R-:W-:Y:S01]  /*12c10*/  PRMT R3, R72, 0x7632, R3 ;  /* 0x0000763248037816 */ /* 0x001fe20000000003 */
[----:B------:R0:W-:Y:S01]  /*12c20*/  STG.E.U16 desc[UR14][R48.64], R24 ;  /* 0x0000001830007986 */ /* 0x0001e2000c10150e */
[----:B------:R-:W-:Y:S01]  /*12c30*/  PRMT R19, R74, 0x7632, R19 ;  /* 0x000076324a137816 */ /* 0x000fe20000000013 */
[----:B------:R-:W2:Y:S01]  /*12c40*/  LDC.64 R6, c[0x0][0x3a0] ;  /* 0x0000e800ff067b82 */ /* 0x000ea20000000a00 */
[----:B------:R-:W-:Y:S01]  /*12c50*/  F2FP.BF16.F32.PACK_AB R76, R77, R76 ;  /* 0x0000004c4d4c723e */ /* 0x000fe200000010ff */
[----:B------:R-:W-:Y:S01]  /*12c60*/  STG.E.U16 desc[UR14][R52.64], R72 ;  /* 0x0000004834007986 */ /* 0x000fe2000c10150e */
[----:B------:R-:W-:Y:S02]  /*12c70*/  F2FP.BF16.F32.PACK_AB R78, R79, R78 ;  /* 0x0000004e4f4e723e */ /* 0x000fe400000010ff */
[----:B------:R-:W-:Y:S01]  /*12c80*/  PRMT R23, R76, 0x7632, R23 ;  /* 0x000076324c177816 */ /* 0x000fe20000000017 */
[----:B------:R3:W-:Y:S01]  /*12c90*/  STG.E.U16 desc[UR14][R88.64], R3 ;  /* 0x0000000358007986 */ /* 0x0007e2000c10150e */
[----:B------:R-:W-:-:S02]  /*12ca0*/  F2FP.BF16.F32.PACK_AB R80, R81, R80 ;  /* 0x000000505150723e */ /* 0x000fc400000010ff */
[----:B------:R-:W-:Y:S01]  /*12cb0*/  F2FP.BF16.F32.PACK_AB R82, R83, R82 ;  /* 0x000000525352723e */ /* 0x000fe200000010ff */
[----:B------:R-:W-:Y:S01]  /*12cc0*/  STG.E.U16 desc[UR14][R36.64], R74 ;  /* 0x0000004a24007986 */ /* 0x000fe2000c10150e */
[----:B------:R-:W-:Y:S02]  /*12cd0*/  PRMT R2, R80, 0x7632, R2 ;  /* 0x0000763250027816 */ /* 0x000fe40000000002 */
[----:B------:R-:W-:Y:S01]  /*12ce0*/  F2FP.BF16.F32.PACK_AB R84, R85, R84 ;  /* 0x000000545554723e */ /* 0x000fe200000010ff */
[----:B------:R-:W-:Y:S01]  /*12cf0*/  STG.E.U16 desc[UR14][R38.64], R19 ;  /* 0x0000001326007986 */ /* 0x000fe2000c10150e */
[----:B0-----:R-:W-:Y:S02]  /*12d00*/  PRMT R48, R82, 0x7632, R48 ;  /* 0x0000763252307816 */ /* 0x001fe40000000030 */
[----:B------:R-:W-:Y:S01]  /*12d10*/  F2FP.BF16.F32.PACK_AB R141, R194, R141 ;  /* 0x0000008dc28d723e */ /* 0x000fe200000010ff */
[----:B------:R0:W-:Y:S01]  /*12d20*/  STG.E.U16 desc[UR14][R42.64], R76 ;  /* 0x0000004c2a007986 */ /* 0x0001e2000c10150e */
[----:B------:R-:W-:Y:S01]  /*12d30*/  F2FP.BF16.F32.PACK_AB R195, R196, R195 ;  /* 0x000000c3c4c3723e */ /* 0x000fe200000010ff */
[----:B---3--:R-:W-:Y:S01]  /*12d40*/  IMAD.SHL.U32 R3, R140, 0x4, RZ ;  /* 0x000000048c037824 */ /* 0x008fe200078e00ff */
[----:B------:R-:W-:Y:S01]  /*12d50*/  PRMT R52, R141, 0x7632, R52 ;  /* 0x000076328d347816 */ /* 0x000fe20000000034 */
[----:B------:R-:W-:Y:S01]  /*12d60*/  STG.E.U16 desc[UR14][R46.64], R23 ;  /* 0x000000172e007986 */ /* 0x000fe2000c10150e */
[----:B------:R-:W-:Y:S01]  /*12d70*/  F2FP.BF16.F32.PACK_AB R197, R198, R197 ;  /* 0x000000c5c6c5723e */ /* 0x000fe200000010ff */
[----:B------:R-:W-:Y:S01]  /*12d80*/  IMAD.HI R140, R140, 0x4, RZ ;  /* 0x000000048c8c7827 */ /* 0x000fe200078e02ff */
[----:B------:R-:W-:Y:S01]  /*12d90*/  PRMT R54, R195, 0x7632, R54 ;  /* 0x00007632c3367816 */ /* 0x000fe20000000036 */
[----:B------:R3:W-:Y:S01]  /*12da0*/  STG.E.U16 desc[UR14][R50.64], R78 ;  /* 0x0000004e32007986 */ /* 0x0007e2000c10150e */
[----:B------:R-:W-:-:S02]  /*12db0*/  F2FP.BF16.F32.PACK_AB R199, R200, R199 ;  /* 0x000000c7c8c7723e */ /* 0x000fc400000010ff */
[----:B------:R-:W-:Y:S02]  /*12dc0*/  PRMT R56, R197, 0x7632, R56 ;  /* 0x00007632c5387816 */ /* 0x000fe40000000038 */
[----:B0-----:R-:W-:Y:S02]  /*12dd0*/  PRMT R43, R78, 0x7632, R43 ;  /* 0x000076324e2b7816 */ /* 0x001fe4000000002b */
[----:B------:R-:W-:Y:S02]  /*12de0*/  F2FP.BF16.F32.PACK_AB R201, R202, R201 ;  /* 0x000000c9cac9723e */ /* 0x000fe400000010ff */
[----:B------:R-:W-:Y:S01]  /*12df0*/  PRMT R58, R199, 0x7632, R58 ;  /* 0x00007632c73a7816 */ /* 0x000fe2000000003a */
[----:B------:R0:W-:Y:S01]  /*12e00*/  STG.E.U16 desc[UR14][R86.64], R43 ;  /* 0x0000002b56007986 */ /* 0x0001e2000c10150e */
[----:B------:R-:W-:Y:S02]  /*12e10*/  F2FP.BF16.F32.PACK_AB R203, R204, R203 ;  /* 0x000000cbcccb723e */ /* 0x000fe400000010ff */
[----:B---3--:R-:W-:Y:S01]  /*12e20*/  PRMT R50, R84, 0x7632, R50 ;  /* 0x0000763254327816 */ /* 0x008fe20000000032 */
[----:B------:R3:W-:Y:S01]  /*12e30*/  STG.E.U16 desc[UR14][R90.64], R80 ;  /* 0x000000505a007986 */ /* 0x0007e2000c10150e */
[----:B------:R-:W-:-:S02]  /*12e40*/  PRMT R60, R201, 0x7632, R60 ;  /* 0x00007632c93c7816 */ /* 0x000fc4000000003c */
[----:B------:R-:W-:Y:S01]  /*12e50*/  F2FP.BF16.F32.PACK_AB R205, R206, R205 ;  /* 0x000000cdcecd723e */ /* 0x000fe200000010ff */
[----:B------:R4:W-:Y:S01]  /*12e60*/  STG.E.U16 desc[UR14][R92.64], R2 ;  /* 0x000000025c007986 */ /* 0x0009e2000c10150e */
[----:B------:R-:W-:Y:S02]  /*12e70*/  PRMT R62, R203, 0x7632, R62 ;  /* 0x00007632cb3e7816 */ /* 0x000fe4000000003e */
[----:B------:R-:W-:Y:S01]  /*12e80*/  F2FP.BF16.F32.PACK_AB R207, R208, R207 ;  /* 0x000000cfd0cf723e */ /* 0x000fe200000010ff */
[----:B------:R5:W-:Y:S01]  /*12e90*/  STG.E.U16 desc[UR14][R94.64], R82 ;  /* 0x000000525e007986 */ /* 0x000be2000c10150e */
[----:B------:R-:W-:Y:S02]  /*12ea0*/  PRMT R64, R205, 0x7632, R64 ;  /* 0x00007632cd407816 */ /* 0x000fe40000000040 */
[----:B------:R-:W-:Y:S01]  /*12eb0*/  F2FP.BF16.F32.PACK_AB R209, R210, R209 ;  /* 0x000000d1d2d1723e */ /* 0x000fe200000010ff */
        /* <DEDUP_REMOVED lines=31> */
[----:B0-----:R-:W-:Y:S02]  /*130b0*/  PRMT R87, R227, 0x7632, R87 ;  /* 0x00007632e3577816 */ /* 0x001fe40000000057 */
[----:B------:R-:W-:Y:S01]  /*130c0*/  F2FP.BF16.F32.PACK_AB R231, R232, R231 ;  /* 0x000000e7e8e7723e */ /* 0x000fe200000010ff */
[----:B------:R0:W-:Y:S01]  /*130d0*/  STG.E.U16 desc[UR14][R118.64], R201 ;  /* 0x000000c976007986 */ /* 0x0001e2000c10150e */
[----:B------:R-:W-:Y:S02]  /*130e0*/  PRMT R89, R229, 0x7632, R89 ;  /* 0x00007632e5597816 */ /* 0x000fe40000000059 */
[----:B------:R-:W-:Y:S01]  /*130f0*/  F2FP.BF16.F32.PACK_AB R233, R234, R233 ;  /* 0x000000e9eae9723e */ /* 0x000fe200000010ff */
[----:B------:R0:W-:Y:S01]  /*13100*/  STG.E.U16 desc[UR14][R120.64], R60 ;  /* 0x0000003c78007986 */ /* 0x0001e2000c10150e */
[----:B---3--:R-:W-:-:S02]  /*13110*/  PRMT R91, R231, 0x7632, R91 ;  /* 0x00007632e75b7816 */ /* 0x008fc4000000005b */
[----:B------:R-:W-:Y:S01]  /*13120*/  F2FP.BF16.F32.PACK_AB R235, R236, R235 ;  /* 0x000000ebeceb723e */ /* 0x000fe200000010ff */
[----:B------:R0:W-:Y:S01]  /*13130*/  STG.E.U16 desc[UR14][R122.64], R203 ;  /* 0x000000cb7a007986 */ /* 0x0001e2000c10150e */
[----:B----4-:R-:W-:Y:S02]  /*13140*/  PRMT R93, R233, 0x7632, R93 ;  /* 0x00007632e95d7816 */ /* 0x010fe4000000005d */
[----:B------:R-:W-:Y:S01]  /*13150*/  F2FP.BF16.F32.PACK_AB R237, R238, R237 ;  /* 0x000000edeeed723e */ /* 0x000fe200000010ff */
[----:B------:R0:W-:Y:S01]  /*13160*/  STG.E.U16 desc[UR14][R124.64], R62 ;  /* 0x0000003e7c007986 */ /* 0x0001e2000c10150e */
[--C-:B--2---:R-:W-:Y:S02]  /*13170*/  IADD3 R2, P0, P1, R3, UR6, R6.reuse ;  /* 0x0000000603027c10 */ /* 0x104fe4000f91e006 */
[----:B-----5:R-:W-:Y:S01]  /*13180*/  PRMT R95, R235, 0x7632, R95 ;  /* 0x00007632eb5f7816 */ /* 0x020fe2000000005f */
[----:B------:R0:W-:Y:S01]  /*13190*/  STG.E.U16 desc[UR14][R126.64], R205 ;  /* 0x000000cd7e007986 */ /* 0x0001e2000c10150e */
[----:B------:R-:W-:-:S02]  /*131a0*/  PRMT R6, R237, 0x7632, R6 ;  /* 0x00007632ed067816 */ /* 0x000fc40000000006 */
[----:B------:R-:W-:Y:S01]  /*131b0*/  IADD3.X R3, PT, PT, R140, UR5, R7, P0, P1 ;  /* 0x000000058c037c10 */ /* 0x000fe200087e2407 */
[----:B------:R0:W-:Y:S04]  /*131c0*/  STG.E.U16 desc[UR14][R128.64], R64 ;  /* 0x0000004080007986 */ /* 0x0001e8000c10150e */
        /* <DEDUP_REMOVED lines=32> */
[----:B------:R0:W-:Y:S01]  /*133d0*/  STG.E desc[UR14][R2.64], R0 ;  /* 0x0000000002007986 */ /* 0x0001e2000c10190e */
[----:B-1----:R-:W-:Y:S06]  /*133e0*/  BAR.SYNC.DEFER_BLOCKING 0x0 ;  /* 0x0000000000007b1d */ /* 0x002fec0000010000 */
[----:B------:R-:W-:Y:S05]  /*133f0*/  BRA.U UP0, `(.L_x_22) ;  /* 0x0000000100a07547 */ /* 0x000fea000b800000 */
[----:B------:R-:W1:Y:S01]  /*13400*/  S2UR UR5, SR_CgaCtaId ;  /* 0x00000000000579c3 */ /* 0x000e620000008800 */
[----:B------:R-:W-:Y:S01]  /*13410*/  NOP ;  /* 0x0000000000007918 */ /* 0x000fe20000000000 */
[----:B------:R-:W-:Y:S01]  /*13420*/  UMOV UR4, 0x50 ;  /* 0x0000005000047882 */ /* 0x000fe20000000000 */
[----:B0-----:R-:W-:Y:S02]  /*13430*/  IMAD.U32 R0, RZ, RZ, UR70 ;  /* 0x00000046ff007e24 */ /* 0x001fe4000f8e00ff */
[----:B------:R-:W-:Y:S02]  /*13440*/  HFMA2 R7, -RZ, RZ, 0, 5.9604644775390625e-08 ;  /* 0x00000001ff077431 */ /* 0x000fe400000001ff */
[----:B------:R-:W-:Y:S01]  /*13450*/  IMAD.MOV.U32 R3, RZ, RZ, 0xffff ;  /* 0x0000ffffff037424 */ /* 0x000fe200078e00ff */
[----:B------:R-:W-:-:S04]  /*13460*/  LOP3.LUT R0, R0, 0xffff, RZ, 0xc0, !PT ;  /* 0x0000ffff00007812 */ /* 0x000fc800078ec0ff */
[----:B------:R-:W-:-:S05]  /*13470*/  SHF.R.U32.HI R0, RZ, 0x5, R0 ;  /* 0x00000005ff007819 */ /* 0x000fca0000011600 */
[----:B------:R-:W-:Y:S01]  /*13480*/  VIADD R2, R0, 0x10 ;  /* 0x0000001000027836 */ /* 0x000fe20000000000 */
[----:B------:R-:W-:Y:S01]  /*13490*/  SHF.L.U32 R0, R3, R0, RZ ;  /* 0x0000000003007219 */ /* 0x000fe200000006ff */
[----:B-1----:R-:W-:-:S03]  /*134a0*/  ULEA UR6, UR5, UR4, 0x18 ;  /* 0x0000000405067291 */ /* 0x002fc6000f8ec0ff */
[----:B------:R-:W-:-:S04]  /*134b0*/  SHF.L.U32 R3, R7, R2, RZ ;  /* 0x0000000207037219 */ /* 0x000fc800000006ff */
[----:B------:R-:W-:Y:S02]  /*134c0*/  LOP3.LUT R0, R3, R0, RZ, 0xfc, !PT ;  /* 0x0000000003007212 */ /* 0x000fe400078efcff */
[----:B------:R-:W0:Y:S02]  /*134d0*/  LDS R5, [UR6] ;  /* 0x00000006ff057984 */ /* 0x000e240008000800 */
[C---:B------:R-:W-:Y:S02]  /*134e0*/  LOP3.LUT R2, R0.reuse, 0xffff, RZ, 0xc0, !PT ;  /* 0x0000ffff00027812 */ /* 0x040fe400078ec0ff */
[----:B0-----:R-:W-:-:S04]  /*134f0*/  LOP3.LUT R3, R0, 0xffff, R5, 0x80, !PT ;  /* 0x0000ffff00037812 */ /* 0x001fc800078e8005 */
[----:B------:R-:W-:-:S13]  /*13500*/  ISETP.NE.AND P0, PT, R3, R2, PT ;  /* 0x000000020300720c */ /* 0x000fda0003f05270 */
[----:B------:R-:W-:Y:S05]  /*13510*/  @P0 BRA `(.L_x_23) ;  /* 0x0000000000500947 */ /* 0x000fea0003800000 */
[----:B------:R-:W-:Y:S02]  /*13520*/  SHF.R.U32.HI R5, RZ, 0x10, R5 ;  /* 0x00000010ff057819 */ /* 0x000fe40000011605 */
[----:B------:R-:W-:-:S04]  /*13530*/  SHF.R.U32.HI R2, RZ, 0x10, R0 ;  /* 0x00000010ff027819 */ /* 0x000fc80000011600 */
[----:B------:R-:W-:-:S04]  /*13540*/  LOP3.LUT R5, R5, R2, RZ, 0xc0, !PT ;  /* 0x0000000205057212 */ /* 0x000fc800078ec0ff */
[----:B------:R-:W-:-:S13]  /*13550*/  ISETP.NE.AND P0, PT, R5, R2, PT ;  /* 0x000000020500720c */ /* 0x000fda0003f05270 */
[----:B------:R-:W-:Y:S05]  /*13560*/  @P0 BRA `(.L_x_24) ;  /* 0x0000000000300947 */ /* 0x000fea0003800000 */
[----:B------:R-:W-:Y:S01]  /*13570*/  R2UR UR4, R0 ;  /* 0x00000000000472ca */ /* 0x000fe200000e0000 */
[----:B------:R-:W-:Y:S01]  /*13580*/  VOTEU.ANY UR5, UPT, PT ;  /* 0x0000000000057886 */ /* 0x000fe200038e0100 */
[----:B------:R-:W0:Y:S01]  /*13590*/  S2R R0, SR_LANEID ;  /* 0x0000000000007919 */ /* 0x000e220000000000 */
[----:B------:R-:W-:-:S10]  /*135a0*/  UFLO.U32 UR5, UR5 ;  /* 0x00000005000572bd */ /* 0x000fd400080e0000 */
[----:B------:R-:W-:-:S06]  /*135b0*/  ULOP3.LUT UR4, URZ, UR4, URZ, 0x33, !UPT ;  /* 0x00000004ff047292 */ /* 0x000fcc000f8e33ff */
[----:B------:R-:W-:-:S04]  /*135c0*/  IMAD.U32 R2, RZ, RZ, UR4 ;  /* 0x00000004ff027e24 */ /* 0x000fc8000f8e00ff */
[----:B------:R-:W1:Y:S02]  /*135d0*/  REDUX UR7, R2 ;  /* 0x00000000020773c4 */ /* 0x000e640000000000 */
[----:B------:R2:W-:Y:S01]  /*135e0*/  UTCATOMSWS.AND URZ, UR4 ;  /* 0x0000000400ff79e3 */ /* 0x0005e20008000000 */
[----:B0-----:R-:W-:Y:S01]  /*135f0*/  ISETP.EQ.U32.AND P0, PT, R0, UR5, PT ;  /* 0x0000000500007c0c */ /* 0x001fe2000bf02070 */
[----:B-1----:R-:W-:-:S12]  /*13600*/  IMAD.U32 R0, RZ, RZ, UR7 ;  /* 0x00000007ff007e24 */ /* 0x002fd8000f8e00ff */
[----:B------:R2:W-:Y:S01]  /*13610*/  @P0 ATOMS.AND RZ, [UR6], R0 ;  /* 0x00000000ffff098c */ /* 0x0005e2000a800006 */
[----:B------:R-:W-:Y:S05]  /*13620*/  BRA `(.L_x_22) ;  /* 0x0000000000147947 */ /* 0x000fea0003800000 */
.L_x_24:
[----:B------:R-:W-:-:S07]  /*13630*/  MOV R2, 0x13650 ;  /* 0x0001365000027802 */ /* 0x000fce0000000f00 */
[----:B------:R-:W-:Y:S05]  /*13640*/  CALL.REL.NOINC `($__internal_0_$__cuda_sm10x_tcgen05_guardrail_trap_col_being_dealloced_not_returned_by_alloc) ;  /* 0x0000000000447944 */ /* 0x000fea0003c00000 */
[----:B------:R-:W-:Y:S05]  /*13650*/  BRA `(.L_x_22) ;  /* 0x0000000000087947 */ /* 0x000fea0003800000 */
.L_x_23:
[----:B------:R-:W-:-:S07]  /*13660*/  MOV R2, 0x13680 ;  /* 0x0001368000027802 */ /* 0x000fce0000000f00 */
[----:B------:R-:W-:Y:S05]  /*13670*/  CALL.REL.NOINC `($__internal_2_$__cuda_sm10x_tcgen05_guardrail_trap_unallocated_columns_being_dealloced) ;  /* 0x0000000000507944 */ /* 0x000fea0003c00000 */
.L_x_22:
[----:B------:R-:W-:Y:S01]  /*13680*/  NOP ;  /* 0x0000000000007918 */ /* 0x000fe20000000000 */
[----:B--2---:R-:W-:Y:S05]  /*13690*/  EXIT ;  /* 0x000000000000794d */ /* 0x004fea0003800000 */
.L_x_8:
[----:B------:R-:W0:Y:S02]  /*136a0*/  SYNCS.PHASECHK.TRANS64.TRYWAIT P2, [UR71+0x14000], RZ ;  /* 0x014000ffff0075a7 */ /* 0x000e240008041147 */
[----:B0-----:R-:W-:Y:S05]  /*136b0*/  @!P2 BRA `(.L_x_8) ;  /* 0xfffffffc00f8a947 */ /* 0x001fea000383ffff */
[----:B------:R-:W-:Y:S05]  /*136c0*/  BRA `(.L_x_7) ;  /* 0xffffff1400287947 */ /* 0x000fea000383ffff */
.L_x_17:
[----:B------:R-:W1:Y:S02]  /*136d0*/  SYNCS.PHASECHK.TRANS64.TRYWAIT P1, [UR71+0x1c010], RZ ;  /* 0x01c010ffff0075a7 */ /* 0x000e640008021147 */
[----:B-1----:R-:W-:Y:S05]  /*136e0*/  @!P1 BRA `(.L_x_17) ;  /* 0xfffffffc00f89947 */ /* 0x002fea000383ffff */
[----:B------:R-:W-:Y:S05]  /*136f0*/  BRA `(.L_x_25) ;  /* 0xffffff6400e47947 */ /* 0x000fea000383ffff */
.L_x_18:
[----:B------:R-:W0:Y:S02]  /*13700*/  SYNCS.PHASECHK.TRANS64.TRYWAIT P0, [UR8], R38 ;  /* 0x00000026ff0075a7 */ /* 0x000e240008001108 */
[----:B0-----:R-:W-:Y:S05]  /*13710*/  @!P0 BRA `(.L_x_18) ;  /* 0xfffffffc00f88947 */ /* 0x001fea000383ffff */
[----:B------:R-:W-:Y:S05]  /*13720*/  BRA `(.L_x_26) ;  /* 0xffffff9000a07947 */ /* 0x000fea000383ffff */
.L_x_21:
[----:B------:R-:W0:Y:S02]  /*13730*/  SYNCS.PHASECHK.TRANS64.TRYWAIT P0, [UR8], R0 ;  /* 0x00000000ff0075a7 */ /* 0x000e240008001108 */
[----:B0-----:R-:W-:Y:S05]  /*13740*/  @!P0 BRA `(.L_x_21) ;  /* 0xfffffffc00f88947 */ /* 0x001fea000383ffff */
[----:B------:R-:W-:Y:S05]  /*13750*/  BRA `(.L_x_27) ;  /* 0xffffffb000c87947 */ /* 0x000fea000383ffff */
        .weak           $__internal_0_$__cuda_sm10x_tcgen05_guardrail_trap_col_being_dealloced_not_returned_by_alloc
        .type           $__internal_0_$__cuda_sm10x_tcgen05_guardrail_trap_col_being_dealloced_not_returned_by_alloc,@function
        .size           $__internal_0_$__cuda_sm10x_tcgen05_guardrail_trap_col_being_dealloced_not_returned_by_alloc,($__internal_1_$__cuda_sm10x_tcgen05_guardrail_trap_phase_invalid_during_alloc - $__internal_0_$__cuda_sm10x_tcgen05_guardrail_trap_col_being_dealloced_not_returned_by_alloc)
$__internal_0_$__cuda_sm10x_tcgen05_guardrail_trap_col_being_dealloced_not_returned_by_alloc:
[----:B------:R-:W-:Y:S05]  /*13760*/  BPT.TRAP 0x1 ;  /* 0x000000040000795c */ /* 0x000fea0000300000 */
[----:B------:R-:W-:-:S04]  /*13770*/  MOV R3, 0x0 ;  /* 0x0000000000037802 */ /* 0x000fc80000000f00 */
[----:B------:R-:W-:Y:S05]  /*13780*/  RET.REL.NODEC R2 `(attn_fwd) ;  /* 0xfffffec8021c7950 */ /* 0x000fea0003c3ffff */
        .weak           $__internal_1_$__cuda_sm10x_tcgen05_guardrail_trap_phase_invalid_during_alloc
        .type           $__internal_1_$__cuda_sm10x_tcgen05_guardrail_trap_phase_invalid_during_alloc,@function
        .size           $__internal_1_$__cuda_sm10x_tcgen05_guardrail_trap_phase_invalid_during_alloc,($__internal_2_$__cuda_sm10x_tcgen05_guardrail_trap_unallocated_columns_being_dealloced - $__internal_1_$__cuda_sm10x_tcgen05_guardrail_trap_phase_invalid_during_alloc)
$__internal_1_$__cuda_sm10x_tcgen05_guardrail_trap_phase_invalid_during_alloc:
[----:B------:R-:W-:Y:S05]  /*13790*/  BPT.TRAP 0x1 ;  /* 0x000000040000795c */ /* 0x000fea0000300000 */
[----:B------:R-:W-:-:S04]  /*137a0*/  IMAD.MOV.U32 R3, RZ, RZ, 0x0 ;  /* 0x00000000ff037424 */ /* 0x000fc800078e00ff */
[----:B------:R-:W-:Y:S05]  /*137b0*/  RET.REL.NODEC R2 `(attn_fwd) ;  /* 0xfffffec802107950 */ /* 0x000fea0003c3ffff */
        .weak           $__internal_2_$__cuda_sm10x_tcgen05_guardrail_trap_unallocated_columns_being_dealloced
        .type           $__internal_2_$__cuda_sm10x_tcgen05_guardrail_trap_unallocated_columns_being_dealloced,@function
        .size           $__internal_2_$__cuda_sm10x_tcgen05_guardrail_trap_unallocated_columns_being_dealloced,(.L_x_31 - $__internal_2_$__cuda_sm10x_tcgen05_guardrail_trap_unallocated_columns_being_dealloced)
$__internal_2_$__cuda_sm10x_tcgen05_guardrail_trap_unallocated_columns_being_dealloced:
[----:B------:R-:W-:Y:S05]  /*137c0*/  BPT.TRAP 0x1 ;  /* 0x000000040000795c */ /* 0x000fea0000300000 */
[----:B------:R-:W-:-:S04]  /*137d0*/  IMAD.MOV.U32 R3, RZ, RZ, 0x0 ;  /* 0x00000000ff037424 */ /* 0x000fc800078e00ff */
[----:B------:R-:W-:Y:S05]  /*137e0*/  RET.REL.NODEC R2 `(attn_fwd) ;  /* 0xfffffec802047950 */ /* 0x000fea0003c3ffff */
.L_x_28:
[----:B------:R-:W-:-:S00]  /*137f0*/  BRA `(.L_x_28) ;  /* 0xfffffffc00fc7947 */ /* 0x000fc0000383ffff */
[----:B------:R-:W-:-:S00]  /*13800*/  NOP ;  /* 0x0000000000007918 */ /* 0x000fc00000000000 */
[----:B------:R-:W-:-:S00]  /*13810*/  NOP ;  /* 0x0000000000007918 */ /* 0x000fc00000000000 */
[----:B------:R-:W-:-:S00]  /*13820*/  NOP ;  /* 0x0000000000007918 */ /* 0x000fc00000000000 */
[----:B------:R-:W-:-:S00]  /*13830*/  NOP ;  /* 0x0000000000007918 */ /* 0x000fc00000000000 */
[----:B------:R-:W-:-:S00]  /*13840*/  NOP ;  /* 0x0000000000007918 */ /* 0x000fc00000000000 */
[----:B------:R-:W-:-:S00]  /*13850*/  NOP ;  /* 0x0000000000007918 */ /* 0x000fc00000000000 */
[----:B------:R-:W-:-:S00]  /*13860*/  NOP ;  /* 0x0000000000007918 */ /* 0x000fc00000000000 */
[----:B------:R-:W-:-:S00]  /*13870*/  NOP ;  /* 0x0000000000007918 */ /* 0x000fc00000000000 */
.L_x_31:


//--------------------- .nv.global.init           --------------------------
	.section	.nv.global.init,"aw",@progbits
.nv.global.init:
	.type		_$_str,@object
	.size		_$_str,(.L_3 - _$_str)
_$_str:
        /*0000*/ 	.byte	0x5f, 0x5f, 0x43, 0x55, 0x44, 0x41, 0x5f, 0x46, 0x54, 0x5a, 0x00
.L_3:


//--------------------- .nv.shared.attn_fwd       --------------------------
	.section	.nv.shared.attn_fwd,"aw",@nobits
	.sectionflags	@""
	.align	16
	.zero		1024


//--------------------- .nv.shared.reserved.0     --------------------------
	.section	.nv.shared.reserved.0,"aw",@nobits
	.align	8
	.weak		__nv_reservedSMEM_offset_0_alias
	.size		__nv_reservedSMEM_offset_0_alias, 0, 64
	.other		__nv_reservedSMEM_offset_0_alias,@"STO_CUDA_RESERVED_SHARED STV_DEFAULT"
__nv_reservedSMEM_offset_0_alias:
	.zero		0
.nv.shared.reserved.0:
	.zero		64
	.weak		__nv_reservedSMEM_allocation_phase
	.type		__nv_reservedSMEM_allocation_phase,@object
	.size		__nv_reservedSMEM_allocation_phase,(.L_0 - __nv_reservedSMEM_allocation_phase)
__nv_reservedSMEM_allocation_phase:
	.zero		1
.L_0:
	.zero		7
	.weak		__nv_reservedSMEM_devtool_atexit_pc
	.type		__nv_reservedSMEM_devtool_atexit_pc,@object
	.size		__nv_reservedSMEM_devtool_atexit_pc,(__nv_reservedSMEM_allocation_mask - __nv_reservedSMEM_devtool_atexit_pc)
__nv_reservedSMEM_devtool_atexit_pc:
	.zero		8
	.weak		__nv_reservedSMEM_allocation_mask
	.type		__nv_reservedSMEM_allocation_mask,@object
	.size		__nv_reservedSMEM_allocation_mask,(.L_2 - __nv_reservedSMEM_allocation_mask)
__nv_reservedSMEM_allocation_mask:
	.zero		4
.L_2:


//--------------------- .nv.constant0.attn_fwd    --------------------------
	.section	.nv.constant0.attn_fwd,"a",@progbits
	.sectionflags	@""
	.align	4
.nv.constant0.attn_fwd:
	.zero		1032


//--------------------- SYMBOLS --------------------------

	.type		.nv.reservedSmem.offset0,@object
	.size		.nv.reservedSmem.offset0,0x4
	.type		.nv.reservedSmem.cap,@object
	.size		.nv.reservedSmem.cap,0x4
